	.target	sm_103a

	.elftype	@"ET_EXEC"


//--------------------- .note.nv.tkinfo           --------------------------
	.section	.note.nv.tkinfo,"",@"SHT_NOTE"
	.sectionflags	@"SHF_NOTE_NV_TKINFO"
	.tkinfo
        /*0018*/ 	.word	0x00000002
        /*0030*/ 	.string	""
        /*0030*/ 	.string	"ptxas"
        /*0030*/ 	.string	"Cuda compilation tools, release 13.0, V13.0.88"
        /*0030*/ 	.string	"Build cuda_13.0.r13.0/compiler.36424714_0"
        /*0030*/ 	.string	"-arch sm_103a -m 64 "



//--------------------- .note.nv.cuinfo           --------------------------
	.section	.note.nv.cuinfo,"",@"SHT_NOTE"
	.sectionflags	@"SHF_NOTE_NV_CUINFO"
        /*0018*/ 	.short	0x0002
        /*001a*/ 	.short	0x0067
        /*001c*/ 	.short	0x0082
	.zero		2


//--------------------- .nv.info                  --------------------------
	.section	.nv.info,"",@"SHT_CUDA_INFO"
	.align	4


	//----- nvinfo : EIATTR_REGCOUNT
	.align		4
        /*0000*/ 	.byte	0x04, 0x2f
        /*0002*/ 	.short	(.L_50 - .L_49)
	.align		4
.L_49:
        /*0004*/ 	.word	index@(_ZN3cub18CUB_300001_SM_10306detail11EmptyKernelIvEEvv)
        /*0008*/ 	.word	0x00000004


	//----- nvinfo : EIATTR_FRAME_SIZE
	.align		4
.L_50:
        /*000c*/ 	.byte	0x04, 0x11
        /*000e*/ 	.short	(.L_52 - .L_51)
	.align		4
.L_51:
        /*0010*/ 	.word	index@(_ZN3cub18CUB_300001_SM_10306detail11EmptyKernelIvEEvv)
        /*0014*/ 	.word	0x00000000


	//----- nvinfo : EIATTR_REGCOUNT
	.align		4
.L_52:
        /*0018*/ 	.byte	0x04, 0x2f
        /*001a*/ 	.short	(.L_54 - .L_53)
	.align		4
.L_53:
        /*001c*/ 	.word	index@(_ZN17fastertransformer16curandInitializeEP17curandStateXORWOWiy)
        /*0020*/ 	.word	0x0000000e


	//----- nvinfo : EIATTR_FRAME_SIZE
	.align		4
.L_54:
        /*0024*/ 	.byte	0x04, 0x11
        /*0026*/ 	.short	(.L_56 - .L_55)
	.align		4
.L_55:
        /*0028*/ 	.word	index@(_ZN17fastertransformer16curandInitializeEP17curandStateXORWOWiy)
        /*002c*/ 	.word	0x00000000


	//----- nvinfo : EIATTR_REGCOUNT
	.align		4
.L_56:
        /*0030*/ 	.byte	0x04, 0x2f
        /*0032*/ 	.short	(.L_58 - .L_57)
	.align		4
.L_57:
        /*0034*/ 	.word	index@(_ZN17fastertransformer21curandBatchInitializeEP17curandStateXORWOWiPKy)
        /*0038*/ 	.word	0x0000000e


	//----- nvinfo : EIATTR_FRAME_SIZE
	.align		4
.L_58:
        /*003c*/ 	.byte	0x04, 0x11
        /*003e*/ 	.short	(.L_60 - .L_59)
	.align		4
.L_59:
        /*0040*/ 	.word	index@(_ZN17fastertransformer21curandBatchInitializeEP17curandStateXORWOWiPKy)
        /*0044*/ 	.word	0x00000000


	//----- nvinfo : EIATTR_REGCOUNT
	.align		4
.L_60:
        /*0048*/ 	.byte	0x04, 0x2f
        /*004a*/ 	.short	(.L_62 - .L_61)
	.align		4
.L_61:
        /*004c*/ 	.word	index@(_ZN17fastertransformer14addBiasEndMaskIfEEvPT_PKS1_PKiPKbii)
        /*0050*/ 	.word	0x00000014


	//----- nvinfo : EIATTR_FRAME_SIZE
	.align		4
.L_62:
        /*0054*/ 	.byte	0x04, 0x11
        /*0056*/ 	.short	(.L_64 - .L_63)
	.align		4
.L_63:
        /*0058*/ 	.word	index@(_ZN17fastertransformer14addBiasEndMaskIfEEvPT_PKS1_PKiPKbii)
        /*005c*/ 	.word	0x00000000


	//----- nvinfo : EIATTR_REGCOUNT
	.align		4
.L_64:
        /*0060*/ 	.byte	0x04, 0x2f
        /*0062*/ 	.short	(.L_66 - .L_65)
	.align		4
.L_65:
        /*0064*/ 	.word	index@(_ZN17fastertransformer14addBiasEndMaskI6__halfEEvPT_PKS2_PKiPKbii)
        /*0068*/ 	.word	0x00000014


	//----- nvinfo : EIATTR_FRAME_SIZE
	.align		4
.L_66:
        /*006c*/ 	.byte	0x04, 0x11
        /*006e*/ 	.short	(.L_68 - .L_67)
	.align		4
.L_67:
        /*0070*/ 	.word	index@(_ZN17fastertransformer14addBiasEndMaskI6__halfEEvPT_PKS2_PKiPKbii)
        /*0074*/ 	.word	0x00000000


	//----- nvinfo : EIATTR_REGCOUNT
	.align		4
.L_68:
        /*0078*/ 	.byte	0x04, 0x2f
        /*007a*/ 	.short	(.L_70 - .L_69)
	.align		4
.L_69:
        /*007c*/ 	.word	index@(_ZN17fastertransformer11topk_stage1IfLi128ELi8EEEvPKT_PS1_PiS4_PKbiPKiiS9_S7_)
        /*0080*/ 	.word	0x00000020


	//----- nvinfo : EIATTR_FRAME_SIZE
	.align		4
.L_70:
        /*0084*/ 	.byte	0x04, 0x11
        /*0086*/ 	.short	(.L_72 - .L_71)
	.align		4
.L_71:
        /*0088*/ 	.word	index@(_ZN17fastertransformer11topk_stage1IfLi128ELi8EEEvPKT_PS1_PiS4_PKbiPKiiS9_S7_)
        /*008c*/ 	.word	0x00000000


	//----- nvinfo : EIATTR_REGCOUNT
	.align		4
.L_72:
        /*0090*/ 	.byte	0x04, 0x2f
        /*0092*/ 	.short	(.L_74 - .L_73)
	.align		4
.L_73:
        /*0094*/ 	.word	index@(_ZN17fastertransformer20topk_stage2_samplingIfLi128ELi8EEEvPKiPT_PiS5_PbPfS7_iS2_fPKfP17curandStateXORWOWS2_iPKb)
        /*0098*/ 	.word	0x0000001f


	//----- nvinfo : EIATTR_FRAME_SIZE
	.align		4
.L_74:
        /*009c*/ 	.byte	0x04, 0x11
        /*009e*/ 	.short	(.L_76 - .L_75)
	.align		4
.L_75:
        /*00a0*/ 	.word	index@(_ZN17fastertransformer20topk_stage2_samplingIfLi128ELi8EEEvPKiPT_PiS5_PbPfS7_iS2_fPKfP17curandStateXORWOWS2_iPKb)
        /*00a4*/ 	.word	0x00000000


	//----- nvinfo : EIATTR_REGCOUNT
	.align		4
.L_76:
        /*00a8*/ 	.byte	0x04, 0x2f
        /*00aa*/ 	.short	(.L_78 - .L_77)
	.align		4
.L_77:
        /*00ac*/ 	.word	index@(_ZN17fastertransformer11topk_stage1IfLi256ELi8EEEvPKT_PS1_PiS4_PKbiPKiiS9_S7_)
        /*00b0*/ 	.word	0x00000020


	//----- nvinfo : EIATTR_FRAME_SIZE
	.align		4
.L_78:
        /*00b4*/ 	.byte	0x04, 0x11
        /*00b6*/ 	.short	(.L_80 - .L_79)
	.align		4
.L_79:
        /*00b8*/ 	.word	index@(_ZN17fastertransformer11topk_stage1IfLi256ELi8EEEvPKT_PS1_PiS4_PKbiPKiiS9_S7_)
        /*00bc*/ 	.word	0x00000000


	//----- nvinfo : EIATTR_REGCOUNT
	.align		4
.L_80:
        /*00c0*/ 	.byte	0x04, 0x2f
        /*00c2*/ 	.short	(.L_82 - .L_81)
	.align		4
.L_81:
        /*00c4*/ 	.word	index@(_ZN17fastertransformer20topk_stage2_samplingIfLi256ELi8EEEvPKiPT_PiS5_PbPfS7_iS2_fPKfP17curandStateXORWOWS2_iPKb)
        /*00c8*/ 	.word	0x00000023


	//----- nvinfo : EIATTR_FRAME_SIZE
	.align		4
.L_82:
        /*00cc*/ 	.byte	0x04, 0x11
        /*00ce*/ 	.short	(.L_84 - .L_83)
	.align		4
.L_83:
        /*00d0*/ 	.word	index@(_ZN17fastertransformer20topk_stage2_samplingIfLi256ELi8EEEvPKiPT_PiS5_PbPfS7_iS2_fPKfP17curandStateXORWOWS2_iPKb)
        /*00d4*/ 	.word	0x00000000


	//----- nvinfo : EIATTR_REGCOUNT
	.align		4
.L_84:
        /*00d8*/ 	.byte	0x04, 0x2f
        /*00da*/ 	.short	(.L_86 - .L_85)
	.align		4
.L_85:
        /*00dc*/ 	.word	index@(_ZN17fastertransformer11topk_stage1I6__halfLi128ELi8EEEvPKT_PS2_PiS5_PKbiPKiiSA_S8_)
        /*00e0*/ 	.word	0x00000020


	//----- nvinfo : EIATTR_FRAME_SIZE
	.align		4
.L_86:
        /*00e4*/ 	.byte	0x04, 0x11
        /*00e6*/ 	.short	(.L_88 - .L_87)
	.align		4
.L_87:
        /*00e8*/ 	.word	index@(_ZN17fastertransformer11topk_stage1I6__halfLi128ELi8EEEvPKT_PS2_PiS5_PKbiPKiiSA_S8_)
        /*00ec*/ 	.word	0x00000000


	//----- nvinfo : EIATTR_REGCOUNT
	.align		4
.L_88:
        /*00f0*/ 	.byte	0x04, 0x2f
        /*00f2*/ 	.short	(.L_90 - .L_89)
	.align		4
.L_89:
        /*00f4*/ 	.word	index@(_ZN17fastertransformer20topk_stage2_samplingI6__halfLi128ELi8EEEvPKiPT_PiS6_PbPfS8_iS3_fPKfP17curandStateXORWOWS3_iPKb)
        /*00f8*/ 	.word	0x00000020


	//----- nvinfo : EIATTR_FRAME_SIZE
	.align		4
.L_90:
        /*00fc*/ 	.byte	0x04, 0x11
        /*00fe*/ 	.short	(.L_92 - .L_91)
	.align		4
.L_91:
        /*0100*/ 	.word	index@(_ZN17fastertransformer20topk_stage2_samplingI6__halfLi128ELi8EEEvPKiPT_PiS6_PbPfS8_iS3_fPKfP17curandStateXORWOWS3_iPKb)
        /*0104*/ 	.word	0x00000000


	//----- nvinfo : EIATTR_REGCOUNT
	.align		4
.L_92:
        /*0108*/ 	.byte	0x04, 0x2f
        /*010a*/ 	.short	(.L_94 - .L_93)
	.align		4
.L_93:
        /*010c*/ 	.word	index@(_ZN17fastertransformer11topk_stage1I6__halfLi256ELi8EEEvPKT_PS2_PiS5_PKbiPKiiSA_S8_)
        /*0110*/ 	.word	0x00000020


	//----- nvinfo : EIATTR_FRAME_SIZE
	.align		4
.L_94:
        /*0114*/ 	.byte	0x04, 0x11
        /*0116*/ 	.short	(.L_96 - .L_95)
	.align		4
.L_95:
        /*0118*/ 	.word	index@(_ZN17fastertransformer11topk_stage1I6__halfLi256ELi8EEEvPKT_PS2_PiS5_PKbiPKiiSA_S8_)
        /*011c*/ 	.word	0x00000000


	//----- nvinfo : EIATTR_REGCOUNT
	.align		4
.L_96:
        /*0120*/ 	.byte	0x04, 0x2f
        /*0122*/ 	.short	(.L_98 - .L_97)
	.align		4
.L_97:
        /*0124*/ 	.word	index@(_ZN17fastertransformer20topk_stage2_samplingI6__halfLi256ELi8EEEvPKiPT_PiS6_PbPfS8_iS3_fPKfP17curandStateXORWOWS3_iPKb)
        /*0128*/ 	.word	0x00000020


	//----- nvinfo : EIATTR_FRAME_SIZE
	.align		4
.L_98:
        /*012c*/ 	.byte	0x04, 0x11
        /*012e*/ 	.short	(.L_100 - .L_99)
	.align		4
.L_99:
        /*0130*/ 	.word	index@(_ZN17fastertransformer20topk_stage2_samplingI6__halfLi256ELi8EEEvPKiPT_PiS6_PbPfS8_iS3_fPKfP17curandStateXORWOWS3_iPKb)
        /*0134*/ 	.word	0x00000000


	//----- nvinfo : EIATTR_MIN_STACK_SIZE
	.align		4
.L_100:
        /*0138*/ 	.byte	0x04, 0x12
        /*013a*/ 	.short	(.L_102 - .L_101)
	.align		4
.L_101:
        /*013c*/ 	.word	index@(_ZN17fastertransformer20topk_stage2_samplingI6__halfLi256ELi8EEEvPKiPT_PiS6_PbPfS8_iS3_fPKfP17curandStateXORWOWS3_iPKb)
        /*0140*/ 	.word	0x00000000


	//----- nvinfo : EIATTR_MIN_STACK_SIZE
	.align		4
.L_102:
        /*0144*/ 	.byte	0x04, 0x12
        /*0146*/ 	.short	(.L_104 - .L_103)
	.align		4
.L_103:
        /*0148*/ 	.word	index@(_ZN17fastertransformer11topk_stage1I6__halfLi256ELi8EEEvPKT_PS2_PiS5_PKbiPKiiSA_S8_)
        /*014c*/ 	.word	0x00000000


	//----- nvinfo : EIATTR_MIN_STACK_SIZE
	.align		4
.L_104:
        /*0150*/ 	.byte	0x04, 0x12
        /*0152*/ 	.short	(.L_106 - .L_105)
	.align		4
.L_105:
        /*0154*/ 	.word	index@(_ZN17fastertransformer20topk_stage2_samplingI6__halfLi128ELi8EEEvPKiPT_PiS6_PbPfS8_iS3_fPKfP17curandStateXORWOWS3_iPKb)
        /*0158*/ 	.word	0x00000000


	//----- nvinfo : EIATTR_MIN_STACK_SIZE
	.align		4
.L_106:
        /*015c*/ 	.byte	0x04, 0x12
        /*015e*/ 	.short	(.L_108 - .L_107)
	.align		4
.L_107:
        /*0160*/ 	.word	index@(_ZN17fastertransformer11topk_stage1I6__halfLi128ELi8EEEvPKT_PS2_PiS5_PKbiPKiiSA_S8_)
        /*0164*/ 	.word	0x00000000


	//----- nvinfo : EIATTR_MIN_STACK_SIZE
	.align		4
.L_108:
        /*0168*/ 	.byte	0x04, 0x12
        /*016a*/ 	.short	(.L_110 - .L_109)
	.align		4
.L_109:
        /*016c*/ 	.word	index@(_ZN17fastertransformer20topk_stage2_samplingIfLi256ELi8EEEvPKiPT_PiS5_PbPfS7_iS2_fPKfP17curandStateXORWOWS2_iPKb)
        /*0170*/ 	.word	0x00000000


	//----- nvinfo : EIATTR_MIN_STACK_SIZE
	.align		4
.L_110:
        /*0174*/ 	.byte	0x04, 0x12
        /*0176*/ 	.short	(.L_112 - .L_111)
	.align		4
.L_111:
        /*0178*/ 	.word	index@(_ZN17fastertransformer11topk_stage1IfLi256ELi8EEEvPKT_PS1_PiS4_PKbiPKiiS9_S7_)
        /*017c*/ 	.word	0x00000000


	//----- nvinfo : EIATTR_MIN_STACK_SIZE
	.align		4
.L_112:
        /*0180*/ 	.byte	0x04, 0x12
        /*0182*/ 	.short	(.L_114 - .L_113)
	.align		4
.L_113:
        /*0184*/ 	.word	index@(_ZN17fastertransformer20topk_stage2_samplingIfLi128ELi8EEEvPKiPT_PiS5_PbPfS7_iS2_fPKfP17curandStateXORWOWS2_iPKb)
        /*0188*/ 	.word	0x00000000


	//----- nvinfo : EIATTR_MIN_STACK_SIZE
	.align		4
.L_114:
        /*018c*/ 	.byte	0x04, 0x12
        /*018e*/ 	.short	(.L_116 - .L_115)
	.align		4
.L_115:
        /*0190*/ 	.word	index@(_ZN17fastertransformer11topk_stage1IfLi128ELi8EEEvPKT_PS1_PiS4_PKbiPKiiS9_S7_)
        /*0194*/ 	.word	0x00000000


	//----- nvinfo : EIATTR_MIN_STACK_SIZE
	.align		4
.L_116:
        /*0198*/ 	.byte	0x04, 0x12
        /*019a*/ 	.short	(.L_118 - .L_117)
	.align		4
.L_117:
        /*019c*/ 	.word	index@(_ZN17fastertransformer14addBiasEndMaskI6__halfEEvPT_PKS2_PKiPKbii)
        /*01a0*/ 	.word	0x00000000


	//----- nvinfo : EIATTR_MIN_STACK_SIZE
	.align		4
.L_118:
        /*01a4*/ 	.byte	0x04, 0x12
        /*01a6*/ 	.short	(.L_120 - .L_119)
	.align		4
.L_119:
        /*01a8*/ 	.word	index@(_ZN17fastertransformer14addBiasEndMaskIfEEvPT_PKS1_PKiPKbii)
        /*01ac*/ 	.word	0x00000000


	//----- nvinfo : EIATTR_MIN_STACK_SIZE
	.align		4
.L_120:
        /*01b0*/ 	.byte	0x04, 0x12
        /*01b2*/ 	.short	(.L_122 - .L_121)
	.align		4
.L_121:
        /*01b4*/ 	.word	index@(_ZN17fastertransformer21curandBatchInitializeEP17curandStateXORWOWiPKy)
        /*01b8*/ 	.word	0x00000000


	//----- nvinfo : EIATTR_MIN_STACK_SIZE
	.align		4
.L_122:
        /*01bc*/ 	.byte	0x04, 0x12
        /*01be*/ 	.short	(.L_124 - .L_123)
	.align		4
.L_123:
        /*01c0*/ 	.word	index@(_ZN17fastertransformer16curandInitializeEP17curandStateXORWOWiy)
        /*01c4*/ 	.word	0x00000000


	//----- nvinfo : EIATTR_MIN_STACK_SIZE
	.align		4
.L_124:
        /*01c8*/ 	.byte	0x04, 0x12
        /*01ca*/ 	.short	(.L_126 - .L_125)
	.align		4
.L_125:
        /*01cc*/ 	.word	index@(_ZN3cub18CUB_300001_SM_10306detail11EmptyKernelIvEEvv)
        /*01d0*/ 	.word	0x00000000
.L_126:


//--------------------- .nv.compat                --------------------------
	.section	.nv.compat,"",@"SHT_CUDA_COMPAT_INFO"
	.align	4
        /*0000*/ 	.byte	0x02, 0x09, 0x01, 0x00, 0x02, 0x02, 0x01, 0x00, 0x02, 0x05, 0x05, 0x00, 0x03, 0x07, 0x01, 0x01
        /*0010*/ 	.byte	0x02, 0x03, 0x00, 0x00, 0x02, 0x06, 0x01, 0x00, 0x04, 0x0b, 0x08, 0x00, 0x00, 0x00, 0x00, 0x00
        /*0020*/ 	.byte	0x00, 0x00, 0x00, 0x00


//--------------------- .nv.info._ZN17fastertransformer20topk_stage2_samplingI6__halfLi256ELi8EEEvPKiPT_PiS6_PbPfS8_iS3_fPKfP17curandStateXORWOWS3_iPKb --------------------------
	.section	.nv.info._ZN17fastertransformer20topk_stage2_samplingI6__halfLi256ELi8EEEvPKiPT_PiS6_PbPfS8_iS3_fPKfP17curandStateXORWOWS3_iPKb,"",@"SHT_CUDA_INFO"
	.sectionflags	@""
	.align	4


	//----- nvinfo : EIATTR_CUDA_API_VERSION
	.align		4
        /*0000*/ 	.byte	0x04, 0x37
        /*0002*/ 	.short	(.L_128 - .L_127)
.L_127:
        /*0004*/ 	.word	0x00000082


	//----- nvinfo : EIATTR_KPARAM_INFO
	.align		4
.L_128:
        /*0008*/ 	.byte	0x04, 0x17
        /*000a*/ 	.short	(.L_130 - .L_129)
.L_129:
        /*000c*/ 	.word	0x00000000
        /*0010*/ 	.short	0x000e
        /*0012*/ 	.short	0x0070
        /*0014*/ 	.byte	0x00, 0xf5, 0x21, 0x00


	//----- nvinfo : EIATTR_KPARAM_INFO
	.align		4
.L_130:
        /*0018*/ 	.byte	0x04, 0x17
        /*001a*/ 	.short	(.L_132 - .L_131)
.L_131:
        /*001c*/ 	.word	0x00000000
        /*0020*/ 	.short	0x000d
        /*0022*/ 	.short	0x0068
        /*0024*/ 	.byte	0x00, 0xf0, 0x11, 0x00


	//----- nvinfo : EIATTR_KPARAM_INFO
	.align		4
.L_132:
        /*0028*/ 	.byte	0x04, 0x17
        /*002a*/ 	.short	(.L_134 - .L_133)
.L_133:
        /*002c*/ 	.word	0x00000000
        /*0030*/ 	.short	0x000c
        /*0032*/ 	.short	0x0060
        /*0034*/ 	.byte	0x00, 0xf5, 0x21, 0x00


	//----- nvinfo : EIATTR_KPARAM_INFO
	.align		4
.L_134:
        /*0038*/ 	.byte	0x04, 0x17
        /*003a*/ 	.short	(.L_136 - .L_135)
.L_135:
        /*003c*/ 	.word	0x00000000
        /*0040*/ 	.short	0x000b
        /*0042*/ 	.short	0x0058
        /*0044*/ 	.byte	0x00, 0xf5, 0x21, 0x00


	//----- nvinfo : EIATTR_KPARAM_INFO
	.align		4
.L_136:
        /*0048*/ 	.byte	0x04, 0x17
        /*004a*/ 	.short	(.L_138 - .L_137)
.L_137:
        /*004c*/ 	.word	0x00000000
        /*0050*/ 	.short	0x000a
        /*0052*/ 	.short	0x0050
        /*0054*/ 	.byte	0x00, 0xf5, 0x21, 0x00


	//----- nvinfo : EIATTR_KPARAM_INFO
	.align		4
.L_138:
        /*0058*/ 	.byte	0x04, 0x17
        /*005a*/ 	.short	(.L_140 - .L_139)
.L_139:
        /*005c*/ 	.word	0x00000000
        /*0060*/ 	.short	0x0009
        /*0062*/ 	.short	0x0048
        /*0064*/ 	.byte	0x00, 0xf0, 0x11, 0x00


	//----- nvinfo : EIATTR_KPARAM_INFO
	.align		4
.L_140:
        /*0068*/ 	.byte	0x04, 0x17
        /*006a*/ 	.short	(.L_142 - .L_141)
.L_141:
        /*006c*/ 	.word	0x00000000
        /*0070*/ 	.short	0x0008
        /*0072*/ 	.short	0x0040
        /*0074*/ 	.byte	0x00, 0xf5, 0x21, 0x00


	//----- nvinfo : EIATTR_KPARAM_INFO
	.align		4
.L_142:
        /*0078*/ 	.byte	0x04, 0x17
        /*007a*/ 	.short	(.L_144 - .L_143)
.L_143:
        /*007c*/ 	.word	0x00000000
        /*0080*/ 	.short	0x0007
        /*0082*/ 	.short	0x0038
        /*0084*/ 	.byte	0x00, 0xf0, 0x11, 0x00


	//----- nvinfo : EIATTR_KPARAM_INFO
	.align		4
.L_144:
        /*0088*/ 	.byte	0x04, 0x17
        /*008a*/ 	.short	(.L_146 - .L_145)
.L_145:
        /*008c*/ 	.word	0x00000000
        /*0090*/ 	.short	0x0006
        /*0092*/ 	.short	0x0030
        /*0094*/ 	.byte	0x00, 0xf5, 0x21, 0x00


	//----- nvinfo : EIATTR_KPARAM_INFO
	.align		4
.L_146:
        /*0098*/ 	.byte	0x04, 0x17
        /*009a*/ 	.short	(.L_148 - .L_147)
.L_147:
        /*009c*/ 	.word	0x00000000
        /*00a0*/ 	.short	0x0005
        /*00a2*/ 	.short	0x0028
        /*00a4*/ 	.byte	0x00, 0xf5, 0x21, 0x00


	//----- nvinfo : EIATTR_KPARAM_INFO
	.align		4
.L_148:
        /*00a8*/ 	.byte	0x04, 0x17
        /*00aa*/ 	.short	(.L_150 - .L_149)
.L_149:
        /*00ac*/ 	.word	0x00000000
        /*00b0*/ 	.short	0x0004
        /*00b2*/ 	.short	0x0020
        /*00b4*/ 	.byte	0x00, 0xf5, 0x21, 0x00


	//----- nvinfo : EIATTR_KPARAM_INFO
	.align		4
.L_150:
        /*00b8*/ 	.byte	0x04, 0x17
        /*00ba*/ 	.short	(.L_152 - .L_151)
.L_151:
        /*00bc*/ 	.word	0x00000000
        /*00c0*/ 	.short	0x0003
        /*00c2*/ 	.short	0x0018
        /*00c4*/ 	.byte	0x00, 0xf5, 0x21, 0x00


	//----- nvinfo : EIATTR_KPARAM_INFO
	.align		4
.L_152:
        /*00c8*/ 	.byte	0x04, 0x17
        /*00ca*/ 	.short	(.L_154 - .L_153)
.L_153:
        /*00cc*/ 	.word	0x00000000
        /*00d0*/ 	.short	0x0002
        /*00d2*/ 	.short	0x0010
        /*00d4*/ 	.byte	0x00, 0xf5, 0x21, 0x00


	//----- nvinfo : EIATTR_KPARAM_INFO
	.align		4
.L_154:
        /*00d8*/ 	.byte	0x04, 0x17
        /*00da*/ 	.short	(.L_156 - .L_155)
.L_155:
        /*00dc*/ 	.word	0x00000000
        /*00e0*/ 	.short	0x0001
        /*00e2*/ 	.short	0x0008
        /*00e4*/ 	.byte	0x00, 0xf5, 0x21, 0x00


	//----- nvinfo : EIATTR_KPARAM_INFO
	.align		4
.L_156:
        /*00e8*/ 	.byte	0x04, 0x17
        /*00ea*/ 	.short	(.L_158 - .L_157)
.L_157:
        /*00ec*/ 	.word	0x00000000
        /*00f0*/ 	.short	0x0000
        /*00f2*/ 	.short	0x0000
        /*00f4*/ 	.byte	0x00, 0xf5, 0x21, 0x00


	//----- nvinfo : EIATTR_SPARSE_MMA_MASK
	.align		4
.L_158:
        /*00f8*/ 	.byte	0x03, 0x50
        /*00fa*/ 	.short	0x0000


	//----- nvinfo : EIATTR_MAXREG_COUNT
	.align		4
        /*00fc*/ 	.byte	0x03, 0x1b
        /*00fe*/ 	.short	0x00ff


	//----- nvinfo : EIATTR_NUM_BARRIERS
	.align		4
        /*0100*/ 	.byte	0x02, 0x4c
        /*0102*/ 	.byte	0x01
	.zero		1


	//----- nvinfo : EIATTR_MERCURY_ISA_VERSION
	.align		4
        /*0104*/ 	.byte	0x03, 0x5f
        /*0106*/ 	.short	0x0101


	//----- nvinfo : EIATTR_COOP_GROUP_MASK_REGIDS
	.align		4
        /*0108*/ 	.byte	0x04, 0x29
        /*010a*/ 	.short	(.L_160 - .L_159)


	//   ....[0]....
.L_159:
        /*010c*/ 	.word	0xffffffff


	//   ....[1]....
        /*0110*/ 	.word	0xffffffff


	//   ....[2]....
        /*0114*/ 	.word	0xffffffff


	//   ....[3]....
        /*0118*/ 	.word	0xffffffff


	//   ....[4]....
        /*011c*/ 	.word	0xffffffff


	//   ....[5]....
        /*0120*/ 	.word	0xffffffff


	//   ....[6]....
        /*0124*/ 	.word	0xffffffff


	//   ....[7]....
        /*0128*/ 	.word	0xffffffff


	//   ....[8]....
        /*012c*/ 	.word	0xffffffff


	//   ....[9]....
        /*0130*/ 	.word	0xffffffff


	//----- nvinfo : EIATTR_COOP_GROUP_INSTR_OFFSETS
	.align		4
.L_160:
        /*0134*/ 	.byte	0x04, 0x28
        /*0136*/ 	.short	(.L_162 - .L_161)


	//   ....[0]....
.L_161:
        /*0138*/ 	.word	0x00001140


	//   ....[1]....
        /*013c*/ 	.word	0x00001190


	//   ....[2]....
        /*0140*/ 	.word	0x000011a0


	//   ....[3]....
        /*0144*/ 	.word	0x000011d0


	//   ....[4]....
        /*0148*/ 	.word	0x00001200


	//   ....[5]....
        /*014c*/ 	.word	0x00001230


	//   ....[6]....
        /*0150*/ 	.word	0x00001290


	//   ....[7]....
        /*0154*/ 	.word	0x000012c0


	//   ....[8]....
        /*0158*/ 	.word	0x00001320


	//   ....[9]....
        /*015c*/ 	.word	0x00001340


	//----- nvinfo : EIATTR_VRC_CTA_INIT_COUNT
	.align		4
.L_162:
        /*0160*/ 	.byte	0x02, 0x4a
	.zero		1
	.zero		1


	//----- nvinfo : EIATTR_EXIT_INSTR_OFFSETS
	.align		4
        /*0164*/ 	.byte	0x04, 0x1c
        /*0166*/ 	.short	(.L_164 - .L_163)


	//   ....[0]....
.L_163:
        /*0168*/ 	.word	0x000000d0


	//   ....[1]....
        /*016c*/ 	.word	0x00000330


	//   ....[2]....
        /*0170*/ 	.word	0x00001720


	//   ....[3]....
        /*0174*/ 	.word	0x00001e40


	//   ....[4]....
        /*0178*/ 	.word	0x00001f50


	//----- nvinfo : EIATTR_CRS_STACK_SIZE
	.align		4
.L_164:
        /*017c*/ 	.byte	0x04, 0x1e
        /*017e*/ 	.short	(.L_166 - .L_165)
.L_165:
        /*0180*/ 	.word	0x00000000


	//----- nvinfo : EIATTR_CBANK_PARAM_SIZE
	.align		4
.L_166:
        /*0184*/ 	.byte	0x03, 0x19
        /*0186*/ 	.short	0x0078


	//----- nvinfo : EIATTR_PARAM_CBANK
	.align		4
        /*0188*/ 	.byte	0x04, 0x0a
        /*018a*/ 	.short	(.L_168 - .L_167)
	.align		4
.L_167:
        /*018c*/ 	.word	index@(.nv.constant0._ZN17fastertransformer20topk_stage2_samplingI6__halfLi256ELi8EEEvPKiPT_PiS6_PbPfS8_iS3_fPKfP17curandStateXORWOWS3_iPKb)
        /*0190*/ 	.short	0x0380
        /*0192*/ 	.short	0x0078


	//----- nvinfo : EIATTR_SW_WAR
	.align		4
.L_168:
        /*0194*/ 	.byte	0x04, 0x36
        /*0196*/ 	.short	(.L_170 - .L_169)
.L_169:
        /*0198*/ 	.word	0x00000008
.L_170:


//--------------------- .nv.info._ZN17fastertransformer11topk_stage1I6__halfLi256ELi8EEEvPKT_PS2_PiS5_PKbiPKiiSA_S8_ --------------------------
	.section	.nv.info._ZN17fastertransformer11topk_stage1I6__halfLi256ELi8EEEvPKT_PS2_PiS5_PKbiPKiiSA_S8_,"",@"SHT_CUDA_INFO"
	.sectionflags	@""
	.align	4


	//----- nvinfo : EIATTR_CUDA_API_VERSION
	.align		4
        /*0000*/ 	.byte	0x04, 0x37
        /*0002*/ 	.short	(.L_172 - .L_171)
.L_171:
        /*0004*/ 	.word	0x00000082


	//----- nvinfo : EIATTR_KPARAM_INFO
	.align		4
.L_172:
        /*0008*/ 	.byte	0x04, 0x17
        /*000a*/ 	.short	(.L_174 - .L_173)
.L_173:
        /*000c*/ 	.word	0x00000000
        /*0010*/ 	.short	0x0009
        /*0012*/ 	.short	0x0048
        /*0014*/ 	.byte	0x00, 0xf5, 0x21, 0x00


	//----- nvinfo : EIATTR_KPARAM_INFO
	.align		4
.L_174:
        /*0018*/ 	.byte	0x04, 0x17
        /*001a*/ 	.short	(.L_176 - .L_175)
.L_175:
        /*001c*/ 	.word	0x00000000
        /*0020*/ 	.short	0x0008
        /*0022*/ 	.short	0x0040
        /*0024*/ 	.byte	0x00, 0xf5, 0x21, 0x00


	//----- nvinfo : EIATTR_KPARAM_INFO
	.align		4
.L_176:
        /*0028*/ 	.byte	0x04, 0x17
        /*002a*/ 	.short	(.L_178 - .L_177)
.L_177:
        /*002c*/ 	.word	0x00000000
        /*0030*/ 	.short	0x0007
        /*0032*/ 	.short	0x0038
        /*0034*/ 	.byte	0x00, 0xf0, 0x11, 0x00


	//----- nvinfo : EIATTR_KPARAM_INFO
	.align		4
.L_178:
        /*0038*/ 	.byte	0x04, 0x17
        /*003a*/ 	.short	(.L_180 - .L_179)
.L_179:
        /*003c*/ 	.word	0x00000000
        /*0040*/ 	.short	0x0006
        /*0042*/ 	.short	0x0030
        /*0044*/ 	.byte	0x00, 0xf5, 0x21, 0x00


	//----- nvinfo : EIATTR_KPARAM_INFO
	.align		4
.L_180:
        /*0048*/ 	.byte	0x04, 0x17
        /*004a*/ 	.short	(.L_182 - .L_181)
.L_181:
        /*004c*/ 	.word	0x00000000
        /*0050*/ 	.short	0x0005
        /*0052*/ 	.short	0x0028
        /*0054*/ 	.byte	0x00, 0xf0, 0x11, 0x00


	//----- nvinfo : EIATTR_KPARAM_INFO
	.align		4
.L_182:
        /*0058*/ 	.byte	0x04, 0x17
        /*005a*/ 	.short	(.L_184 - .L_183)
.L_183:
        /*005c*/ 	.word	0x00000000
        /*0060*/ 	.short	0x0004
        /*0062*/ 	.short	0x0020
        /*0064*/ 	.byte	0x00, 0xf5, 0x21, 0x00


	//----- nvinfo : EIATTR_KPARAM_INFO
	.align		4
.L_184:
        /*0068*/ 	.byte	0x04, 0x17
        /*006a*/ 	.short	(.L_186 - .L_185)
.L_185:
        /*006c*/ 	.word	0x00000000
        /*0070*/ 	.short	0x0003
        /*0072*/ 	.short	0x0018
        /*0074*/ 	.byte	0x00, 0xf5, 0x21, 0x00


	//----- nvinfo : EIATTR_KPARAM_INFO
	.align		4
.L_186:
        /*0078*/ 	.byte	0x04, 0x17
        /*007a*/ 	.short	(.L_188 - .L_187)
.L_187:
        /*007c*/ 	.word	0x00000000
        /*0080*/ 	.short	0x0002
        /*0082*/ 	.short	0x0010
        /*0084*/ 	.byte	0x00, 0xf5, 0x21, 0x00


	//----- nvinfo : EIATTR_KPARAM_INFO
	.align		4
.L_188:
        /*0088*/ 	.byte	0x04, 0x17
        /*008a*/ 	.short	(.L_190 - .L_189)
.L_189:
        /*008c*/ 	.word	0x00000000
        /*0090*/ 	.short	0x0001
        /*0092*/ 	.short	0x0008
        /*0094*/ 	.byte	0x00, 0xf5, 0x21, 0x00


	//----- nvinfo : EIATTR_KPARAM_INFO
	.align		4
.L_190:
        /*0098*/ 	.byte	0x04, 0x17
        /*009a*/ 	.short	(.L_192 - .L_191)
.L_191:
        /*009c*/ 	.word	0x00000000
        /*00a0*/ 	.short	0x0000
        /*00a2*/ 	.short	0x0000
        /*00a4*/ 	.byte	0x00, 0xf5, 0x21, 0x00


	//----- nvinfo : EIATTR_SPARSE_MMA_MASK
	.align		4
.L_192:
        /*00a8*/ 	.byte	0x03, 0x50
        /*00aa*/ 	.short	0x0000


	//----- nvinfo : EIATTR_MAXREG_COUNT
	.align		4
        /*00ac*/ 	.byte	0x03, 0x1b
        /*00ae*/ 	.short	0x00ff


	//----- nvinfo : EIATTR_NUM_BARRIERS
	.align		4
        /*00b0*/ 	.byte	0x02, 0x4c
        /*00b2*/ 	.byte	0x01
	.zero		1


	//----- nvinfo : EIATTR_MERCURY_ISA_VERSION
	.align		4
        /*00b4*/ 	.byte	0x03, 0x5f
        /*00b6*/ 	.short	0x0101


	//----- nvinfo : EIATTR_COOP_GROUP_MASK_REGIDS
	.align		4
        /*00b8*/ 	.byte	0x04, 0x29
        /*00ba*/ 	.short	(.L_194 - .L_193)


	//   ....[0]....
.L_193:
        /*00bc*/ 	.word	0xffffffff


	//   ....[1]....
        /*00c0*/ 	.word	0xffffffff


	//   ....[2]....
        /*00c4*/ 	.word	0xffffffff


	//   ....[3]....
        /*00c8*/ 	.word	0xffffffff


	//   ....[4]....
        /*00cc*/ 	.word	0xffffffff


	//   ....[5]....
        /*00d0*/ 	.word	0xffffffff


	//   ....[6]....
        /*00d4*/ 	.word	0xffffffff


	//   ....[7]....
        /*00d8*/ 	.word	0xffffffff


	//   ....[8]....
        /*00dc*/ 	.word	0xffffffff


	//   ....[9]....
        /*00e0*/ 	.word	0xffffffff


	//----- nvinfo : EIATTR_COOP_GROUP_INSTR_OFFSETS
	.align		4
.L_194:
        /*00e4*/ 	.byte	0x04, 0x28
        /*00e6*/ 	.short	(.L_196 - .L_195)


	//   ....[0]....
.L_195:
        /*00e8*/ 	.word	0x00001440


	//   ....[1]....
        /*00ec*/ 	.word	0x00001480


	//   ....[2]....
        /*00f0*/ 	.word	0x000014a0


	//   ....[3]....
        /*00f4*/ 	.word	0x000014d0


	//   ....[4]....
        /*00f8*/ 	.word	0x00001520


	//   ....[5]....
        /*00fc*/ 	.word	0x00001550


	//   ....[6]....
        /*0100*/ 	.word	0x000015c0


	//   ....[7]....
        /*0104*/ 	.word	0x000015d0


	//   ....[8]....
        /*0108*/ 	.word	0x00001620


	//   ....[9]....
        /*010c*/ 	.word	0x00001640


	//----- nvinfo : EIATTR_VRC_CTA_INIT_COUNT
	.align		4
.L_196:
        /*0110*/ 	.byte	0x02, 0x4a
	.zero		1
	.zero		1


	//----- nvinfo : EIATTR_EXIT_INSTR_OFFSETS
	.align		4
        /*0114*/ 	.byte	0x04, 0x1c
        /*0116*/ 	.short	(.L_198 - .L_197)


	//   ....[0]....
.L_197:
        /*0118*/ 	.word	0x000000c0


	//   ....[1]....
        /*011c*/ 	.word	0x00000250


	//   ....[2]....
        /*0120*/ 	.word	0x00000370


	//   ....[3]....
        /*0124*/ 	.word	0x00000400


	//   ....[4]....
        /*0128*/ 	.word	0x00000730


	//   ....[5]....
        /*012c*/ 	.word	0x00001a50


	//----- nvinfo : EIATTR_CRS_STACK_SIZE
	.align		4
.L_198:
        /*0130*/ 	.byte	0x04, 0x1e
        /*0132*/ 	.short	(.L_200 - .L_199)
.L_199:
        /*0134*/ 	.word	0x00000000


	//----- nvinfo : EIATTR_CBANK_PARAM_SIZE
	.align		4
.L_200:
        /*0138*/ 	.byte	0x03, 0x19
        /*013a*/ 	.short	0x0050


	//----- nvinfo : EIATTR_PARAM_CBANK
	.align		4
        /*013c*/ 	.byte	0x04, 0x0a
        /*013e*/ 	.short	(.L_202 - .L_201)
	.align		4
.L_201:
        /*0140*/ 	.word	index@(.nv.constant0._ZN17fastertransformer11topk_stage1I6__halfLi256ELi8EEEvPKT_PS2_PiS5_PKbiPKiiSA_S8_)
        /*0144*/ 	.short	0x0380
        /*0146*/ 	.short	0x0050


	//----- nvinfo : EIATTR_SW_WAR
	.align		4
.L_202:
        /*0148*/ 	.byte	0x04, 0x36
        /*014a*/ 	.short	(.L_204 - .L_203)
.L_203:
        /*014c*/ 	.word	0x00000008
.L_204:


//--------------------- .nv.info._ZN17fastertransformer20topk_stage2_samplingI6__halfLi128ELi8EEEvPKiPT_PiS6_PbPfS8_iS3_fPKfP17curandStateXORWOWS3_iPKb --------------------------
	.section	.nv.info._ZN17fastertransformer20topk_stage2_samplingI6__halfLi128ELi8EEEvPKiPT_PiS6_PbPfS8_iS3_fPKfP17curandStateXORWOWS3_iPKb,"",@"SHT_CUDA_INFO"
	.sectionflags	@""
	.align	4


	//----- nvinfo : EIATTR_CUDA_API_VERSION
	.align		4
        /*0000*/ 	.byte	0x04, 0x37
        /*0002*/ 	.short	(.L_206 - .L_205)
.L_205:
        /*0004*/ 	.word	0x00000082


	//----- nvinfo : EIATTR_KPARAM_INFO
	.align		4
.L_206:
        /*0008*/ 	.byte	0x04, 0x17
        /*000a*/ 	.short	(.L_208 - .L_207)
.L_207:
        /*000c*/ 	.word	0x00000000
        /*0010*/ 	.short	0x000e
        /*0012*/ 	.short	0x0070
        /*0014*/ 	.byte	0x00, 0xf5, 0x21, 0x00


	//----- nvinfo : EIATTR_KPARAM_INFO
	.align		4
.L_208:
        /*0018*/ 	.byte	0x04, 0x17
        /*001a*/ 	.short	(.L_210 - .L_209)
.L_209:
        /*001c*/ 	.word	0x00000000
        /*0020*/ 	.short	0x000d
        /*0022*/ 	.short	0x0068
        /*0024*/ 	.byte	0x00, 0xf0, 0x11, 0x00


	//----- nvinfo : EIATTR_KPARAM_INFO
	.align		4
.L_210:
        /*0028*/ 	.byte	0x04, 0x17
        /*002a*/ 	.short	(.L_212 - .L_211)
.L_211:
        /*002c*/ 	.word	0x00000000
        /*0030*/ 	.short	0x000c
        /*0032*/ 	.short	0x0060
        /*0034*/ 	.byte	0x00, 0xf5, 0x21, 0x00


	//----- nvinfo : EIATTR_KPARAM_INFO
	.align		4
.L_212:
        /*0038*/ 	.byte	0x04, 0x17
        /*003a*/ 	.short	(.L_214 - .L_213)
.L_213:
        /*003c*/ 	.word	0x00000000
        /*0040*/ 	.short	0x000b
        /*0042*/ 	.short	0x0058
        /*0044*/ 	.byte	0x00, 0xf5, 0x21, 0x00


	//----- nvinfo : EIATTR_KPARAM_INFO
	.align		4
.L_214:
        /*0048*/ 	.byte	0x04, 0x17
        /*004a*/ 	.short	(.L_216 - .L_215)
.L_215:
        /*004c*/ 	.word	0x00000000
        /*0050*/ 	.short	0x000a
        /*0052*/ 	.short	0x0050
        /*0054*/ 	.byte	0x00, 0xf5, 0x21, 0x00


	//----- nvinfo : EIATTR_KPARAM_INFO
	.align		4
.L_216:
        /*0058*/ 	.byte	0x04, 0x17
        /*005a*/ 	.short	(.L_218 - .L_217)
.L_217:
        /*005c*/ 	.word	0x00000000
        /*0060*/ 	.short	0x0009
        /*0062*/ 	.short	0x0048
        /*0064*/ 	.byte	0x00, 0xf0, 0x11, 0x00


	//----- nvinfo : EIATTR_KPARAM_INFO
	.align		4
.L_218:
        /*0068*/ 	.byte	0x04, 0x17
        /*006a*/ 	.short	(.L_220 - .L_219)
.L_219:
        /*006c*/ 	.word	0x00000000
        /*0070*/ 	.short	0x0008
        /*0072*/ 	.short	0x0040
        /*0074*/ 	.byte	0x00, 0xf5, 0x21, 0x00


	//----- nvinfo : EIATTR_KPARAM_INFO
	.align		4
.L_220:
        /*0078*/ 	.byte	0x04, 0x17
        /*007a*/ 	.short	(.L_222 - .L_221)
.L_221:
        /*007c*/ 	.word	0x00000000
        /*0080*/ 	.short	0x0007
        /*0082*/ 	.short	0x0038
        /*0084*/ 	.byte	0x00, 0xf0, 0x11, 0x00


	//----- nvinfo : EIATTR_KPARAM_INFO
	.align		4
.L_222:
        /*0088*/ 	.byte	0x04, 0x17
        /*008a*/ 	.short	(.L_224 - .L_223)
.L_223:
        /*008c*/ 	.word	0x00000000
        /*0090*/ 	.short	0x0006
        /*0092*/ 	.short	0x0030
        /*0094*/ 	.byte	0x00, 0xf5, 0x21, 0x00


	//----- nvinfo : EIATTR_KPARAM_INFO
	.align		4
.L_224:
        /*0098*/ 	.byte	0x04, 0x17
        /*009a*/ 	.short	(.L_226 - .L_225)
.L_225:
        /*009c*/ 	.word	0x00000000
        /*00a0*/ 	.short	0x0005
        /*00a2*/ 	.short	0x0028
        /*00a4*/ 	.byte	0x00, 0xf5, 0x21, 0x00


	//----- nvinfo : EIATTR_KPARAM_INFO
	.align		4
.L_226:
        /*00a8*/ 	.byte	0x04, 0x17
        /*00aa*/ 	.short	(.L_228 - .L_227)
.L_227:
        /*00ac*/ 	.word	0x00000000
        /*00b0*/ 	.short	0x0004
        /*00b2*/ 	.short	0x0020
        /*00b4*/ 	.byte	0x00, 0xf5, 0x21, 0x00


	//----- nvinfo : EIATTR_KPARAM_INFO
	.align		4
.L_228:
        /*00b8*/ 	.byte	0x04, 0x17
        /*00ba*/ 	.short	(.L_230 - .L_229)
.L_229:
        /*00bc*/ 	.word	0x00000000
        /*00c0*/ 	.short	0x0003
        /*00c2*/ 	.short	0x0018
        /*00c4*/ 	.byte	0x00, 0xf5, 0x21, 0x00


	//----- nvinfo : EIATTR_KPARAM_INFO
	.align		4
.L_230:
        /*00c8*/ 	.byte	0x04, 0x17
        /*00ca*/ 	.short	(.L_232 - .L_231)
.L_231:
        /*00cc*/ 	.word	0x00000000
        /*00d0*/ 	.short	0x0002
        /*00d2*/ 	.short	0x0010
        /*00d4*/ 	.byte	0x00, 0xf5, 0x21, 0x00


	//----- nvinfo : EIATTR_KPARAM_INFO
	.align		4
.L_232:
        /*00d8*/ 	.byte	0x04, 0x17
        /*00da*/ 	.short	(.L_234 - .L_233)
.L_233:
        /*00dc*/ 	.word	0x00000000
        /*00e0*/ 	.short	0x0001
        /*00e2*/ 	.short	0x0008
        /*00e4*/ 	.byte	0x00, 0xf5, 0x21, 0x00


	//----- nvinfo : EIATTR_KPARAM_INFO
	.align		4
.L_234:
        /*00e8*/ 	.byte	0x04, 0x17
        /*00ea*/ 	.short	(.L_236 - .L_235)
.L_235:
        /*00ec*/ 	.word	0x00000000
        /*00f0*/ 	.short	0x0000
        /*00f2*/ 	.short	0x0000
        /*00f4*/ 	.byte	0x00, 0xf5, 0x21, 0x00


	//----- nvinfo : EIATTR_SPARSE_MMA_MASK
	.align		4
.L_236:
        /*00f8*/ 	.byte	0x03, 0x50
        /*00fa*/ 	.short	0x0000


	//----- nvinfo : EIATTR_MAXREG_COUNT
	.align		4
        /*00fc*/ 	.byte	0x03, 0x1b
        /*00fe*/ 	.short	0x00ff


	//----- nvinfo : EIATTR_NUM_BARRIERS
	.align		4
        /*0100*/ 	.byte	0x02, 0x4c
        /*0102*/ 	.byte	0x01
	.zero		1


	//----- nvinfo : EIATTR_MERCURY_ISA_VERSION
	.align		4
        /*0104*/ 	.byte	0x03, 0x5f
        /*0106*/ 	.short	0x0101


	//----- nvinfo : EIATTR_COOP_GROUP_MASK_REGIDS
	.align		4
        /*0108*/ 	.byte	0x04, 0x29
        /*010a*/ 	.short	(.L_238 - .L_237)


	//   ....[0]....
.L_237:
        /*010c*/ 	.word	0xffffffff


	//   ....[1]....
        /*0110*/ 	.word	0xffffffff


	//   ....[2]....
        /*0114*/ 	.word	0xffffffff


	//   ....[3]....
        /*0118*/ 	.word	0xffffffff


	//   ....[4]....
        /*011c*/ 	.word	0xffffffff


	//   ....[5]....
        /*0120*/ 	.word	0xffffffff


	//   ....[6]....
        /*0124*/ 	.word	0xffffffff


	//   ....[7]....
        /*0128*/ 	.word	0xffffffff


	//   ....[8]....
        /*012c*/ 	.word	0xffffffff


	//   ....[9]....
        /*0130*/ 	.word	0xffffffff


	//----- nvinfo : EIATTR_COOP_GROUP_INSTR_OFFSETS
	.align		4
.L_238:
        /*0134*/ 	.byte	0x04, 0x28
        /*0136*/ 	.short	(.L_240 - .L_239)


	//   ....[0]....
.L_239:
        /*0138*/ 	.word	0x00001140


	//   ....[1]....
        /*013c*/ 	.word	0x00001190


	//   ....[2]....
        /*0140*/ 	.word	0x000011a0


	//   ....[3]....
        /*0144*/ 	.word	0x000011d0


	//   ....[4]....
        /*0148*/ 	.word	0x00001200


	//   ....[5]....
        /*014c*/ 	.word	0x00001230


	//   ....[6]....
        /*0150*/ 	.word	0x00001290


	//   ....[7]....
        /*0154*/ 	.word	0x000012c0


	//   ....[8]....
        /*0158*/ 	.word	0x00001320


	//   ....[9]....
        /*015c*/ 	.word	0x00001340


	//----- nvinfo : EIATTR_VRC_CTA_INIT_COUNT
	.align		4
.L_240:
        /*0160*/ 	.byte	0x02, 0x4a
	.zero		1
	.zero		1


	//----- nvinfo : EIATTR_EXIT_INSTR_OFFSETS
	.align		4
        /*0164*/ 	.byte	0x04, 0x1c
        /*0166*/ 	.short	(.L_242 - .L_241)


	//   ....[0]....
.L_241:
        /*0168*/ 	.word	0x000000d0


	//   ....[1]....
        /*016c*/ 	.word	0x00000330


	//   ....[2]....
        /*0170*/ 	.word	0x00001670


	//   ....[3]....
        /*0174*/ 	.word	0x00001d90


	//   ....[4]....
        /*0178*/ 	.word	0x00001ea0


	//----- nvinfo : EIATTR_CRS_STACK_SIZE
	.align		4
.L_242:
        /*017c*/ 	.byte	0x04, 0x1e
        /*017e*/ 	.short	(.L_244 - .L_243)
.L_243:
        /*0180*/ 	.word	0x00000000


	//----- nvinfo : EIATTR_CBANK_PARAM_SIZE
	.align		4
.L_244:
        /*0184*/ 	.byte	0x03, 0x19
        /*0186*/ 	.short	0x0078


	//----- nvinfo : EIATTR_PARAM_CBANK
	.align		4
        /*0188*/ 	.byte	0x04, 0x0a
        /*018a*/ 	.short	(.L_246 - .L_245)
	.align		4
.L_245:
        /*018c*/ 	.word	index@(.nv.constant0._ZN17fastertransformer20topk_stage2_samplingI6__halfLi128ELi8EEEvPKiPT_PiS6_PbPfS8_iS3_fPKfP17curandStateXORWOWS3_iPKb)
        /*0190*/ 	.short	0x0380
        /*0192*/ 	.short	0x0078


	//----- nvinfo : EIATTR_SW_WAR
	.align		4
.L_246:
        /*0194*/ 	.byte	0x04, 0x36
        /*0196*/ 	.short	(.L_248 - .L_247)
.L_247:
        /*0198*/ 	.word	0x00000008
.L_248:


//--------------------- .nv.info._ZN17fastertransformer11topk_stage1I6__halfLi128ELi8EEEvPKT_PS2_PiS5_PKbiPKiiSA_S8_ --------------------------
	.section	.nv.info._ZN17fastertransformer11topk_stage1I6__halfLi128ELi8EEEvPKT_PS2_PiS5_PKbiPKiiSA_S8_,"",@"SHT_CUDA_INFO"
	.sectionflags	@""
	.align	4


	//----- nvinfo : EIATTR_CUDA_API_VERSION
	.align		4
        /*0000*/ 	.byte	0x04, 0x37
        /*0002*/ 	.short	(.L_250 - .L_249)
.L_249:
        /*0004*/ 	.word	0x00000082


	//----- nvinfo : EIATTR_KPARAM_INFO
	.align		4
.L_250:
        /*0008*/ 	.byte	0x04, 0x17
        /*000a*/ 	.short	(.L_252 - .L_251)
.L_251:
        /*000c*/ 	.word	0x00000000
        /*0010*/ 	.short	0x0009
        /*0012*/ 	.short	0x0048
        /*0014*/ 	.byte	0x00, 0xf5, 0x21, 0x00


	//----- nvinfo : EIATTR_KPARAM_INFO
	.align		4
.L_252:
        /*0018*/ 	.byte	0x04, 0x17
        /*001a*/ 	.short	(.L_254 - .L_253)
.L_253:
        /*001c*/ 	.word	0x00000000
        /*0020*/ 	.short	0x0008
        /*0022*/ 	.short	0x0040
        /*0024*/ 	.byte	0x00, 0xf5, 0x21, 0x00


	//----- nvinfo : EIATTR_KPARAM_INFO
	.align		4
.L_254:
        /*0028*/ 	.byte	0x04, 0x17
        /*002a*/ 	.short	(.L_256 - .L_255)
.L_255:
        /*002c*/ 	.word	0x00000000
        /*0030*/ 	.short	0x0007
        /*0032*/ 	.short	0x0038
        /*0034*/ 	.byte	0x00, 0xf0, 0x11, 0x00


	//----- nvinfo : EIATTR_KPARAM_INFO
	.align		4
.L_256:
        /*0038*/ 	.byte	0x04, 0x17
        /*003a*/ 	.short	(.L_258 - .L_257)
.L_257:
        /*003c*/ 	.word	0x00000000
        /*0040*/ 	.short	0x0006
        /*0042*/ 	.short	0x0030
        /*0044*/ 	.byte	0x00, 0xf5, 0x21, 0x00


	//----- nvinfo : EIATTR_KPARAM_INFO
	.align		4
.L_258:
        /*0048*/ 	.byte	0x04, 0x17
        /*004a*/ 	.short	(.L_260 - .L_259)
.L_259:
        /*004c*/ 	.word	0x00000000
        /*0050*/ 	.short	0x0005
        /*0052*/ 	.short	0x0028
        /*0054*/ 	.byte	0x00, 0xf0, 0x11, 0x00


	//----- nvinfo : EIATTR_KPARAM_INFO
	.align		4
.L_260:
        /*0058*/ 	.byte	0x04, 0x17
        /*005a*/ 	.short	(.L_262 - .L_261)
.L_261:
        /*005c*/ 	.word	0x00000000
        /*0060*/ 	.short	0x0004
        /*0062*/ 	.short	0x0020
        /*0064*/ 	.byte	0x00, 0xf5, 0x21, 0x00


	//----- nvinfo : EIATTR_KPARAM_INFO
	.align		4
.L_262:
        /*0068*/ 	.byte	0x04, 0x17
        /*006a*/ 	.short	(.L_264 - .L_263)
.L_263:
        /*006c*/ 	.word	0x00000000
        /*0070*/ 	.short	0x0003
        /*0072*/ 	.short	0x0018
        /*0074*/ 	.byte	0x00, 0xf5, 0x21, 0x00


	//----- nvinfo : EIATTR_KPARAM_INFO
	.align		4
.L_264:
        /*0078*/ 	.byte	0x04, 0x17
        /*007a*/ 	.short	(.L_266 - .L_265)
.L_265:
        /*007c*/ 	.word	0x00000000
        /*0080*/ 	.short	0x0002
        /*0082*/ 	.short	0x0010
        /*0084*/ 	.byte	0x00, 0xf5, 0x21, 0x00


	//----- nvinfo : EIATTR_KPARAM_INFO
	.align		4
.L_266:
        /*0088*/ 	.byte	0x04, 0x17
        /*008a*/ 	.short	(.L_268 - .L_267)
.L_267:
        /*008c*/ 	.word	0x00000000
        /*0090*/ 	.short	0x0001
        /*0092*/ 	.short	0x0008
        /*0094*/ 	.byte	0x00, 0xf5, 0x21, 0x00


	//----- nvinfo : EIATTR_KPARAM_INFO
	.align		4
.L_268:
        /*0098*/ 	.byte	0x04, 0x17
        /*009a*/ 	.short	(.L_270 - .L_269)
.L_269:
        /*009c*/ 	.word	0x00000000
        /*00a0*/ 	.short	0x0000
        /*00a2*/ 	.short	0x0000
        /*00a4*/ 	.byte	0x00, 0xf5, 0x21, 0x00


	//----- nvinfo : EIATTR_SPARSE_MMA_MASK
	.align		4
.L_270:
        /*00a8*/ 	.byte	0x03, 0x50
        /*00aa*/ 	.short	0x0000


	//----- nvinfo : EIATTR_MAXREG_COUNT
	.align		4
        /*00ac*/ 	.byte	0x03, 0x1b
        /*00ae*/ 	.short	0x00ff


	//----- nvinfo : EIATTR_NUM_BARRIERS
	.align		4
        /*00b0*/ 	.byte	0x02, 0x4c
        /*00b2*/ 	.byte	0x01
	.zero		1


	//----- nvinfo : EIATTR_MERCURY_ISA_VERSION
	.align		4
        /*00b4*/ 	.byte	0x03, 0x5f
        /*00b6*/ 	.short	0x0101


	//----- nvinfo : EIATTR_COOP_GROUP_MASK_REGIDS
	.align		4
        /*00b8*/ 	.byte	0x04, 0x29
        /*00ba*/ 	.short	(.L_272 - .L_271)


	//   ....[0]....
.L_271:
        /*00bc*/ 	.word	0xffffffff


	//   ....[1]....
        /*00c0*/ 	.word	0xffffffff


	//   ....[2]....
        /*00c4*/ 	.word	0xffffffff


	//   ....[3]....
        /*00c8*/ 	.word	0xffffffff


	//   ....[4]....
        /*00cc*/ 	.word	0xffffffff


	//   ....[5]....
        /*00d0*/ 	.word	0xffffffff


	//   ....[6]....
        /*00d4*/ 	.word	0xffffffff


	//   ....[7]....
        /*00d8*/ 	.word	0xffffffff


	//   ....[8]....
        /*00dc*/ 	.word	0xffffffff


	//   ....[9]....
        /*00e0*/ 	.word	0xffffffff


	//----- nvinfo : EIATTR_COOP_GROUP_INSTR_OFFSETS
	.align		4
.L_272:
        /*00e4*/ 	.byte	0x04, 0x28
        /*00e6*/ 	.short	(.L_274 - .L_273)


	//   ....[0]....
.L_273:
        /*00e8*/ 	.word	0x00001420


	//   ....[1]....
        /*00ec*/ 	.word	0x00001460


	//   ....[2]....
        /*00f0*/ 	.word	0x00001480


	//   ....[3]....
        /*00f4*/ 	.word	0x000014b0


	//   ....[4]....
        /*00f8*/ 	.word	0x00001500


	//   ....[5]....
        /*00fc*/ 	.word	0x00001530


	//   ....[6]....
        /*0100*/ 	.word	0x000015a0


	//   ....[7]....
        /*0104*/ 	.word	0x000015b0


	//   ....[8]....
        /*0108*/ 	.word	0x00001600


	//   ....[9]....
        /*010c*/ 	.word	0x00001620


	//----- nvinfo : EIATTR_VRC_CTA_INIT_COUNT
	.align		4
.L_274:
        /*0110*/ 	.byte	0x02, 0x4a
	.zero		1
	.zero		1


	//----- nvinfo : EIATTR_EXIT_INSTR_OFFSETS
	.align		4
        /*0114*/ 	.byte	0x04, 0x1c
        /*0116*/ 	.short	(.L_276 - .L_275)


	//   ....[0]....
.L_275:
        /*0118*/ 	.word	0x000000c0


	//   ....[1]....
        /*011c*/ 	.word	0x00000250


	//   ....[2]....
        /*0120*/ 	.word	0x00000370


	//   ....[3]....
        /*0124*/ 	.word	0x00000400


	//   ....[4]....
        /*0128*/ 	.word	0x00000730


	//   ....[5]....
        /*012c*/ 	.word	0x00001930


	//----- nvinfo : EIATTR_CRS_STACK_SIZE
	.align		4
.L_276:
        /*0130*/ 	.byte	0x04, 0x1e
        /*0132*/ 	.short	(.L_278 - .L_277)
.L_277:
        /*0134*/ 	.word	0x00000000


	//----- nvinfo : EIATTR_CBANK_PARAM_SIZE
	.align		4
.L_278:
        /*0138*/ 	.byte	0x03, 0x19
        /*013a*/ 	.short	0x0050


	//----- nvinfo : EIATTR_PARAM_CBANK
	.align		4
        /*013c*/ 	.byte	0x04, 0x0a
        /*013e*/ 	.short	(.L_280 - .L_279)
	.align		4
.L_279:
        /*0140*/ 	.word	index@(.nv.constant0._ZN17fastertransformer11topk_stage1I6__halfLi128ELi8EEEvPKT_PS2_PiS5_PKbiPKiiSA_S8_)
        /*0144*/ 	.short	0x0380
        /*0146*/ 	.short	0x0050


	//----- nvinfo : EIATTR_SW_WAR
	.align		4
.L_280:
        /*0148*/ 	.byte	0x04, 0x36
        /*014a*/ 	.short	(.L_282 - .L_281)
.L_281:
        /*014c*/ 	.word	0x00000008
.L_282:


//--------------------- .nv.info._ZN17fastertransformer20topk_stage2_samplingIfLi256ELi8EEEvPKiPT_PiS5_PbPfS7_iS2_fPKfP17curandStateXORWOWS2_iPKb --------------------------
	.section	.nv.info._ZN17fastertransformer20topk_stage2_samplingIfLi256ELi8EEEvPKiPT_PiS5_PbPfS7_iS2_fPKfP17curandStateXORWOWS2_iPKb,"",@"SHT_CUDA_INFO"
	.sectionflags	@""
	.align	4


	//----- nvinfo : EIATTR_CUDA_API_VERSION
	.align		4
        /*0000*/ 	.byte	0x04, 0x37
        /*0002*/ 	.short	(.L_284 - .L_283)
.L_283:
        /*0004*/ 	.word	0x00000082


	//----- nvinfo : EIATTR_KPARAM_INFO
	.align		4
.L_284:
        /*0008*/ 	.byte	0x04, 0x17
        /*000a*/ 	.short	(.L_286 - .L_285)
.L_285:
        /*000c*/ 	.word	0x00000000
        /*0010*/ 	.short	0x000e
        /*0012*/ 	.short	0x0070
        /*0014*/ 	.byte	0x00, 0xf5, 0x21, 0x00


	//----- nvinfo : EIATTR_KPARAM_INFO
	.align		4
.L_286:
        /*0018*/ 	.byte	0x04, 0x17
        /*001a*/ 	.short	(.L_288 - .L_287)
.L_287:
        /*001c*/ 	.word	0x00000000
        /*0020*/ 	.short	0x000d
        /*0022*/ 	.short	0x0068
        /*0024*/ 	.byte	0x00, 0xf0, 0x11, 0x00


	//----- nvinfo : EIATTR_KPARAM_INFO
	.align		4
.L_288:
        /*0028*/ 	.byte	0x04, 0x17
        /*002a*/ 	.short	(.L_290 - .L_289)
.L_289:
        /*002c*/ 	.word	0x00000000
        /*0030*/ 	.short	0x000c
        /*0032*/ 	.short	0x0060
        /*0034*/ 	.byte	0x00, 0xf5, 0x21, 0x00


	//----- nvinfo : EIATTR_KPARAM_INFO
	.align		4
.L_290:
        /*0038*/ 	.byte	0x04, 0x17
        /*003a*/ 	.short	(.L_292 - .L_291)
.L_291:
        /*003c*/ 	.word	0x00000000
        /*0040*/ 	.short	0x000b
        /*0042*/ 	.short	0x0058
        /*0044*/ 	.byte	0x00, 0xf5, 0x21, 0x00


	//----- nvinfo : EIATTR_KPARAM_INFO
	.align		4
.L_292:
        /*0048*/ 	.byte	0x04, 0x17
        /*004a*/ 	.short	(.L_294 - .L_293)
.L_293:
        /*004c*/ 	.word	0x00000000
        /*0050*/ 	.short	0x000a
        /*0052*/ 	.short	0x0050
        /*0054*/ 	.byte	0x00, 0xf5, 0x21, 0x00


	//----- nvinfo : EIATTR_KPARAM_INFO
	.align		4
.L_294:
        /*0058*/ 	.byte	0x04, 0x17
        /*005a*/ 	.short	(.L_296 - .L_295)
.L_295:
        /*005c*/ 	.word	0x00000000
        /*0060*/ 	.short	0x0009
        /*0062*/ 	.short	0x0048
        /*0064*/ 	.byte	0x00, 0xf0, 0x11, 0x00


	//----- nvinfo : EIATTR_KPARAM_INFO
	.align		4
.L_296:
        /*0068*/ 	.byte	0x04, 0x17
        /*006a*/ 	.short	(.L_298 - .L_297)
.L_297:
        /*006c*/ 	.word	0x00000000
        /*0070*/ 	.short	0x0008
        /*0072*/ 	.short	0x0040
        /*0074*/ 	.byte	0x00, 0xf5, 0x21, 0x00


	//----- nvinfo : EIATTR_KPARAM_INFO
	.align		4
.L_298:
        /*0078*/ 	.byte	0x04, 0x17
        /*007a*/ 	.short	(.L_300 - .L_299)
.L_299:
        /*007c*/ 	.word	0x00000000
        /*0080*/ 	.short	0x0007
        /*0082*/ 	.short	0x0038
        /*0084*/ 	.byte	0x00, 0xf0, 0x11, 0x00


	//----- nvinfo : EIATTR_KPARAM_INFO
	.align		4
.L_300:
        /*0088*/ 	.byte	0x04, 0x17
        /*008a*/ 	.short	(.L_302 - .L_301)
.L_301:
        /*008c*/ 	.word	0x00000000
        /*0090*/ 	.short	0x0006
        /*0092*/ 	.short	0x0030
        /*0094*/ 	.byte	0x00, 0xf5, 0x21, 0x00


	//----- nvinfo : EIATTR_KPARAM_INFO
	.align		4
.L_302:
        /*0098*/ 	.byte	0x04, 0x17
        /*009a*/ 	.short	(.L_304 - .L_303)
.L_303:
        /*009c*/ 	.word	0x00000000
        /*00a0*/ 	.short	0x0005
        /*00a2*/ 	.short	0x0028
        /*00a4*/ 	.byte	0x00, 0xf5, 0x21, 0x00


	//----- nvinfo : EIATTR_KPARAM_INFO
	.align		4
.L_304:
        /*00a8*/ 	.byte	0x04, 0x17
        /*00aa*/ 	.short	(.L_306 - .L_305)
.L_305:
        /*00ac*/ 	.word	0x00000000
        /*00b0*/ 	.short	0x0004
        /*00b2*/ 	.short	0x0020
        /*00b4*/ 	.byte	0x00, 0xf5, 0x21, 0x00


	//----- nvinfo : EIATTR_KPARAM_INFO
	.align		4
.L_306:
        /*00b8*/ 	.byte	0x04, 0x17
        /*00ba*/ 	.short	(.L_308 - .L_307)
.L_307:
        /*00bc*/ 	.word	0x00000000
        /*00c0*/ 	.short	0x0003
        /*00c2*/ 	.short	0x0018
        /*00c4*/ 	.byte	0x00, 0xf5, 0x21, 0x00


	//----- nvinfo : EIATTR_KPARAM_INFO
	.align		4
.L_308:
        /*00c8*/ 	.byte	0x04, 0x17
        /*00ca*/ 	.short	(.L_310 - .L_309)
.L_309:
        /*00cc*/ 	.word	0x00000000
        /*00d0*/ 	.short	0x0002
        /*00d2*/ 	.short	0x0010
        /*00d4*/ 	.byte	0x00, 0xf5, 0x21, 0x00


	//----- nvinfo : EIATTR_KPARAM_INFO
	.align		4
.L_310:
        /*00d8*/ 	.byte	0x04, 0x17
        /*00da*/ 	.short	(.L_312 - .L_311)
.L_311:
        /*00dc*/ 	.word	0x00000000
        /*00e0*/ 	.short	0x0001
        /*00e2*/ 	.short	0x0008
        /*00e4*/ 	.byte	0x00, 0xf5, 0x21, 0x00


	//----- nvinfo : EIATTR_KPARAM_INFO
	.align		4
.L_312:
        /*00e8*/ 	.byte	0x04, 0x17
        /*00ea*/ 	.short	(.L_314 - .L_313)
.L_313:
        /*00ec*/ 	.word	0x00000000
        /*00f0*/ 	.short	0x0000
        /*00f2*/ 	.short	0x0000
        /*00f4*/ 	.byte	0x00, 0xf5, 0x21, 0x00


	//----- nvinfo : EIATTR_SPARSE_MMA_MASK
	.align		4
.L_314:
        /*00f8*/ 	.byte	0x03, 0x50
        /*00fa*/ 	.short	0x0000


	//----- nvinfo : EIATTR_MAXREG_COUNT
	.align		4
        /*00fc*/ 	.byte	0x03, 0x1b
        /*00fe*/ 	.short	0x00ff


	//----- nvinfo : EIATTR_NUM_BARRIERS
	.align		4
        /*0100*/ 	.byte	0x02, 0x4c
        /*0102*/ 	.byte	0x01
	.zero		1


	//----- nvinfo : EIATTR_MERCURY_ISA_VERSION
	.align		4
        /*0104*/ 	.byte	0x03, 0x5f
        /*0106*/ 	.short	0x0101


	//----- nvinfo : EIATTR_COOP_GROUP_MASK_REGIDS
	.align		4
        /*0108*/ 	.byte	0x04, 0x29
        /*010a*/ 	.short	(.L_316 - .L_315)


	//   ....[0]....
.L_315:
        /*010c*/ 	.word	0xffffffff


	//   ....[1]....
        /*0110*/ 	.word	0xffffffff


	//   ....[2]....
        /*0114*/ 	.word	0xffffffff


	//   ....[3]....
        /*0118*/ 	.word	0xffffffff


	//   ....[4]....
        /*011c*/ 	.word	0xffffffff


	//   ....[5]....
        /*0120*/ 	.word	0xffffffff


	//   ....[6]....
        /*0124*/ 	.word	0xffffffff


	//   ....[7]....
        /*0128*/ 	.word	0xffffffff


	//   ....[8]....
        /*012c*/ 	.word	0xffffffff


	//   ....[9]....
        /*0130*/ 	.word	0xffffffff


	//----- nvinfo : EIATTR_COOP_GROUP_INSTR_OFFSETS
	.align		4
.L_316:
        /*0134*/ 	.byte	0x04, 0x28
        /*0136*/ 	.short	(.L_318 - .L_317)


	//   ....[0]....
.L_317:
        /*0138*/ 	.word	0x00000f60


	//   ....[1]....
        /*013c*/ 	.word	0x00000fb0


	//   ....[2]....
        /*0140*/ 	.word	0x00000fc0


	//   ....[3]....
        /*0144*/ 	.word	0x00000ff0


	//   ....[4]....
        /*0148*/ 	.word	0x00001020


	//   ....[5]....
        /*014c*/ 	.word	0x00001050


	//   ....[6]....
        /*0150*/ 	.word	0x000010b0


	//   ....[7]....
        /*0154*/ 	.word	0x000010e0


	//   ....[8]....
        /*0158*/ 	.word	0x00001140


	//   ....[9]....
        /*015c*/ 	.word	0x00001160


	//----- nvinfo : EIATTR_VRC_CTA_INIT_COUNT
	.align		4
.L_318:
        /*0160*/ 	.byte	0x02, 0x4a
	.zero		1
	.zero		1


	//----- nvinfo : EIATTR_EXIT_INSTR_OFFSETS
	.align		4
        /*0164*/ 	.byte	0x04, 0x1c
        /*0166*/ 	.short	(.L_320 - .L_319)


	//   ....[0]....
.L_319:
        /*0168*/ 	.word	0x000000d0


	//   ....[1]....
        /*016c*/ 	.word	0x00000330


	//   ....[2]....
        /*0170*/ 	.word	0x00001530


	//   ....[3]....
        /*0174*/ 	.word	0x00001c40


	//   ....[4]....
        /*0178*/ 	.word	0x00001d50


	//----- nvinfo : EIATTR_CRS_STACK_SIZE
	.align		4
.L_320:
        /*017c*/ 	.byte	0x04, 0x1e
        /*017e*/ 	.short	(.L_322 - .L_321)
.L_321:
        /*0180*/ 	.word	0x00000000


	//----- nvinfo : EIATTR_CBANK_PARAM_SIZE
	.align		4
.L_322:
        /*0184*/ 	.byte	0x03, 0x19
        /*0186*/ 	.short	0x0078


	//----- nvinfo : EIATTR_PARAM_CBANK
	.align		4
        /*0188*/ 	.byte	0x04, 0x0a
        /*018a*/ 	.short	(.L_324 - .L_323)
	.align		4
.L_323:
        /*018c*/ 	.word	index@(.nv.constant0._ZN17fastertransformer20topk_stage2_samplingIfLi256ELi8EEEvPKiPT_PiS5_PbPfS7_iS2_fPKfP17curandStateXORWOWS2_iPKb)
        /*0190*/ 	.short	0x0380
        /*0192*/ 	.short	0x0078


	//----- nvinfo : EIATTR_SW_WAR
	.align		4
.L_324:
        /*0194*/ 	.byte	0x04, 0x36
        /*0196*/ 	.short	(.L_326 - .L_325)
.L_325:
        /*0198*/ 	.word	0x00000008
.L_326:


//--------------------- .nv.info._ZN17fastertransformer11topk_stage1IfLi256ELi8EEEvPKT_PS1_PiS4_PKbiPKiiS9_S7_ --------------------------
	.section	.nv.info._ZN17fastertransformer11topk_stage1IfLi256ELi8EEEvPKT_PS1_PiS4_PKbiPKiiS9_S7_,"",@"SHT_CUDA_INFO"
	.sectionflags	@""
	.align	4


	//----- nvinfo : EIATTR_CUDA_API_VERSION
	.align		4
        /*0000*/ 	.byte	0x04, 0x37
        /*0002*/ 	.short	(.L_328 - .L_327)
.L_327:
        /*0004*/ 	.word	0x00000082


	//----- nvinfo : EIATTR_KPARAM_INFO
	.align		4
.L_328:
        /*0008*/ 	.byte	0x04, 0x17
        /*000a*/ 	.short	(.L_330 - .L_329)
.L_329:
        /*000c*/ 	.word	0x00000000
        /*0010*/ 	.short	0x0009
        /*0012*/ 	.short	0x0048
        /*0014*/ 	.byte	0x00, 0xf5, 0x21, 0x00


	//----- nvinfo : EIATTR_KPARAM_INFO
	.align		4
.L_330:
        /*0018*/ 	.byte	0x04, 0x17
        /*001a*/ 	.short	(.L_332 - .L_331)
.L_331:
        /*001c*/ 	.word	0x00000000
        /*0020*/ 	.short	0x0008
        /*0022*/ 	.short	0x0040
        /*0024*/ 	.byte	0x00, 0xf5, 0x21, 0x00


	//----- nvinfo : EIATTR_KPARAM_INFO
	.align		4
.L_332:
        /*0028*/ 	.byte	0x04, 0x17
        /*002a*/ 	.short	(.L_334 - .L_333)
.L_333:
        /*002c*/ 	.word	0x00000000
        /*0030*/ 	.short	0x0007
        /*0032*/ 	.short	0x0038
        /*0034*/ 	.byte	0x00, 0xf0, 0x11, 0x00


	//----- nvinfo : EIATTR_KPARAM_INFO
	.align		4
.L_334:
        /*0038*/ 	.byte	0x04, 0x17
        /*003a*/ 	.short	(.L_336 - .L_335)
.L_335:
        /*003c*/ 	.word	0x00000000
        /*0040*/ 	.short	0x0006
        /*0042*/ 	.short	0x0030
        /*0044*/ 	.byte	0x00, 0xf5, 0x21, 0x00


	//----- nvinfo : EIATTR_KPARAM_INFO
	.align		4
.L_336:
        /*0048*/ 	.byte	0x04, 0x17
        /*004a*/ 	.short	(.L_338 - .L_337)
.L_337:
        /*004c*/ 	.word	0x00000000
        /*0050*/ 	.short	0x0005
        /*0052*/ 	.short	0x0028
        /*0054*/ 	.byte	0x00, 0xf0, 0x11, 0x00


	//----- nvinfo : EIATTR_KPARAM_INFO
	.align		4
.L_338:
        /*0058*/ 	.byte	0x04, 0x17
        /*005a*/ 	.short	(.L_340 - .L_339)
.L_339:
        /*005c*/ 	.word	0x00000000
        /*0060*/ 	.short	0x0004
        /*0062*/ 	.short	0x0020
        /*0064*/ 	.byte	0x00, 0xf5, 0x21, 0x00


	//----- nvinfo : EIATTR_KPARAM_INFO
	.align		4
.L_340:
        /*0068*/ 	.byte	0x04, 0x17
        /*006a*/ 	.short	(.L_342 - .L_341)
.L_341:
        /*006c*/ 	.word	0x00000000
        /*0070*/ 	.short	0x0003
        /*0072*/ 	.short	0x0018
        /*0074*/ 	.byte	0x00, 0xf5, 0x21, 0x00


	//----- nvinfo : EIATTR_KPARAM_INFO
	.align		4
.L_342:
        /*0078*/ 	.byte	0x04, 0x17
        /*007a*/ 	.short	(.L_344 - .L_343)
.L_343:
        /*007c*/ 	.word	0x00000000
        /*0080*/ 	.short	0x0002
        /*0082*/ 	.short	0x0010
        /*0084*/ 	.byte	0x00, 0xf5, 0x21, 0x00


	//----- nvinfo : EIATTR_KPARAM_INFO
	.align		4
.L_344:
        /*0088*/ 	.byte	0x04, 0x17
        /*008a*/ 	.short	(.L_346 - .L_345)
.L_345:
        /*008c*/ 	.word	0x00000000
        /*0090*/ 	.short	0x0001
        /*0092*/ 	.short	0x0008
        /*0094*/ 	.byte	0x00, 0xf5, 0x21, 0x00


	//----- nvinfo : EIATTR_KPARAM_INFO
	.align		4
.L_346:
        /*0098*/ 	.byte	0x04, 0x17
        /*009a*/ 	.short	(.L_348 - .L_347)
.L_347:
        /*009c*/ 	.word	0x00000000
        /*00a0*/ 	.short	0x0000
        /*00a2*/ 	.short	0x0000
        /*00a4*/ 	.byte	0x00, 0xf5, 0x21, 0x00


	//----- nvinfo : EIATTR_SPARSE_MMA_MASK
	.align		4
.L_348:
        /*00a8*/ 	.byte	0x03, 0x50
        /*00aa*/ 	.short	0x0000


	//----- nvinfo : EIATTR_MAXREG_COUNT
	.align		4
        /*00ac*/ 	.byte	0x03, 0x1b
        /*00ae*/ 	.short	0x00ff


	//----- nvinfo : EIATTR_NUM_BARRIERS
	.align		4
        /*00b0*/ 	.byte	0x02, 0x4c
        /*00b2*/ 	.byte	0x01
	.zero		1


	//----- nvinfo : EIATTR_MERCURY_ISA_VERSION
	.align		4
        /*00b4*/ 	.byte	0x03, 0x5f
        /*00b6*/ 	.short	0x0101


	//----- nvinfo : EIATTR_COOP_GROUP_MASK_REGIDS
	.align		4
        /*00b8*/ 	.byte	0x04, 0x29
        /*00ba*/ 	.short	(.L_350 - .L_349)


	//   ....[0]....
.L_349:
        /*00bc*/ 	.word	0xffffffff


	//   ....[1]....
        /*00c0*/ 	.word	0xffffffff


	//   ....[2]....
        /*00c4*/ 	.word	0xffffffff


	//   ....[3]....
        /*00c8*/ 	.word	0xffffffff


	//   ....[4]....
        /*00cc*/ 	.word	0xffffffff


	//   ....[5]....
        /*00d0*/ 	.word	0xffffffff


	//   ....[6]....
        /*00d4*/ 	.word	0xffffffff


	//   ....[7]....
        /*00d8*/ 	.word	0xffffffff


	//   ....[8]....
        /*00dc*/ 	.word	0xffffffff


	//   ....[9]....
        /*00e0*/ 	.word	0xffffffff


	//----- nvinfo : EIATTR_COOP_GROUP_INSTR_OFFSETS
	.align		4
.L_350:
        /*00e4*/ 	.byte	0x04, 0x28
        /*00e6*/ 	.short	(.L_352 - .L_351)


	//   ....[0]....
.L_351:
        /*00e8*/ 	.word	0x00001480


	//   ....[1]....
        /*00ec*/ 	.word	0x000014a0


	//   ....[2]....
        /*00f0*/ 	.word	0x000014f0


	//   ....[3]....
        /*00f4*/ 	.word	0x00001500


	//   ....[4]....
        /*00f8*/ 	.word	0x00001560


	//   ....[5]....
        /*00fc*/ 	.word	0x00001570


	//   ....[6]....
        /*0100*/ 	.word	0x000015c0


	//   ....[7]....
        /*0104*/ 	.word	0x000015d0


	//   ....[8]....
        /*0108*/ 	.word	0x00001620


	//   ....[9]....
        /*010c*/ 	.word	0x00001630


	//----- nvinfo : EIATTR_VRC_CTA_INIT_COUNT
	.align		4
.L_352:
        /*0110*/ 	.byte	0x02, 0x4a
	.zero		1
	.zero		1


	//----- nvinfo : EIATTR_EXIT_INSTR_OFFSETS
	.align		4
        /*0114*/ 	.byte	0x04, 0x1c
        /*0116*/ 	.short	(.L_354 - .L_353)


	//   ....[0]....
.L_353:
        /*0118*/ 	.word	0x000000c0


	//   ....[1]....
        /*011c*/ 	.word	0x00000250


	//   ....[2]....
        /*0120*/ 	.word	0x00000370


	//   ....[3]....
        /*0124*/ 	.word	0x00000400


	//   ....[4]....
        /*0128*/ 	.word	0x00000730


	//   ....[5]....
        /*012c*/ 	.word	0x00001950


	//----- nvinfo : EIATTR_CRS_STACK_SIZE
	.align		4
.L_354:
        /*0130*/ 	.byte	0x04, 0x1e
        /*0132*/ 	.short	(.L_356 - .L_355)
.L_355:
        /*0134*/ 	.word	0x00000000


	//----- nvinfo : EIATTR_CBANK_PARAM_SIZE
	.align		4
.L_356:
        /*0138*/ 	.byte	0x03, 0x19
        /*013a*/ 	.short	0x0050


	//----- nvinfo : EIATTR_PARAM_CBANK
	.align		4
        /*013c*/ 	.byte	0x04, 0x0a
        /*013e*/ 	.short	(.L_358 - .L_357)
	.align		4
.L_357:
        /*0140*/ 	.word	index@(.nv.constant0._ZN17fastertransformer11topk_stage1IfLi256ELi8EEEvPKT_PS1_PiS4_PKbiPKiiS9_S7_)
        /*0144*/ 	.short	0x0380
        /*0146*/ 	.short	0x0050


	//----- nvinfo : EIATTR_SW_WAR
	.align		4
.L_358:
        /*0148*/ 	.byte	0x04, 0x36
        /*014a*/ 	.short	(.L_360 - .L_359)
.L_359:
        /*014c*/ 	.word	0x00000008
.L_360:


//--------------------- .nv.info._ZN17fastertransformer20topk_stage2_samplingIfLi128ELi8EEEvPKiPT_PiS5_PbPfS7_iS2_fPKfP17curandStateXORWOWS2_iPKb --------------------------
	.section	.nv.info._ZN17fastertransformer20topk_stage2_samplingIfLi128ELi8EEEvPKiPT_PiS5_PbPfS7_iS2_fPKfP17curandStateXORWOWS2_iPKb,"",@"SHT_CUDA_INFO"
	.sectionflags	@""
	.align	4


	//----- nvinfo : EIATTR_CUDA_API_VERSION
	.align		4
        /*0000*/ 	.byte	0x04, 0x37
        /*0002*/ 	.short	(.L_362 - .L_361)
.L_361:
        /*0004*/ 	.word	0x00000082


	//----- nvinfo : EIATTR_KPARAM_INFO
	.align		4
.L_362:
        /*0008*/ 	.byte	0x04, 0x17
        /*000a*/ 	.short	(.L_364 - .L_363)
.L_363:
        /*000c*/ 	.word	0x00000000
        /*0010*/ 	.short	0x000e
        /*0012*/ 	.short	0x0070
        /*0014*/ 	.byte	0x00, 0xf5, 0x21, 0x00


	//----- nvinfo : EIATTR_KPARAM_INFO
	.align		4
.L_364:
        /*0018*/ 	.byte	0x04, 0x17
        /*001a*/ 	.short	(.L_366 - .L_365)
.L_365:
        /*001c*/ 	.word	0x00000000
        /*0020*/ 	.short	0x000d
        /*0022*/ 	.short	0x0068
        /*0024*/ 	.byte	0x00, 0xf0, 0x11, 0x00


	//----- nvinfo : EIATTR_KPARAM_INFO
	.align		4
.L_366:
        /*0028*/ 	.byte	0x04, 0x17
        /*002a*/ 	.short	(.L_368 - .L_367)
.L_367:
        /*002c*/ 	.word	0x00000000
        /*0030*/ 	.short	0x000c
        /*0032*/ 	.short	0x0060
        /*0034*/ 	.byte	0x00, 0xf5, 0x21, 0x00


	//----- nvinfo : EIATTR_KPARAM_INFO
	.align		4
.L_368:
        /*0038*/ 	.byte	0x04, 0x17
        /*003a*/ 	.short	(.L_370 - .L_369)
.L_369:
        /*003c*/ 	.word	0x00000000
        /*0040*/ 	.short	0x000b
        /*0042*/ 	.short	0x0058
        /*0044*/ 	.byte	0x00, 0xf5, 0x21, 0x00


	//----- nvinfo : EIATTR_KPARAM_INFO
	.align		4
.L_370:
        /*0048*/ 	.byte	0x04, 0x17
        /*004a*/ 	.short	(.L_372 - .L_371)
.L_371:
        /*004c*/ 	.word	0x00000000
        /*0050*/ 	.short	0x000a
        /*0052*/ 	.short	0x0050
        /*0054*/ 	.byte	0x00, 0xf5, 0x21, 0x00


	//----- nvinfo : EIATTR_KPARAM_INFO
	.align		4
.L_372:
        /*0058*/ 	.byte	0x04, 0x17
        /*005a*/ 	.short	(.L_374 - .L_373)
.L_373:
        /*005c*/ 	.word	0x00000000
        /*0060*/ 	.short	0x0009
        /*0062*/ 	.short	0x0048
        /*0064*/ 	.byte	0x00, 0xf0, 0x11, 0x00


	//----- nvinfo : EIATTR_KPARAM_INFO
	.align		4
.L_374:
        /*0068*/ 	.byte	0x04, 0x17
        /*006a*/ 	.short	(.L_376 - .L_375)
.L_375:
        /*006c*/ 	.word	0x00000000
        /*0070*/ 	.short	0x0008
        /*0072*/ 	.short	0x0040
        /*0074*/ 	.byte	0x00, 0xf5, 0x21, 0x00


	//----- nvinfo : EIATTR_KPARAM_INFO
	.align		4
.L_376:
        /*0078*/ 	.byte	0x04, 0x17
        /*007a*/ 	.short	(.L_378 - .L_377)
.L_377:
        /*007c*/ 	.word	0x00000000
        /*0080*/ 	.short	0x0007
        /*0082*/ 	.short	0x0038
        /*0084*/ 	.byte	0x00, 0xf0, 0x11, 0x00


	//----- nvinfo : EIATTR_KPARAM_INFO
	.align		4
.L_378:
        /*0088*/ 	.byte	0x04, 0x17
        /*008a*/ 	.short	(.L_380 - .L_379)
.L_379:
        /*008c*/ 	.word	0x00000000
        /*0090*/ 	.short	0x0006
        /*0092*/ 	.short	0x0030
        /*0094*/ 	.byte	0x00, 0xf5, 0x21, 0x00


	//----- nvinfo : EIATTR_KPARAM_INFO
	.align		4
.L_380:
        /*0098*/ 	.byte	0x04, 0x17
        /*009a*/ 	.short	(.L_382 - .L_381)
.L_381:
        /*009c*/ 	.word	0x00000000
        /*00a0*/ 	.short	0x0005
        /*00a2*/ 	.short	0x0028
        /*00a4*/ 	.byte	0x00, 0xf5, 0x21, 0x00


	//----- nvinfo : EIATTR_KPARAM_INFO
	.align		4
.L_382:
        /*00a8*/ 	.byte	0x04, 0x17
        /*00aa*/ 	.short	(.L_384 - .L_383)
.L_383:
        /*00ac*/ 	.word	0x00000000
        /*00b0*/ 	.short	0x0004
        /*00b2*/ 	.short	0x0020
        /*00b4*/ 	.byte	0x00, 0xf5, 0x21, 0x00


	//----- nvinfo : EIATTR_KPARAM_INFO
	.align		4
.L_384:
        /*00b8*/ 	.byte	0x04, 0x17
        /*00ba*/ 	.short	(.L_386 - .L_385)
.L_385:
        /*00bc*/ 	.word	0x00000000
        /*00c0*/ 	.short	0x0003
        /*00c2*/ 	.short	0x0018
        /*00c4*/ 	.byte	0x00, 0xf5, 0x21, 0x00


	//----- nvinfo : EIATTR_KPARAM_INFO
	.align		4
.L_386:
        /*00c8*/ 	.byte	0x04, 0x17
        /*00ca*/ 	.short	(.L_388 - .L_387)
.L_387:
        /*00cc*/ 	.word	0x00000000
        /*00d0*/ 	.short	0x0002
        /*00d2*/ 	.short	0x0010
        /*00d4*/ 	.byte	0x00, 0xf5, 0x21, 0x00


	//----- nvinfo : EIATTR_KPARAM_INFO
	.align		4
.L_388:
        /*00d8*/ 	.byte	0x04, 0x17
        /*00da*/ 	.short	(.L_390 - .L_389)
.L_389:
        /*00dc*/ 	.word	0x00000000
        /*00e0*/ 	.short	0x0001
        /*00e2*/ 	.short	0x0008
        /*00e4*/ 	.byte	0x00, 0xf5, 0x21, 0x00


	//----- nvinfo : EIATTR_KPARAM_INFO
	.align		4
.L_390:
        /*00e8*/ 	.byte	0x04, 0x17
        /*00ea*/ 	.short	(.L_392 - .L_391)
.L_391:
        /*00ec*/ 	.word	0x00000000
        /*00f0*/ 	.short	0x0000
        /*00f2*/ 	.short	0x0000
        /*00f4*/ 	.byte	0x00, 0xf5, 0x21, 0x00


	//----- nvinfo : EIATTR_SPARSE_MMA_MASK
	.align		4
.L_392:
        /*00f8*/ 	.byte	0x03, 0x50
        /*00fa*/ 	.short	0x0000


	//----- nvinfo : EIATTR_MAXREG_COUNT
	.align		4
        /*00fc*/ 	.byte	0x03, 0x1b
        /*00fe*/ 	.short	0x00ff


	//----- nvinfo : EIATTR_NUM_BARRIERS
	.align		4
        /*0100*/ 	.byte	0x02, 0x4c
        /*0102*/ 	.byte	0x01
	.zero		1


	//----- nvinfo : EIATTR_MERCURY_ISA_VERSION
	.align		4
        /*0104*/ 	.byte	0x03, 0x5f
        /*0106*/ 	.short	0x0101


	//----- nvinfo : EIATTR_COOP_GROUP_MASK_REGIDS
	.align		4
        /*0108*/ 	.byte	0x04, 0x29
        /*010a*/ 	.short	(.L_394 - .L_393)


	//   ....[0]....
.L_393:
        /*010c*/ 	.word	0xffffffff


	//   ....[1]....
        /*0110*/ 	.word	0xffffffff


	//   ....[2]....
        /*0114*/ 	.word	0xffffffff


	//   ....[3]....
        /*0118*/ 	.word	0xffffffff


	//   ....[4]....
        /*011c*/ 	.word	0xffffffff


	//   ....[5]....
        /*0120*/ 	.word	0xffffffff


	//   ....[6]....
        /*0124*/ 	.word	0xffffffff


	//   ....[7]....
        /*0128*/ 	.word	0xffffffff


	//   ....[8]....
        /*012c*/ 	.word	0xffffffff


	//   ....[9]....
        /*0130*/ 	.word	0xffffffff


	//----- nvinfo : EIATTR_COOP_GROUP_INSTR_OFFSETS
	.align		4
.L_394:
        /*0134*/ 	.byte	0x04, 0x28
        /*0136*/ 	.short	(.L_396 - .L_395)


	//   ....[0]....
.L_395:
        /*0138*/ 	.word	0x00000f60


	//   ....[1]....
        /*013c*/ 	.word	0x00000fb0


	//   ....[2]....
        /*0140*/ 	.word	0x00000fc0


	//   ....[3]....
        /*0144*/ 	.word	0x00000ff0


	//   ....[4]....
        /*0148*/ 	.word	0x00001020


	//   ....[5]....
        /*014c*/ 	.word	0x00001050


	//   ....[6]....
        /*0150*/ 	.word	0x000010b0


	//   ....[7]....
        /*0154*/ 	.word	0x000010e0


	//   ....[8]....
        /*0158*/ 	.word	0x00001140


	//   ....[9]....
        /*015c*/ 	.word	0x00001160


	//----- nvinfo : EIATTR_VRC_CTA_INIT_COUNT
	.align		4
.L_396:
        /*0160*/ 	.byte	0x02, 0x4a
	.zero		1
	.zero		1


	//----- nvinfo : EIATTR_EXIT_INSTR_OFFSETS
	.align		4
        /*0164*/ 	.byte	0x04, 0x1c
        /*0166*/ 	.short	(.L_398 - .L_397)


	//   ....[0]....
.L_397:
        /*0168*/ 	.word	0x000000d0


	//   ....[1]....
        /*016c*/ 	.word	0x00000330


	//   ....[2]....
        /*0170*/ 	.word	0x00001480


	//   ....[3]....
        /*0174*/ 	.word	0x00001bb0


	//   ....[4]....
        /*0178*/ 	.word	0x00001cc0


	//----- nvinfo : EIATTR_CRS_STACK_SIZE
	.align		4
.L_398:
        /*017c*/ 	.byte	0x04, 0x1e
        /*017e*/ 	.short	(.L_400 - .L_399)
.L_399:
        /*0180*/ 	.word	0x00000000


	//----- nvinfo : EIATTR_CBANK_PARAM_SIZE
	.align		4
.L_400:
        /*0184*/ 	.byte	0x03, 0x19
        /*0186*/ 	.short	0x0078


	//----- nvinfo : EIATTR_PARAM_CBANK
	.align		4
        /*0188*/ 	.byte	0x04, 0x0a
        /*018a*/ 	.short	(.L_402 - .L_401)
	.align		4
.L_401:
        /*018c*/ 	.word	index@(.nv.constant0._ZN17fastertransformer20topk_stage2_samplingIfLi128ELi8EEEvPKiPT_PiS5_PbPfS7_iS2_fPKfP17curandStateXORWOWS2_iPKb)
        /*0190*/ 	.short	0x0380
        /*0192*/ 	.short	0x0078


	//----- nvinfo : EIATTR_SW_WAR
	.align		4
.L_402:
        /*0194*/ 	.byte	0x04, 0x36
        /*0196*/ 	.short	(.L_404 - .L_403)
.L_403:
        /*0198*/ 	.word	0x00000008
.L_404:


//--------------------- .nv.info._ZN17fastertransformer11topk_stage1IfLi128ELi8EEEvPKT_PS1_PiS4_PKbiPKiiS9_S7_ --------------------------
	.section	.nv.info._ZN17fastertransformer11topk_stage1IfLi128ELi8EEEvPKT_PS1_PiS4_PKbiPKiiS9_S7_,"",@"SHT_CUDA_INFO"
	.sectionflags	@""
	.align	4


	//----- nvinfo : EIATTR_CUDA_API_VERSION
	.align		4
        /*0000*/ 	.byte	0x04, 0x37
        /*0002*/ 	.short	(.L_406 - .L_405)
.L_405:
        /*0004*/ 	.word	0x00000082


	//----- nvinfo : EIATTR_KPARAM_INFO
	.align		4
.L_406:
        /*0008*/ 	.byte	0x04, 0x17
        /*000a*/ 	.short	(.L_408 - .L_407)
.L_407:
        /*000c*/ 	.word	0x00000000
        /*0010*/ 	.short	0x0009
        /*0012*/ 	.short	0x0048
        /*0014*/ 	.byte	0x00, 0xf5, 0x21, 0x00


	//----- nvinfo : EIATTR_KPARAM_INFO
	.align		4
.L_408:
        /*0018*/ 	.byte	0x04, 0x17
        /*001a*/ 	.short	(.L_410 - .L_409)
.L_409:
        /*001c*/ 	.word	0x00000000
        /*0020*/ 	.short	0x0008
        /*0022*/ 	.short	0x0040
        /*0024*/ 	.byte	0x00, 0xf5, 0x21, 0x00


	//----- nvinfo : EIATTR_KPARAM_INFO
	.align		4
.L_410:
        /*0028*/ 	.byte	0x04, 0x17
        /*002a*/ 	.short	(.L_412 - .L_411)
.L_411:
        /*002c*/ 	.word	0x00000000
        /*0030*/ 	.short	0x0007
        /*0032*/ 	.short	0x0038
        /*0034*/ 	.byte	0x00, 0xf0, 0x11, 0x00


	//----- nvinfo : EIATTR_KPARAM_INFO
	.align		4
.L_412:
        /*0038*/ 	.byte	0x04, 0x17
        /*003a*/ 	.short	(.L_414 - .L_413)
.L_413:
        /*003c*/ 	.word	0x00000000
        /*0040*/ 	.short	0x0006
        /*0042*/ 	.short	0x0030
        /*0044*/ 	.byte	0x00, 0xf5, 0x21, 0x00


	//----- nvinfo : EIATTR_KPARAM_INFO
	.align		4
.L_414:
        /*0048*/ 	.byte	0x04, 0x17
        /*004a*/ 	.short	(.L_416 - .L_415)
.L_415:
        /*004c*/ 	.word	0x00000000
        /*0050*/ 	.short	0x0005
        /*0052*/ 	.short	0x0028
        /*0054*/ 	.byte	0x00, 0xf0, 0x11, 0x00


	//----- nvinfo : EIATTR_KPARAM_INFO
	.align		4
.L_416:
        /*0058*/ 	.byte	0x04, 0x17
        /*005a*/ 	.short	(.L_418 - .L_417)
.L_417:
        /*005c*/ 	.word	0x00000000
        /*0060*/ 	.short	0x0004
        /*0062*/ 	.short	0x0020
        /*0064*/ 	.byte	0x00, 0xf5, 0x21, 0x00


	//----- nvinfo : EIATTR_KPARAM_INFO
	.align		4
.L_418:
        /*0068*/ 	.byte	0x04, 0x17
        /*006a*/ 	.short	(.L_420 - .L_419)
.L_419:
        /*006c*/ 	.word	0x00000000
        /*0070*/ 	.short	0x0003
        /*0072*/ 	.short	0x0018
        /*0074*/ 	.byte	0x00, 0xf5, 0x21, 0x00


	//----- nvinfo : EIATTR_KPARAM_INFO
	.align		4
.L_420:
        /*0078*/ 	.byte	0x04, 0x17
        /*007a*/ 	.short	(.L_422 - .L_421)
.L_421:
        /*007c*/ 	.word	0x00000000
        /*0080*/ 	.short	0x0002
        /*0082*/ 	.short	0x0010
        /*0084*/ 	.byte	0x00, 0xf5, 0x21, 0x00


	//----- nvinfo : EIATTR_KPARAM_INFO
	.align		4
.L_422:
        /*0088*/ 	.byte	0x04, 0x17
        /*008a*/ 	.short	(.L_424 - .L_423)
.L_423:
        /*008c*/ 	.word	0x00000000
        /*0090*/ 	.short	0x0001
        /*0092*/ 	.short	0x0008
        /*0094*/ 	.byte	0x00, 0xf5, 0x21, 0x00


	//----- nvinfo : EIATTR_KPARAM_INFO
	.align		4
.L_424:
        /*0098*/ 	.byte	0x04, 0x17
        /*009a*/ 	.short	(.L_426 - .L_425)
.L_425:
        /*009c*/ 	.word	0x00000000
        /*00a0*/ 	.short	0x0000
        /*00a2*/ 	.short	0x0000
        /*00a4*/ 	.byte	0x00, 0xf5, 0x21, 0x00


	//----- nvinfo : EIATTR_SPARSE_MMA_MASK
	.align		4
.L_426:
        /*00a8*/ 	.byte	0x03, 0x50
        /*00aa*/ 	.short	0x0000


	//----- nvinfo : EIATTR_MAXREG_COUNT
	.align		4
        /*00ac*/ 	.byte	0x03, 0x1b
        /*00ae*/ 	.short	0x00ff


	//----- nvinfo : EIATTR_NUM_BARRIERS
	.align		4
        /*00b0*/ 	.byte	0x02, 0x4c
        /*00b2*/ 	.byte	0x01
	.zero		1


	//----- nvinfo : EIATTR_MERCURY_ISA_VERSION
	.align		4
        /*00b4*/ 	.byte	0x03, 0x5f
        /*00b6*/ 	.short	0x0101


	//----- nvinfo : EIATTR_COOP_GROUP_MASK_REGIDS
	.align		4
        /*00b8*/ 	.byte	0x04, 0x29
        /*00ba*/ 	.short	(.L_428 - .L_427)


	//   ....[0]....
.L_427:
        /*00bc*/ 	.word	0xffffffff


	//   ....[1]....
        /*00c0*/ 	.word	0xffffffff


	//   ....[2]....
        /*00c4*/ 	.word	0xffffffff


	//   ....[3]....
        /*00c8*/ 	.word	0xffffffff


	//   ....[4]....
        /*00cc*/ 	.word	0xffffffff


	//   ....[5]....
        /*00d0*/ 	.word	0xffffffff


	//   ....[6]....
        /*00d4*/ 	.word	0xffffffff


	//   ....[7]....
        /*00d8*/ 	.word	0xffffffff


	//   ....[8]....
        /*00dc*/ 	.word	0xffffffff


	//   ....[9]....
        /*00e0*/ 	.word	0xffffffff


	//----- nvinfo : EIATTR_COOP_GROUP_INSTR_OFFSETS
	.align		4
.L_428:
        /*00e4*/ 	.byte	0x04, 0x28
        /*00e6*/ 	.short	(.L_430 - .L_429)


	//   ....[0]....
.L_429:
        /*00e8*/ 	.word	0x00001460


	//   ....[1]....
        /*00ec*/ 	.word	0x00001480


	//   ....[2]....
        /*00f0*/ 	.word	0x000014d0


	//   ....[3]....
        /*00f4*/ 	.word	0x000014e0


	//   ....[4]....
        /*00f8*/ 	.word	0x00001540


	//   ....[5]....
        /*00fc*/ 	.word	0x00001550


	//   ....[6]....
        /*0100*/ 	.word	0x000015a0


	//   ....[7]....
        /*0104*/ 	.word	0x000015b0


	//   ....[8]....
        /*0108*/ 	.word	0x00001600


	//   ....[9]....
        /*010c*/ 	.word	0x00001610


	//----- nvinfo : EIATTR_VRC_CTA_INIT_COUNT
	.align		4
.L_430:
        /*0110*/ 	.byte	0x02, 0x4a
	.zero		1
	.zero		1


	//----- nvinfo : EIATTR_EXIT_INSTR_OFFSETS
	.align		4
        /*0114*/ 	.byte	0x04, 0x1c
        /*0116*/ 	.short	(.L_432 - .L_431)


	//   ....[0]....
.L_431:
        /*0118*/ 	.word	0x000000c0


	//   ....[1]....
        /*011c*/ 	.word	0x00000250


	//   ....[2]....
        /*0120*/ 	.word	0x00000370


	//   ....[3]....
        /*0124*/ 	.word	0x00000400


	//   ....[4]....
        /*0128*/ 	.word	0x00000730


	//   ....[5]....
        /*012c*/ 	.word	0x00001880


	//----- nvinfo : EIATTR_CRS_STACK_SIZE
	.align		4
.L_432:
        /*0130*/ 	.byte	0x04, 0x1e
        /*0132*/ 	.short	(.L_434 - .L_433)
.L_433:
        /*0134*/ 	.word	0x00000000


	//----- nvinfo : EIATTR_CBANK_PARAM_SIZE
	.align		4
.L_434:
        /*0138*/ 	.byte	0x03, 0x19
        /*013a*/ 	.short	0x0050


	//----- nvinfo : EIATTR_PARAM_CBANK
	.align		4
        /*013c*/ 	.byte	0x04, 0x0a
        /*013e*/ 	.short	(.L_436 - .L_435)
	.align		4
.L_435:
        /*0140*/ 	.word	index@(.nv.constant0._ZN17fastertransformer11topk_stage1IfLi128ELi8EEEvPKT_PS1_PiS4_PKbiPKiiS9_S7_)
        /*0144*/ 	.short	0x0380
        /*0146*/ 	.short	0x0050


	//----- nvinfo : EIATTR_SW_WAR
	.align		4
.L_436:
        /*0148*/ 	.byte	0x04, 0x36
        /*014a*/ 	.short	(.L_438 - .L_437)
.L_437:
        /*014c*/ 	.word	0x00000008
.L_438:


//--------------------- .nv.info._ZN17fastertransformer14addBiasEndMaskI6__halfEEvPT_PKS2_PKiPKbii --------------------------
	.section	.nv.info._ZN17fastertransformer14addBiasEndMaskI6__halfEEvPT_PKS2_PKiPKbii,"",@"SHT_CUDA_INFO"
	.sectionflags	@""
	.align	4


	//----- nvinfo : EIATTR_CUDA_API_VERSION
	.align		4
        /*0000*/ 	.byte	0x04, 0x37
        /*0002*/ 	.short	(.L_440 - .L_439)
.L_439:
        /*0004*/ 	.word	0x00000082


	//----- nvinfo : EIATTR_KPARAM_INFO
	.align		4
.L_440:
        /*0008*/ 	.byte	0x04, 0x17
        /*000a*/ 	.short	(.L_442 - .L_441)
.L_441:
        /*000c*/ 	.word	0x00000000
        /*0010*/ 	.short	0x0005
        /*0012*/ 	.short	0x0024
        /*0014*/ 	.byte	0x00, 0xf0, 0x11, 0x00


	//----- nvinfo : EIATTR_KPARAM_INFO
	.align		4
.L_442:
        /*0018*/ 	.byte	0x04, 0x17
        /*001a*/ 	.short	(.L_444 - .L_443)
.L_443:
        /*001c*/ 	.word	0x00000000
        /*0020*/ 	.short	0x0004
        /*0022*/ 	.short	0x0020
        /*0024*/ 	.byte	0x00, 0xf0, 0x11, 0x00


	//----- nvinfo : EIATTR_KPARAM_INFO
	.align		4
.L_444:
        /*0028*/ 	.byte	0x04, 0x17
        /*002a*/ 	.short	(.L_446 - .L_445)
.L_445:
        /*002c*/ 	.word	0x00000000
        /*0030*/ 	.short	0x0003
        /*0032*/ 	.short	0x0018
        /*0034*/ 	.byte	0x00, 0xf5, 0x21, 0x00


	//----- nvinfo : EIATTR_KPARAM_INFO
	.align		4
.L_446:
        /*0038*/ 	.byte	0x04, 0x17
        /*003a*/ 	.short	(.L_448 - .L_447)
.L_447:
        /*003c*/ 	.word	0x00000000
        /*0040*/ 	.short	0x0002
        /*0042*/ 	.short	0x0010
        /*0044*/ 	.byte	0x00, 0xf5, 0x21, 0x00


	//----- nvinfo : EIATTR_KPARAM_INFO
	.align		4
.L_448:
        /*0048*/ 	.byte	0x04, 0x17
        /*004a*/ 	.short	(.L_450 - .L_449)
.L_449:
        /*004c*/ 	.word	0x00000000
        /*0050*/ 	.short	0x0001
        /*0052*/ 	.short	0x0008
        /*0054*/ 	.byte	0x00, 0xf5, 0x21, 0x00


	//----- nvinfo : EIATTR_KPARAM_INFO
	.align		4
.L_450:
        /*0058*/ 	.byte	0x04, 0x17
        /*005a*/ 	.short	(.L_452 - .L_451)
.L_451:
        /*005c*/ 	.word	0x00000000
        /*0060*/ 	.short	0x0000
        /*0062*/ 	.short	0x0000
        /*0064*/ 	.byte	0x00, 0xf5, 0x21, 0x00


	//----- nvinfo : EIATTR_SPARSE_MMA_MASK
	.align		4
.L_452:
        /*0068*/ 	.byte	0x03, 0x50
        /*006a*/ 	.short	0x0000


	//----- nvinfo : EIATTR_MAXREG_COUNT
	.align		4
        /*006c*/ 	.byte	0x03, 0x1b
        /*006e*/ 	.short	0x00ff


	//----- nvinfo : EIATTR_MERCURY_ISA_VERSION
	.align		4
        /*0070*/ 	.byte	0x03, 0x5f
        /*0072*/ 	.short	0x0101


	//----- nvinfo : EIATTR_VRC_CTA_INIT_COUNT
	.align		4
        /*0074*/ 	.byte	0x02, 0x4a
	.zero		1
	.zero		1


	//----- nvinfo : EIATTR_EXIT_INSTR_OFFSETS
	.align		4
        /*0078*/ 	.byte	0x04, 0x1c
        /*007a*/ 	.short	(.L_454 - .L_453)


	//   ....[0]....
.L_453:
        /*007c*/ 	.word	0x000000c0


	//   ....[1]....
        /*0080*/ 	.word	0x000003a0


	//   ....[2]....
        /*0084*/ 	.word	0x00000540


	//----- nvinfo : EIATTR_CRS_STACK_SIZE
	.align		4
.L_454:
        /*0088*/ 	.byte	0x04, 0x1e
        /*008a*/ 	.short	(.L_456 - .L_455)
.L_455:
        /*008c*/ 	.word	0x00000000


	//----- nvinfo : EIATTR_CBANK_PARAM_SIZE
	.align		4
.L_456:
        /*0090*/ 	.byte	0x03, 0x19
        /*0092*/ 	.short	0x0028


	//----- nvinfo : EIATTR_PARAM_CBANK
	.align		4
        /*0094*/ 	.byte	0x04, 0x0a
        /*0096*/ 	.short	(.L_458 - .L_457)
	.align		4
.L_457:
        /*0098*/ 	.word	index@(.nv.constant0._ZN17fastertransformer14addBiasEndMaskI6__halfEEvPT_PKS2_PKiPKbii)
        /*009c*/ 	.short	0x0380
        /*009e*/ 	.short	0x0028


	//----- nvinfo : EIATTR_SW_WAR
	.align		4
.L_458:
        /*00a0*/ 	.byte	0x04, 0x36
        /*00a2*/ 	.short	(.L_460 - .L_459)
.L_459:
        /*00a4*/ 	.word	0x00000008
.L_460:


//--------------------- .nv.info._ZN17fastertransformer14addBiasEndMaskIfEEvPT_PKS1_PKiPKbii --------------------------
	.section	.nv.info._ZN17fastertransformer14addBiasEndMaskIfEEvPT_PKS1_PKiPKbii,"",@"SHT_CUDA_INFO"
	.sectionflags	@""
	.align	4


	//----- nvinfo : EIATTR_CUDA_API_VERSION
	.align		4
        /*0000*/ 	.byte	0x04, 0x37
        /*0002*/ 	.short	(.L_462 - .L_461)
.L_461:
        /*0004*/ 	.word	0x00000082


	//----- nvinfo : EIATTR_KPARAM_INFO
	.align		4
.L_462:
        /*0008*/ 	.byte	0x04, 0x17
        /*000a*/ 	.short	(.L_464 - .L_463)
.L_463:
        /*000c*/ 	.word	0x00000000
        /*0010*/ 	.short	0x0005
        /*0012*/ 	.short	0x0024
        /*0014*/ 	.byte	0x00, 0xf0, 0x11, 0x00


	//----- nvinfo : EIATTR_KPARAM_INFO
	.align		4
.L_464:
        /*0018*/ 	.byte	0x04, 0x17
        /*001a*/ 	.short	(.L_466 - .L_465)
.L_465:
        /*001c*/ 	.word	0x00000000
        /*0020*/ 	.short	0x0004
        /*0022*/ 	.short	0x0020
        /*0024*/ 	.byte	0x00, 0xf0, 0x11, 0x00


	//----- nvinfo : EIATTR_KPARAM_INFO
	.align		4
.L_466:
        /*0028*/ 	.byte	0x04, 0x17
        /*002a*/ 	.short	(.L_468 - .L_467)
.L_467:
        /*002c*/ 	.word	0x00000000
        /*0030*/ 	.short	0x0003
        /*0032*/ 	.short	0x0018
        /*0034*/ 	.byte	0x00, 0xf5, 0x21, 0x00


	//----- nvinfo : EIATTR_KPARAM_INFO
	.align		4
.L_468:
        /*0038*/ 	.byte	0x04, 0x17
        /*003a*/ 	.short	(.L_470 - .L_469)
.L_469:
        /*003c*/ 	.word	0x00000000
        /*0040*/ 	.short	0x0002
        /*0042*/ 	.short	0x0010
        /*0044*/ 	.byte	0x00, 0xf5, 0x21, 0x00


	//----- nvinfo : EIATTR_KPARAM_INFO
	.align		4
.L_470:
        /*0048*/ 	.byte	0x04, 0x17
        /*004a*/ 	.short	(.L_472 - .L_471)
.L_471:
        /*004c*/ 	.word	0x00000000
        /*0050*/ 	.short	0x0001
        /*0052*/ 	.short	0x0008
        /*0054*/ 	.byte	0x00, 0xf5, 0x21, 0x00


	//----- nvinfo : EIATTR_KPARAM_INFO
	.align		4
.L_472:
        /*0058*/ 	.byte	0x04, 0x17
        /*005a*/ 	.short	(.L_474 - .L_473)
.L_473:
        /*005c*/ 	.word	0x00000000
        /*0060*/ 	.short	0x0000
        /*0062*/ 	.short	0x0000
        /*0064*/ 	.byte	0x00, 0xf5, 0x21, 0x00


	//----- nvinfo : EIATTR_SPARSE_MMA_MASK
	.align		4
.L_474:
        /*0068*/ 	.byte	0x03, 0x50
        /*006a*/ 	.short	0x0000


	//----- nvinfo : EIATTR_MAXREG_COUNT
	.align		4
        /*006c*/ 	.byte	0x03, 0x1b
        /*006e*/ 	.short	0x00ff


	//----- nvinfo : EIATTR_MERCURY_ISA_VERSION
	.align		4
        /*0070*/ 	.byte	0x03, 0x5f
        /*0072*/ 	.short	0x0101


	//----- nvinfo : EIATTR_VRC_CTA_INIT_COUNT
	.align		4
        /*0074*/ 	.byte	0x02, 0x4a
	.zero		1
	.zero		1


	//----- nvinfo : EIATTR_EXIT_INSTR_OFFSETS
	.align		4
        /*0078*/ 	.byte	0x04, 0x1c
        /*007a*/ 	.short	(.L_476 - .L_475)


	//   ....[0]....
.L_475:
        /*007c*/ 	.word	0x000000c0


	//   ....[1]....
        /*0080*/ 	.word	0x00000370


	//   ....[2]....
        /*0084*/ 	.word	0x00000500


	//----- nvinfo : EIATTR_CRS_STACK_SIZE
	.align		4
.L_476:
        /*0088*/ 	.byte	0x04, 0x1e
        /*008a*/ 	.short	(.L_478 - .L_477)
.L_477:
        /*008c*/ 	.word	0x00000000


	//----- nvinfo : EIATTR_CBANK_PARAM_SIZE
	.align		4
.L_478:
        /*0090*/ 	.byte	0x03, 0x19
        /*0092*/ 	.short	0x0028


	//----- nvinfo : EIATTR_PARAM_CBANK
	.align		4
        /*0094*/ 	.byte	0x04, 0x0a
        /*0096*/ 	.short	(.L_480 - .L_479)
	.align		4
.L_479:
        /*0098*/ 	.word	index@(.nv.constant0._ZN17fastertransformer14addBiasEndMaskIfEEvPT_PKS1_PKiPKbii)
        /*009c*/ 	.short	0x0380
        /*009e*/ 	.short	0x0028


	//----- nvinfo : EIATTR_SW_WAR
	.align		4
.L_480:
        /*00a0*/ 	.byte	0x04, 0x36
        /*00a2*/ 	.short	(.L_482 - .L_481)
.L_481:
        /*00a4*/ 	.word	0x00000008
.L_482:


//--------------------- .nv.info._ZN17fastertransformer21curandBatchInitializeEP17curandStateXORWOWiPKy --------------------------
	.section	.nv.info._ZN17fastertransformer21curandBatchInitializeEP17curandStateXORWOWiPKy,"",@"SHT_CUDA_INFO"
	.sectionflags	@""
	.align	4


	//----- nvinfo : EIATTR_CUDA_API_VERSION
	.align		4
        /*0000*/ 	.byte	0x04, 0x37
        /*0002*/ 	.short	(.L_484 - .L_483)
.L_483:
        /*0004*/ 	.word	0x00000082


	//----- nvinfo : EIATTR_KPARAM_INFO
	.align		4
.L_484:
        /*0008*/ 	.byte	0x04, 0x17
        /*000a*/ 	.short	(.L_486 - .L_485)
.L_485:
        /*000c*/ 	.word	0x00000000
        /*0010*/ 	.short	0x0002
        /*0012*/ 	.short	0x0010
        /*0014*/ 	.byte	0x00, 0xf5, 0x21, 0x00


	//----- nvinfo : EIATTR_KPARAM_INFO
	.align		4
.L_486:
        /*0018*/ 	.byte	0x04, 0x17
        /*001a*/ 	.short	(.L_488 - .L_487)
.L_487:
        /*001c*/ 	.word	0x00000000
        /*0020*/ 	.short	0x0001
        /*0022*/ 	.short	0x0008
        /*0024*/ 	.byte	0x00, 0xf0, 0x11, 0x00


	//----- nvinfo : EIATTR_KPARAM_INFO
	.align		4
.L_488:
        /*0028*/ 	.byte	0x04, 0x17
        /*002a*/ 	.short	(.L_490 - .L_489)
.L_489:
        /*002c*/ 	.word	0x00000000
        /*0030*/ 	.short	0x0000
        /*0032*/ 	.short	0x0000
        /*0034*/ 	.byte	0x00, 0xf5, 0x21, 0x00


	//----- nvinfo : EIATTR_SPARSE_MMA_MASK
	.align		4
.L_490:
        /*0038*/ 	.byte	0x03, 0x50
        /*003a*/ 	.short	0x0000


	//----- nvinfo : EIATTR_MAXREG_COUNT
	.align		4
        /*003c*/ 	.byte	0x03, 0x1b
        /*003e*/ 	.short	0x00ff


	//----- nvinfo : EIATTR_MERCURY_ISA_VERSION
	.align		4
        /*0040*/ 	.byte	0x03, 0x5f
        /*0042*/ 	.short	0x0101


	//----- nvinfo : EIATTR_VRC_CTA_INIT_COUNT
	.align		4
        /*0044*/ 	.byte	0x02, 0x4a
	.zero		1
	.zero		1


	//----- nvinfo : EIATTR_EXIT_INSTR_OFFSETS
	.align		4
        /*0048*/ 	.byte	0x04, 0x1c
        /*004a*/ 	.short	(.L_492 - .L_491)


	//   ....[0]....
.L_491:
        /*004c*/ 	.word	0x00000070


	//   ....[1]....
        /*0050*/ 	.word	0x000001e0


	//----- nvinfo : EIATTR_CBANK_PARAM_SIZE
	.align		4
.L_492:
        /*0054*/ 	.byte	0x03, 0x19
        /*0056*/ 	.short	0x0018


	//----- nvinfo : EIATTR_PARAM_CBANK
	.align		4
        /*0058*/ 	.byte	0x04, 0x0a
        /*005a*/ 	.short	(.L_494 - .L_493)
	.align		4
.L_493:
        /*005c*/ 	.word	index@(.nv.constant0._ZN17fastertransformer21curandBatchInitializeEP17curandStateXORWOWiPKy)
        /*0060*/ 	.short	0x0380
        /*0062*/ 	.short	0x0018


	//----- nvinfo : EIATTR_SW_WAR
	.align		4
.L_494:
        /*0064*/ 	.byte	0x04, 0x36
        /*0066*/ 	.short	(.L_496 - .L_495)
.L_495:
        /*0068*/ 	.word	0x00000008
.L_496:


//--------------------- .nv.info._ZN17fastertransformer16curandInitializeEP17curandStateXORWOWiy --------------------------
	.section	.nv.info._ZN17fastertransformer16curandInitializeEP17curandStateXORWOWiy,"",@"SHT_CUDA_INFO"
	.sectionflags	@""
	.align	4


	//----- nvinfo : EIATTR_CUDA_API_VERSION
	.align		4
        /*0000*/ 	.byte	0x04, 0x37
        /*0002*/ 	.short	(.L_498 - .L_497)
.L_497:
        /*0004*/ 	.word	0x00000082


	//----- nvinfo : EIATTR_KPARAM_INFO
	.align		4
.L_498:
        /*0008*/ 	.byte	0x04, 0x17
        /*000a*/ 	.short	(.L_500 - .L_499)
.L_499:
        /*000c*/ 	.word	0x00000000
        /*0010*/ 	.short	0x0002
        /*0012*/ 	.short	0x0010
        /*0014*/ 	.byte	0x00, 0xf0, 0x21, 0x00


	//----- nvinfo : EIATTR_KPARAM_INFO
	.align		4
.L_500:
        /*0018*/ 	.byte	0x04, 0x17
        /*001a*/ 	.short	(.L_502 - .L_501)
.L_501:
        /*001c*/ 	.word	0x00000000
        /*0020*/ 	.short	0x0001
        /*0022*/ 	.short	0x0008
        /*0024*/ 	.byte	0x00, 0xf0, 0x11, 0x00


	//----- nvinfo : EIATTR_KPARAM_INFO
	.align		4
.L_502:
        /*0028*/ 	.byte	0x04, 0x17
        /*002a*/ 	.short	(.L_504 - .L_503)
.L_503:
        /*002c*/ 	.word	0x00000000
        /*0030*/ 	.short	0x0000
        /*0032*/ 	.short	0x0000
        /*0034*/ 	.byte	0x00, 0xf5, 0x21, 0x00


	//----- nvinfo : EIATTR_SPARSE_MMA_MASK
	.align		4
.L_504:
        /*0038*/ 	.byte	0x03, 0x50
        /*003a*/ 	.short	0x0000


	//----- nvinfo : EIATTR_MAXREG_COUNT
	.align		4
        /*003c*/ 	.byte	0x03, 0x1b
        /*003e*/ 	.short	0x00ff


	//----- nvinfo : EIATTR_MERCURY_ISA_VERSION
	.align		4
        /*0040*/ 	.byte	0x03, 0x5f
        /*0042*/ 	.short	0x0101


	//----- nvinfo : EIATTR_VRC_CTA_INIT_COUNT
	.align		4
        /*0044*/ 	.byte	0x02, 0x4a
	.zero		1
	.zero		1


	//----- nvinfo : EIATTR_EXIT_INSTR_OFFSETS
	.align		4
        /*0048*/ 	.byte	0x04, 0x1c
        /*004a*/ 	.short	(.L_506 - .L_505)


	//   ....[0]....
.L_505:
        /*004c*/ 	.word	0x00000070


	//   ....[1]....
        /*0050*/ 	.word	0x000001c0


	//----- nvinfo : EIATTR_CBANK_PARAM_SIZE
	.align		4
.L_506:
        /*0054*/ 	.byte	0x03, 0x19
        /*0056*/ 	.short	0x0018


	//----- nvinfo : EIATTR_PARAM_CBANK
	.align		4
        /*0058*/ 	.byte	0x04, 0x0a
        /*005a*/ 	.short	(.L_508 - .L_507)
	.align		4
.L_507:
        /*005c*/ 	.word	index@(.nv.constant0._ZN17fastertransformer16curandInitializeEP17curandStateXORWOWiy)
        /*0060*/ 	.short	0x0380
        /*0062*/ 	.short	0x0018


	//----- nvinfo : EIATTR_SW_WAR
	.align		4
.L_508:
        /*0064*/ 	.byte	0x04, 0x36
        /*0066*/ 	.short	(.L_510 - .L_509)
.L_509:
        /*0068*/ 	.word	0x00000008
.L_510:


//--------------------- .nv.info._ZN3cub18CUB_300001_SM_10306detail11EmptyKernelIvEEvv --------------------------
	.section	.nv.info._ZN3cub18CUB_300001_SM_10306detail11EmptyKernelIvEEvv,"",@"SHT_CUDA_INFO"
	.sectionflags	@""
	.align	4


	//----- nvinfo : EIATTR_CUDA_API_VERSION
	.align		4
        /*0000*/ 	.byte	0x04, 0x37
        /*0002*/ 	.short	(.L_512 - .L_511)
.L_511:
        /*0004*/ 	.word	0x00000082


	//----- nvinfo : EIATTR_SPARSE_MMA_MASK
	.align		4
.L_512:
        /*0008*/ 	.byte	0x03, 0x50
        /*000a*/ 	.short	0x0000


	//----- nvinfo : EIATTR_MAXREG_COUNT
	.align		4
        /*000c*/ 	.byte	0x03, 0x1b
        /*000e*/ 	.short	0x00ff


	//----- nvinfo : EIATTR_MERCURY_ISA_VERSION
	.align		4
        /*0010*/ 	.byte	0x03, 0x5f
        /*0012*/ 	.short	0x0101


	//----- nvinfo : EIATTR_VRC_CTA_INIT_COUNT
	.align		4
        /*0014*/ 	.byte	0x02, 0x4a
	.zero		1
	.zero		1


	//----- nvinfo : EIATTR_EXIT_INSTR_OFFSETS
	.align		4
        /*0018*/ 	.byte	0x04, 0x1c
        /*001a*/ 	.short	(.L_514 - .L_513)


	//   ....[0]....
.L_513:
        /*001c*/ 	.word	0x00000010


	//----- nvinfo : EIATTR_SW_WAR
	.align		4
.L_514:
        /*0020*/ 	.byte	0x04, 0x36
        /*0022*/ 	.short	(.L_516 - .L_515)
.L_515:
        /*0024*/ 	.word	0x00000008
.L_516:


//--------------------- .nv.callgraph             --------------------------
	.section	.nv.callgraph,"",@"SHT_CUDA_CALLGRAPH"
	.align	4
	.sectionentsize	8
	.align		4
        /*0000*/ 	.word	0x00000000
	.align		4
        /*0004*/ 	.word	0xffffffff
	.align		4
        /*0008*/ 	.word	0x00000000
	.align		4
        /*000c*/ 	.word	0xfffffffe
	.align		4
        /*0010*/ 	.word	0x00000000
	.align		4
        /*0014*/ 	.word	0xfffffffd
	.align		4
        /*0018*/ 	.word	0x00000000
	.align		4
        /*001c*/ 	.word	0xfffffffc


//--------------------- .nv.constant4             --------------------------
	.section	.nv.constant4,"a",@progbits
	.align	8
	.align		8
.nv.constant4:
        /*0000*/ 	.dword	precalc_xorwow_matrix
	.align		8
        /*0008*/ 	.dword	precalc_xorwow_offset_matrix
	.align		8
        /*0010*/ 	.dword	mrg32k3aM1
	.align		8
        /*0018*/ 	.dword	mrg32k3aM2
	.align		8
        /*0020*/ 	.dword	mrg32k3aM1SubSeq
	.align		8
        /*0028*/ 	.dword	mrg32k3aM2SubSeq
	.align		8
        /*0030*/ 	.dword	mrg32k3aM1Seq
	.align		8
        /*0038*/ 	.dword	mrg32k3aM2Seq
	.align		8
        /*0040*/ 	.dword	_ZN55_INTERNAL_0b8fb774_24_sampling_topk_kernels_cu_0e28dbac4cuda3std3__45__cpo5beginE
	.align		8
        /*0048*/ 	.dword	_ZN55_INTERNAL_0b8fb774_24_sampling_topk_kernels_cu_0e28dbac4cuda3std3__45__cpo3endE
	.align		8
        /*0050*/ 	.dword	_ZN55_INTERNAL_0b8fb774_24_sampling_topk_kernels_cu_0e28dbac4cuda3std3__45__cpo6cbeginE
	.align		8
        /*0058*/ 	.dword	_ZN55_INTERNAL_0b8fb774_24_sampling_topk_kernels_cu_0e28dbac4cuda3std3__45__cpo4cendE
	.align		8
        /*0060*/ 	.dword	_ZN55_INTERNAL_0b8fb774_24_sampling_topk_kernels_cu_0e28dbac4cuda3std3__45__cpo6rbeginE
	.align		8
        /*0068*/ 	.dword	_ZN55_INTERNAL_0b8fb774_24_sampling_topk_kernels_cu_0e28dbac4cuda3std3__45__cpo4rendE
	.align		8
        /*0070*/ 	.dword	_ZN55_INTERNAL_0b8fb774_24_sampling_topk_kernels_cu_0e28dbac4cuda3std3__45__cpo7crbeginE
	.align		8
        /*0078*/ 	.dword	_ZN55_INTERNAL_0b8fb774_24_sampling_topk_kernels_cu_0e28dbac4cuda3std3__45__cpo5crendE
	.align		8
        /*0080*/ 	.dword	_ZN55_INTERNAL_0b8fb774_24_sampling_topk_kernels_cu_0e28dbac4cuda3std3__457_GLOBAL__N__0b8fb774_24_sampling_topk_kernels_cu_0e28dbac6ignoreE
	.align		8
        /*0088*/ 	.dword	_ZN55_INTERNAL_0b8fb774_24_sampling_topk_kernels_cu_0e28dbac4cuda3std3__419piecewise_constructE
	.align		8
        /*0090*/ 	.dword	_ZN55_INTERNAL_0b8fb774_24_sampling_topk_kernels_cu_0e28dbac4cuda3std3__48in_placeE
	.align		8
        /*0098*/ 	.dword	_ZN55_INTERNAL_0b8fb774_24_sampling_topk_kernels_cu_0e28dbac4cuda3std3__420unreachable_sentinelE
	.align		8
        /*00a0*/ 	.dword	_ZN55_INTERNAL_0b8fb774_24_sampling_topk_kernels_cu_0e28dbac4cuda3std3__47nulloptE
	.align		8
        /*00a8*/ 	.dword	_ZN55_INTERNAL_0b8fb774_24_sampling_topk_kernels_cu_0e28dbac4cuda3std3__48unexpectE
	.align		8
        /*00b0*/ 	.dword	_ZN55_INTERNAL_0b8fb774_24_sampling_topk_kernels_cu_0e28dbac4cuda3std6ranges3__45__cpo4swapE
	.align		8
        /*00b8*/ 	.dword	_ZN55_INTERNAL_0b8fb774_24_sampling_topk_kernels_cu_0e28dbac4cuda3std6ranges3__45__cpo9iter_moveE
	.align		8
        /*00c0*/ 	.dword	_ZN55_INTERNAL_0b8fb774_24_sampling_topk_kernels_cu_0e28dbac4cuda3std6ranges3__45__cpo5beginE
	.align		8
        /*00c8*/ 	.dword	_ZN55_INTERNAL_0b8fb774_24_sampling_topk_kernels_cu_0e28dbac4cuda3std6ranges3__45__cpo3endE
	.align		8
        /*00d0*/ 	.dword	_ZN55_INTERNAL_0b8fb774_24_sampling_topk_kernels_cu_0e28dbac4cuda3std6ranges3__45__cpo6cbeginE
	.align		8
        /*00d8*/ 	.dword	_ZN55_INTERNAL_0b8fb774_24_sampling_topk_kernels_cu_0e28dbac4cuda3std6ranges3__45__cpo4cendE
	.align		8
        /*00e0*/ 	.dword	_ZN55_INTERNAL_0b8fb774_24_sampling_topk_kernels_cu_0e28dbac4cuda3std6ranges3__45__cpo7advanceE
	.align		8
        /*00e8*/ 	.dword	_ZN55_INTERNAL_0b8fb774_24_sampling_topk_kernels_cu_0e28dbac4cuda3std6ranges3__45__cpo9iter_swapE
	.align		8
        /*00f0*/ 	.dword	_ZN55_INTERNAL_0b8fb774_24_sampling_topk_kernels_cu_0e28dbac4cuda3std6ranges3__45__cpo4nextE
	.align		8
        /*00f8*/ 	.dword	_ZN55_INTERNAL_0b8fb774_24_sampling_topk_kernels_cu_0e28dbac4cuda3std6ranges3__45__cpo4prevE
	.align		8
        /*0100*/ 	.dword	_ZN55_INTERNAL_0b8fb774_24_sampling_topk_kernels_cu_0e28dbac4cuda3std6ranges3__45__cpo4dataE
	.align		8
        /*0108*/ 	.dword	_ZN55_INTERNAL_0b8fb774_24_sampling_topk_kernels_cu_0e28dbac4cuda3std6ranges3__45__cpo5cdataE
	.align		8
        /*0110*/ 	.dword	_ZN55_INTERNAL_0b8fb774_24_sampling_topk_kernels_cu_0e28dbac4cuda3std6ranges3__45__cpo4sizeE
	.align		8
        /*0118*/ 	.dword	_ZN55_INTERNAL_0b8fb774_24_sampling_topk_kernels_cu_0e28dbac4cuda3std6ranges3__45__cpo5ssizeE
	.align		8
        /*0120*/ 	.dword	_ZN55_INTERNAL_0b8fb774_24_sampling_topk_kernels_cu_0e28dbac4cuda3std6ranges3__45__cpo8distanceE
	.align		8
        /*0128*/ 	.dword	_ZN55_INTERNAL_0b8fb774_24_sampling_topk_kernels_cu_0e28dbac6thrust24THRUST_300001_SM_1030_NS6system6detail10sequential3seqE
	.align		8
        /*0130*/ 	.dword	_ZN55_INTERNAL_0b8fb774_24_sampling_topk_kernels_cu_0e28dbac6thrust24THRUST_300001_SM_1030_NS12placeholders2_1E
	.align		8
        /*0138*/ 	.dword	_ZN55_INTERNAL_0b8fb774_24_sampling_topk_kernels_cu_0e28dbac6thrust24THRUST_300001_SM_1030_NS12placeholders2_2E
	.align		8
        /*0140*/ 	.dword	_ZN55_INTERNAL_0b8fb774_24_sampling_topk_kernels_cu_0e28dbac6thrust24THRUST_300001_SM_1030_NS12placeholders2_3E
	.align		8
        /*0148*/ 	.dword	_ZN55_INTERNAL_0b8fb774_24_sampling_topk_kernels_cu_0e28dbac6thrust24THRUST_300001_SM_1030_NS12placeholders2_4E
	.align		8
        /*0150*/ 	.dword	_ZN55_INTERNAL_0b8fb774_24_sampling_topk_kernels_cu_0e28dbac6thrust24THRUST_300001_SM_1030_NS12placeholders2_5E
	.align		8
        /*0158*/ 	.dword	_ZN55_INTERNAL_0b8fb774_24_sampling_topk_kernels_cu_0e28dbac6thrust24THRUST_300001_SM_1030_NS12placeholders2_6E
	.align		8
        /*0160*/ 	.dword	_ZN55_INTERNAL_0b8fb774_24_sampling_topk_kernels_cu_0e28dbac6thrust24THRUST_300001_SM_1030_NS12placeholders2_7E
	.align		8
        /*0168*/ 	.dword	_ZN55_INTERNAL_0b8fb774_24_sampling_topk_kernels_cu_0e28dbac6thrust24THRUST_300001_SM_1030_NS12placeholders2_8E
	.align		8
        /*0170*/ 	.dword	_ZN55_INTERNAL_0b8fb774_24_sampling_topk_kernels_cu_0e28dbac6thrust24THRUST_300001_SM_1030_NS12placeholders2_9E
	.align		8
        /*0178*/ 	.dword	_ZN55_INTERNAL_0b8fb774_24_sampling_topk_kernels_cu_0e28dbac6thrust24THRUST_300001_SM_1030_NS12placeholders3_10E


//--------------------- .nv.constant3             --------------------------
	.section	.nv.constant3,"a",@progbits
	.align	8
.nv.constant3:
	.type		__cr_lgamma_table,@object
	.size		__cr_lgamma_table,(.L_8 - __cr_lgamma_table)
__cr_lgamma_table:
        /*0000*/ 	.byte	0x00, 0x00, 0x00, 0x00, 0x00, 0x00, 0x00, 0x00, 0x00, 0x00, 0x00, 0x00, 0x00, 0x00, 0x00, 0x00
        /*0010*/ 	.byte	0xef, 0x39, 0xfa, 0xfe, 0x42, 0x2e, 0xe6, 0x3f, 0x02, 0x20, 0x2a, 0xfa, 0x0b, 0xab, 0xfc, 0x3f
        /*0020*/ 	.byte	0xf9, 0x2c, 0x92, 0x7c, 0xa7, 0x6c, 0x09, 0x40, 0xc9, 0x79, 0x44, 0x3c, 0x64, 0x26, 0x13, 0x40
        /*0030*/ 	.byte	0xca, 0x01, 0xcf, 0x3a, 0x27, 0x51, 0x1a, 0x40, 0x30, 0xcc, 0x2d, 0xf3, 0xe1, 0x0c, 0x21, 0x40
        /*0040*/ 	.byte	0x0d, 0xb7, 0xfc, 0x82, 0x8e, 0x35, 0x25, 0x40
.L_8:


//--------------------- .text._ZN17fastertransformer20topk_stage2_samplingI6__halfLi256ELi8EEEvPKiPT_PiS6_PbPfS8_iS3_fPKfP17curandStateXORWOWS3_iPKb --------------------------
	.section	.text._ZN17fastertransformer20topk_stage2_samplingI6__halfLi256ELi8EEEvPKiPT_PiS6_PbPfS8_iS3_fPKfP17curandStateXORWOWS3_iPKb,"ax",@progbits
	.align	128
        .global         _ZN17fastertransformer20topk_stage2_samplingI6__halfLi256ELi8EEEvPKiPT_PiS6_PbPfS8_iS3_fPKfP17curandStateXORWOWS3_iPKb
        .type           _ZN17fastertransformer20topk_stage2_samplingI6__halfLi256ELi8EEEvPKiPT_PiS6_PbPfS8_iS3_fPKfP17curandStateXORWOWS3_iPKb,@function
        .size           _ZN17fastertransformer20topk_stage2_samplingI6__halfLi256ELi8EEEvPKiPT_PiS6_PbPfS8_iS3_fPKfP17curandStateXORWOWS3_iPKb,(.L_x_192 - _ZN17fastertransformer20topk_stage2_samplingI6__halfLi256ELi8EEEvPKiPT_PiS6_PbPfS8_iS3_fPKfP17curandStateXORWOWS3_iPKb)
        .other          _ZN17fastertransformer20topk_stage2_samplingI6__halfLi256ELi8EEEvPKiPT_PiS6_PbPfS8_iS3_fPKfP17curandStateXORWOWS3_iPKb,@"STO_CUDA_ENTRY STV_DEFAULT"
_ZN17fastertransformer20topk_stage2_samplingI6__halfLi256ELi8EEEvPKiPT_PiS6_PbPfS8_iS3_fPKfP17curandStateXORWOWS3_iPKb:
.text._ZN17fastertransformer20topk_stage2_samplingI6__halfLi256ELi8EEEvPKiPT_PiS6_PbPfS8_iS3_fPKfP17curandStateXORWOWS3_iPKb:
[----:B------:R-:W-:Y:S01]  /*0000*/  LDC R1, c[0x0][0x37c] ;  /* 0x0000df00ff017b82 */ /* 0x000fe20000000800 */
[----:B------:R-:W0:Y:S01]  /*0010*/  LDCU.64 UR4, c[0x0][0x3f0] ;  /* 0x00007e00ff0477ac */ /* 0x000e220008000a00 */
[----:B------:R-:W1:Y:S01]  /*0020*/  S2R R17, SR_CTAID.X ;  /* 0x0000000000117919 */ /* 0x000e620000002500 */
[----:B------:R-:W2:Y:S01]  /*0030*/  LDCU UR8, c[0x0][0x3c8] ;  /* 0x00007900ff0877ac */ /* 0x000ea20008000800 */
[----:B------:R-:W3:Y:S01]  /*0040*/  LDCU.64 UR6, c[0x0][0x358] ;  /* 0x00006b00ff0677ac */ /* 0x000ee20008000a00 */
[----:B0-----:R-:W-:-:S04]  /*0050*/  UISETP.NE.U32.AND UP0, UPT, UR4, URZ, UPT ;  /* 0x000000ff0400728c */ /* 0x001fc8000bf05070 */
[----:B------:R-:W-:Y:S01]  /*0060*/  UISETP.NE.AND.EX UP0, UPT, UR5, URZ, UPT, UP0 ;  /* 0x000000ff0500728c */ /* 0x000fe2000bf05300 */
[----:B--2---:R-:W-:-:S08]  /*0070*/  IMAD.U32 R26, RZ, RZ, UR8 ;  /* 0x00000008ff1a7e24 */ /* 0x004fd0000f8e00ff */
[----:B---3--:R-:W-:Y:S05]  /*0080*/  BRA.U !UP0, `(.L_x_0) ;  /* 0x0000000108147547 */ /* 0x008fea000b800000 */
[----:B-1----:R-:W-:-:S05]  /*0090*/  IADD3 R2, P0, PT, R17, UR4, RZ ;  /* 0x0000000411027c10 */ /* 0x002fca000ff1e0ff */
[----:B------:R-:W-:-:S05]  /*00a0*/  IMAD.X R3, RZ, RZ, UR5, P0 ;  /* 0x00000005ff037e24 */ /* 0x000fca00080e06ff */
[----:B------:R-:W2:Y:S02]  /*00b0*/  LDG.E.U8 R2, desc[UR6][R2.64] ;  /* 0x0000000602027981 */ /* 0x000ea4000c1e1100 */
[----:B--2---:R-:W-:-:S13]  /*00c0*/  ISETP.NE.AND P0, PT, R2, RZ, PT ;  /* 0x000000ff0200720c */ /* 0x004fda0003f05270 */
[----:B------:R-:W-:Y:S05]  /*00d0*/  @P0 EXIT ;  /* 0x000000000000094d */ /* 0x000fea0003800000 */
.L_x_0:
[----:B------:R-:W0:Y:S01]  /*00e0*/  LDC.64 R2, c[0x0][0x3c0] ;  /* 0x0000f000ff027b82 */ /* 0x000e220000000a00 */
[----:B------:R-:W2:Y:S07]  /*00f0*/  LDCU UR4, c[0x0][0x3b8] ;  /* 0x00007700ff0477ac */ /* 0x000eae0008000800 */
[----:B------:R-:W3:Y:S01]  /*0100*/  LDC.64 R4, c[0x0][0x3d0] ;  /* 0x0000f400ff047b82 */ /* 0x000ee20000000a00 */
[----:B------:R-:W4:Y:S01]  /*0110*/  S2R R16, SR_TID.X ;  /* 0x0000000000107919 */ /* 0x000f220000002100 */
[----:B------:R-:W4:Y:S01]  /*0120*/  LDCU.64 UR8, c[0x0][0x3a0] ;  /* 0x00007400ff0877ac */ /* 0x000f220008000a00 */
[----:B--2---:R-:W-:Y:S01]  /*0130*/  IMAD.U32 R27, RZ, RZ, UR4 ;  /* 0x00000004ff1b7e24 */ /* 0x004fe2000f8e00ff */
[----:B------:R-:W2:Y:S01]  /*0140*/  LDCU UR4, c[0x0][0x3b8] ;  /* 0x00007700ff0477ac */ /* 0x000ea20008000800 */
[----:B0-----:R-:W-:-:S04]  /*0150*/  ISETP.NE.U32.AND P0, PT, R2, RZ, PT ;  /* 0x000000ff0200720c */ /* 0x001fc80003f05070 */
[----:B------:R-:W-:Y:S02]  /*0160*/  ISETP.NE.AND.EX P0, PT, R3, RZ, PT, P0 ;  /* 0x000000ff0300720c */ /* 0x000fe40003f05300 */
[----:B---3--:R-:W-:-:S04]  /*0170*/  ISETP.NE.U32.AND P1, PT, R4, RZ, PT ;  /* 0x000000ff0400720c */ /* 0x008fc80003f25070 */
[----:B------:R-:W-:-:S07]  /*0180*/  ISETP.NE.AND.EX P1, PT, R5, RZ, PT, P1 ;  /* 0x000000ff0500720c */ /* 0x000fce0003f25310 */
[----:B------:R-:W1:Y:S08]  /*0190*/  @P0 LDC.64 R2, c[0x0][0x3c0] ;  /* 0x0000f000ff020b82 */ /* 0x000e700000000a00 */
[----:B------:R-:W0:Y:S01]  /*01a0*/  @P1 LDC.64 R4, c[0x0][0x3d0] ;  /* 0x0000f400ff041b82 */ /* 0x000e220000000a00 */
[----:B-1----:R-:W-:-:S05]  /*01b0*/  @P0 IMAD.WIDE.U32 R2, R17, 0x4, R2 ;  /* 0x0000000411020825 */ /* 0x002fca00078e0002 */
[----:B------:R1:W5:Y:S01]  /*01c0*/  @P0 LDG.E R27, desc[UR6][R2.64] ;  /* 0x00000006021b0981 */ /* 0x000362000c1e1900 */
[----:B0-----:R-:W-:-:S05]  /*01d0*/  @P1 IMAD.WIDE.U32 R4, R17, 0x4, R4 ;  /* 0x0000000411041825 */ /* 0x001fca00078e0004 */
[----:B------:R1:W5:Y:S01]  /*01e0*/  @P1 LDG.E R26, desc[UR6][R4.64] ;  /* 0x00000006041a1981 */ /* 0x000362000c1e1900 */
[----:B----4-:R-:W-:Y:S01]  /*01f0*/  ISETP.NE.AND P1, PT, R16, RZ, PT ;  /* 0x000000ff1000720c */ /* 0x010fe20003f25270 */
[----:B------:R-:W-:Y:S01]  /*0200*/  UISETP.NE.U32.AND UP0, UPT, UR8, URZ, UPT ;  /* 0x000000ff0800728c */ /* 0x000fe2000bf05070 */
[----:B--2---:R-:W-:-:S03]  /*0210*/  IMAD R25, R17, UR4, RZ ;  /* 0x0000000411197c24 */ /* 0x004fc6000f8e02ff */
[----:B------:R-:W-:-:S08]  /*0220*/  UISETP.NE.AND.EX UP0, UPT, UR9, URZ, UPT, UP0 ;  /* 0x000000ff0900728c */ /* 0x000fd0000bf05300 */
[----:B------:R-:W0:Y:S01]  /*0230*/  @!P1 S2R R7, SR_CgaCtaId ;  /* 0x0000000000079919 */ /* 0x000e220000008800 */
[----:B------:R-:W-:-:S04]  /*0240*/  @!P1 MOV R0, 0x400 ;  /* 0x0000040000009802 */ /* 0x000fc80000000f00 */
[----:B0-----:R-:W-:-:S05]  /*0250*/  @!P1 LEA R0, R7, R0, 0x18 ;  /* 0x0000000007009211 */ /* 0x001fca00078ec0ff */
[----:B------:R1:W-:Y:S01]  /*0260*/  @!P1 STS [R0+0x54], RZ ;  /* 0x000054ff00009388 */ /* 0x0003e20000000800 */
[----:B------:R-:W-:Y:S05]  /*0270*/  BRA.U !UP0, `(.L_x_1) ;  /* 0x0000000108307547 */ /* 0x000fea000b800000 */
[----:B-1----:R-:W-:-:S05]  /*0280*/  IADD3 R2, P0, PT, R17, UR8, RZ ;  /* 0x0000000811027c10 */ /* 0x002fca000ff1e0ff */
[----:B------:R-:W-:-:S05]  /*0290*/  IMAD.X R3, RZ, RZ, UR9, P0 ;  /* 0x00000009ff037e24 */ /* 0x000fca00080e06ff */
[----:B------:R-:W2:Y:S02]  /*02a0*/  LDG.E.U8 R2, desc[UR6][R2.64] ;  /* 0x0000000602027981 */ /* 0x000ea4000c1e1100 */
[----:B--2---:R-:W-:-:S13]  /*02b0*/  ISETP.NE.AND P0, PT, R2, 0x1, PT ;  /* 0x000000010200780c */ /* 0x004fda0003f05270 */
[----:B------:R-:W-:Y:S05]  /*02c0*/  @P0 BRA `(.L_x_1) ;  /* 0x00000000001c0947 */ /* 0x000fea0003800000 */
[----:B------:R-:W0:Y:S08]  /*02d0*/  LDC.64 R2, c[0x0][0x3e0] ;  /* 0x0000f800ff027b82 */ /* 0x000e300000000a00 */
[----:B------:R-:W1:Y:S01]  /*02e0*/  LDC.64 R4, c[0x0][0x390] ;  /* 0x0000e400ff047b82 */ /* 0x000e620000000a00 */
[----:B0-----:R-:W-:-:S06]  /*02f0*/  IMAD.WIDE.U32 R2, R17, 0x4, R2 ;  /* 0x0000000411027825 */ /* 0x001fcc00078e0002 */
[----:B------:R-:W2:Y:S01]  /*0300*/  LDG.E R3, desc[UR6][R2.64] ;  /* 0x0000000602037981 */ /* 0x000ea2000c1e1900 */
[----:B-1----:R-:W-:-:S05]  /*0310*/  IMAD.WIDE.U32 R4, R17, 0x4, R4 ;  /* 0x0000000411047825 */ /* 0x002fca00078e0004 */
[----:B--2---:R-:W-:Y:S01]  /*0320*/  STG.E desc[UR6][R4.64], R3 ;  /* 0x0000000304007986 */ /* 0x004fe2000c101906 */
[----:B------:R-:W-:Y:S05]  /*0330*/  EXIT ;  /* 0x000000000000794d */ /* 0x000fea0003800000 */
.L_x_1:
[----:B-1----:R-:W0:Y:S01]  /*0340*/  S2R R3, SR_CgaCtaId ;  /* 0x0000000000037919 */ /* 0x002e220000008800 */
[----:B------:R-:W-:Y:S01]  /*0350*/  MOV R0, 0x400 ;  /* 0x0000040000007802 */ /* 0x000fe20000000f00 */
[----:B------:R-:W-:Y:S01]  /*0360*/  IMAD.SHL.U32 R25, R25, 0x8, RZ ;  /* 0x0000000819197824 */ /* 0x000fe200078e00ff */
[----:B-----5:R-:W-:-:S03]  /*0370*/  ISETP.GE.AND P0, PT, R27, 0x1, PT ;  /* 0x000000011b00780c */ /* 0x020fc60003f06270 */
[----:B------:R-:W-:-:S05]  /*0380*/  VIADD R0, R0, 0x60 ;  /* 0x0000006000007836 */ /* 0x000fca0000000000 */
[----:B0-----:R-:W-:-:S05]  /*0390*/  LEA R0, R3, R0, 0x18 ;  /* 0x0000000003007211 */ /* 0x001fca00078ec0ff */
[----:B------:R-:W-:Y:S01]  /*03a0*/  IMAD R3, R27, 0x4, R0 ;  /* 0x000000041b037824 */ /* 0x000fe200078e0200 */
[----:B------:R-:W-:Y:S06]  /*03b0*/  @!P0 BRA `(.L_x_2) ;  /* 0x0000001000d88947 */ /* 0x000fec0003800000 */
[----:B------:R-:W0:Y:S01]  /*03c0*/  LDC.64 R28, c[0x0][0x388] ;  /* 0x0000e200ff1c7b82 */ /* 0x000e220000000a00 */
[----:B------:R-:W1:Y:S01]  /*03d0*/  S2R R2, SR_LANEID ;  /* 0x0000000000027919 */ /* 0x000e620000000000 */
[----:B------:R-:W-:Y:S01]  /*03e0*/  LOP3.LUT R0, RZ, R16, RZ, 0x33, !PT ;  /* 0x00000010ff007212 */ /* 0x000fe200078e33ff */
[----:B------:R-:W-:-:S04]  /*03f0*/  IMAD.MOV.U32 R24, RZ, RZ, RZ ;  /* 0x000000ffff187224 */ /* 0x000fc800078e00ff */
[----:B------:R-:W-:-:S05]  /*0400*/  IMAD R0, R27, 0x8, R0 ;  /* 0x000000081b007824 */ /* 0x000fca00078e0200 */
[----:B------:R-:W-:-:S04]  /*0410*/  LEA.HI R20, R0, 0x1, RZ, 0x18 ;  /* 0x0000000100147811 */ /* 0x000fc800078fc0ff */
[C---:B------:R-:W-:Y:S02]  /*0420*/  LOP3.LUT R18, R20.reuse, 0xf, RZ, 0xc0, !PT ;  /* 0x0000000f14127812 */ /* 0x040fe400078ec0ff */
[C---:B------:R-:W-:Y:S02]  /*0430*/  LOP3.LUT R19, R20.reuse, 0x7, RZ, 0xc0, !PT ;  /* 0x0000000714137812 */ /* 0x040fe400078ec0ff */
[----:B------:R-:W-:Y:S01]  /*0440*/  LOP3.LUT R20, R20, 0x3, RZ, 0xc0, !PT ;  /* 0x0000000314147812 */ /* 0x000fe200078ec0ff */
[----:B01----:R-:W-:-:S07]  /*0450*/  IMAD.WIDE R28, R25, 0x2, R28 ;  /* 0x00000002191c7825 */ /* 0x003fce00078e021c */
.L_x_14:
[----:B------:R-:W-:Y:S01]  /*0460*/  IMAD.SHL.U32 R5, R27, 0x8, RZ ;  /* 0x000000081b057824 */ /* 0x000fe200078e00ff */
[----:B------:R-:W-:Y:S01]  /*0470*/  BSSY.RECONVERGENT B0, `(.L_x_3) ;  /* 0x00000cc000007945 */ /* 0x000fe20003800200 */
[----:B0-----:R-:W-:Y:S02]  /*0480*/  IMAD.MOV.U32 R6, RZ, RZ, -0x1 ;  /* 0xffffffffff067424 */ /* 0x001fe400078e00ff */
[----:B------:R-:W-:Y:S01]  /*0490*/  IMAD.MOV.U32 R8, RZ, RZ, -0x800001 ;  /* 0xff7fffffff087424 */ /* 0x000fe200078e00ff */
[----:B------:R-:W-:-:S13]  /*04a0*/  ISETP.GE.AND P0, PT, R16, R5, PT ;  /* 0x000000051000720c */ /* 0x000fda0003f06270 */
[----:B------:R-:W-:Y:S05]  /*04b0*/  @P0 BRA `(.L_x_4) ;  /* 0x0000000c001c0947 */ /* 0x000fea0003800000 */
[----:B------:R-:W-:Y:S01]  /*04c0*/  ISETP.GE.U32.AND P1, PT, R0, 0xf00, PT ;  /* 0x00000f000000780c */ /* 0x000fe20003f26070 */
[----:B------:R-:W-:Y:S01]  /*04d0*/  BSSY.RECONVERGENT B1, `(.L_x_5) ;  /* 0x0000061000017945 */ /* 0x000fe20003800200 */
[----:B------:R-:W-:Y:S01]  /*04e0*/  ISETP.NE.AND P0, PT, R18, RZ, PT ;  /* 0x000000ff1200720c */ /* 0x000fe20003f05270 */
[----:B------:R-:W-:Y:S02]  /*04f0*/  IMAD.MOV.U32 R8, RZ, RZ, -0x800001 ;  /* 0xff7fffffff087424 */ /* 0x000fe400078e00ff */
[----:B------:R-:W-:Y:S02]  /*0500*/  IMAD.MOV.U32 R6, RZ, RZ, -0x1 ;  /* 0xffffffffff067424 */ /* 0x000fe400078e00ff */
[----:B------:R-:W-:-:S06]  /*0510*/  IMAD.MOV.U32 R7, RZ, RZ, R16 ;  /* 0x000000ffff077224 */ /* 0x000fcc00078e0010 */
[----:B------:R-:W-:Y:S05]  /*0520*/  @!P1 BRA `(.L_x_6) ;  /* 0x00000004006c9947 */ /* 0x000fea0003800000 */
[----:B------:R-:W-:Y:S01]  /*0530*/  LEA.HI R9, R0, 0x1, RZ, 0x18 ;  /* 0x0000000100097811 */ /* 0x000fe200078fc0ff */
[----:B------:R-:W-:Y:S02]  /*0540*/  IMAD.MOV.U32 R8, RZ, RZ, -0x800001 ;  /* 0xff7fffffff087424 */ /* 0x000fe400078e00ff */
[----:B------:R-:W-:Y:S01]  /*0550*/  IMAD.MOV.U32 R6, RZ, RZ, -0x1 ;  /* 0xffffffffff067424 */ /* 0x000fe200078e00ff */
[----:B------:R-:W-:Y:S01]  /*0560*/  LOP3.LUT R9, R9, 0x1fffff0, RZ, 0xc0, !PT ;  /* 0x01fffff009097812 */ /* 0x000fe200078ec0ff */
[----:B------:R-:W-:-:S04]  /*0570*/  IMAD.MOV.U32 R7, RZ, RZ, R16 ;  /* 0x000000ffff077224 */ /* 0x000fc800078e0010 */
[----:B------:R-:W-:-:S07]  /*0580*/  IMAD.MOV R9, RZ, RZ, -R9 ;  /* 0x000000ffff097224 */ /* 0x000fce00078e0a09 */
.L_x_7:
[----:B------:R-:W-:-:S05]  /*0590*/  IMAD.WIDE.U32 R4, R7, 0x2, R28 ;  /* 0x0000000207047825 */ /* 0x000fca00078e001c */
[----:B------:R-:W2:Y:S04]  /*05a0*/  LDG.E.U16 R13, desc[UR6][R4.64] ;  /* 0x00000006040d7981 */ /* 0x000ea8000c1e1500 */
[----:B------:R-:W3:Y:S04]  /*05b0*/  LDG.E.U16 R21, desc[UR6][R4.64+0x200] ;  /* 0x0002000604157981 */ /* 0x000ee8000c1e1500 */
[----:B------:R-:W4:Y:S04]  /*05c0*/  LDG.E.U16 R10, desc[UR6][R4.64+0x400] ;  /* 0x00040006040a7981 */ /* 0x000f28000c1e1500 */
[----:B------:R-:W5:Y:S04]  /*05d0*/  LDG.E.U16 R11, desc[UR6][R4.64+0x600] ;  /* 0x00060006040b7981 */ /* 0x000f68000c1e1500 */
[----:B------:R-:W5:Y:S04]  /*05e0*/  LDG.E.U16 R12, desc[UR6][R4.64+0x800] ;  /* 0x00080006040c7981 */ /* 0x000f68000c1e1500 */
[----:B------:R-:W5:Y:S01]  /*05f0*/  LDG.E.U16 R14, desc[UR6][R4.64+0xc00] ;  /* 0x000c0006040e7981 */ /* 0x000f62000c1e1500 */
[----:B--2---:R-:W-:-:S03]  /*0600*/  HADD2.F32 R15, -RZ, R13.H0_H0 ;  /* 0x2000000dff0f7230 */ /* 0x004fc60000004100 */
[----:B------:R-:W2:Y:S02]  /*0610*/  LDG.E.U16 R13, desc[UR6][R4.64+0xa00] ;  /* 0x000a0006040d7981 */ /* 0x000ea4000c1e1500 */
[----:B------:R-:W-:Y:S01]  /*0620*/  FSETP.GT.FTZ.AND P3, PT, R15, R8, PT ;  /* 0x000000080f00720b */ /* 0x000fe20003f74000 */
[----:B---3--:R-:W-:-:S03]  /*0630*/  HADD2.F32 R21, -RZ, R21.H0_H0 ;  /* 0x20000015ff157230 */ /* 0x008fc60000004100 */
[----:B------:R-:W-:-:S04]  /*0640*/  FSEL R8, R15, R8, P3 ;  /* 0x000000080f087208 */ /* 0x000fc80001800000 */
[----:B------:R-:W-:Y:S01]  /*0650*/  FSETP.GT.FTZ.AND P1, PT, R21, R8, PT ;  /* 0x000000081500720b */ /* 0x000fe20003f34000 */
[----:B----4-:R-:W-:-:S03]  /*0660*/  HADD2.F32 R10, -RZ, R10.H0_H0 ;  /* 0x2000000aff0a7230 */ /* 0x010fc60000004100 */
[----:B------:R-:W-:Y:S02]  /*0670*/  FSEL R21, R21, R8, P1 ;  /* 0x0000000815157208 */ /* 0x000fe40000800000 */
[----:B------:R-:W3:Y:S02]  /*0680*/  LDG.E.U16 R8, desc[UR6][R4.64+0xe00] ;  /* 0x000e000604087981 */ /* 0x000ee4000c1e1500 */
[----:B------:R-:W-:-:S04]  /*0690*/  FSETP.GT.FTZ.AND P2, PT, R10, R21, PT ;  /* 0x000000150a00720b */ /* 0x000fc80003f54000 */
[----:B------:R-:W-:Y:S02]  /*06a0*/  FSEL R21, R10, R21, P2 ;  /* 0x000000150a157208 */ /* 0x000fe40001000000 */
[----:B------:R-:W4:Y:S01]  /*06b0*/  LDG.E.U16 R10, desc[UR6][R4.64+0x1000] ;  /* 0x00100006040a7981 */ /* 0x000f22000c1e1500 */
[----:B-----5:R-:W-:Y:S02]  /*06c0*/  HADD2.F32 R22, -RZ, R11.H0_H0 ;  /* 0x2000000bff167230 */ /* 0x020fe40000004100 */
[----:B------:R-:W-:Y:S01]  /*06d0*/  HADD2.F32 R12, -RZ, R12.H0_H0 ;  /* 0x2000000cff0c7230 */ /* 0x000fe20000004100 */
[----:B------:R-:W5:Y:S02]  /*06e0*/  LDG.E.U16 R11, desc[UR6][R4.64+0x1200] ;  /* 0x00120006040b7981 */ /* 0x000f64000c1e1500 */
[----:B------:R-:W-:-:S04]  /*06f0*/  FSETP.GT.FTZ.AND P4, PT, R22, R21, PT ;  /* 0x000000151600720b */ /* 0x000fc80003f94000 */
[----:B------:R-:W-:-:S04]  /*0700*/  FSEL R21, R22, R21, P4 ;  /* 0x0000001516157208 */ /* 0x000fc80002000000 */
[----:B------:R-:W-:-:S04]  /*0710*/  FSETP.GT.FTZ.AND P6, PT, R12, R21, PT ;  /* 0x000000150c00720b */ /* 0x000fc80003fd4000 */
[----:B------:R-:W-:Y:S01]  /*0720*/  FSEL R12, R12, R21, P6 ;  /* 0x000000150c0c7208 */ /* 0x000fe20003000000 */
[----:B------:R-:W-:Y:S01]  /*0730*/  HADD2.F32 R14, -RZ, R14.H0_H0 ;  /* 0x2000000eff0e7230 */ /* 0x000fe20000004100 */
[C---:B------:R-:W-:Y:S01]  /*0740*/  SEL R6, R7.reuse, R6, P3 ;  /* 0x0000000607067207 */ /* 0x040fe20001800000 */
[C---:B------:R-:W-:Y:S02]  /*0750*/  @P1 VIADD R6, R7.reuse, 0x100 ;  /* 0x0000010007061836 */ /* 0x040fe40000000000 */
[----:B------:R-:W-:Y:S02]  /*0760*/  @P2 VIADD R6, R7, 0x200 ;  /* 0x0000020007062836 */ /* 0x000fe40000000000 */
[----:B--2---:R-:W-:-:S05]  /*0770*/  HADD2.F32 R13, -RZ, R13.H0_H0 ;  /* 0x2000000dff0d7230 */ /* 0x004fca0000004100 */
[----:B------:R-:W-:-:S04]  /*0780*/  FSETP.GT.FTZ.AND P5, PT, R13, R12, PT ;  /* 0x0000000c0d00720b */ /* 0x000fc80003fb4000 */
[----:B------:R-:W-:Y:S02]  /*0790*/  FSEL R13, R13, R12, P5 ;  /* 0x0000000c0d0d7208 */ /* 0x000fe40002800000 */
[----:B------:R-:W2:Y:S02]  /*07a0*/  LDG.E.U16 R12, desc[UR6][R4.64+0x1400] ;  /* 0x00140006040c7981 */ /* 0x000ea4000c1e1500 */
[----:B------:R-:W-:-:S04]  /*07b0*/  FSETP.GT.FTZ.AND P3, PT, R14, R13, PT ;  /* 0x0000000d0e00720b */ /* 0x000fc80003f74000 */
[----:B------:R-:W-:Y:S02]  /*07c0*/  FSEL R14, R14, R13, P3 ;  /* 0x0000000d0e0e7208 */ /* 0x000fe40001800000 */
[----:B------:R-:W2:Y:S01]  /*07d0*/  LDG.E.U16 R13, desc[UR6][R4.64+0x1600] ;  /* 0x00160006040d7981 */ /* 0x000ea2000c1e1500 */
[----:B---3--:R-:W-:-:S03]  /*07e0*/  HADD2.F32 R15, -RZ, R8.H0_H0 ;  /* 0x20000008ff0f7230 */ /* 0x008fc60000004100 */
[----:B------:R-:W3:Y:S02]  /*07f0*/  LDG.E.U16 R8, desc[UR6][R4.64+0x1800] ;  /* 0x0018000604087981 */ /* 0x000ee4000c1e1500 */
[----:B------:R-:W-:-:S04]  /*0800*/  FSETP.GT.FTZ.AND P1, PT, R15, R14, PT ;  /* 0x0000000e0f00720b */ /* 0x000fc80003f34000 */
[----:B------:R-:W-:Y:S01]  /*0810*/  FSEL R14, R15, R14, P1 ;  /* 0x0000000e0f0e7208 */ /* 0x000fe20000800000 */
[----:B----4-:R-:W-:Y:S02]  /*0820*/  HADD2.F32 R15, -RZ, R10.H0_H0 ;  /* 0x2000000aff0f7230 */ /* 0x010fe40000004100 */
[----:B------:R-:W4:Y:S03]  /*0830*/  LDG.E.U16 R10, desc[UR6][R4.64+0x1a00] ;  /* 0x001a0006040a7981 */ /* 0x000f26000c1e1500 */
[----:B------:R-:W-:-:S04]  /*0840*/  FSETP.GT.FTZ.AND P2, PT, R15, R14, PT ;  /* 0x0000000e0f00720b */ /* 0x000fc80003f54000 */
[----:B------:R-:W-:Y:S02]  /*0850*/  FSEL R21, R15, R14, P2 ;  /* 0x0000000e0f157208 */ /* 0x000fe40001000000 */
[----:B------:R-:W4:Y:S04]  /*0860*/  LDG.E.U16 R14, desc[UR6][R4.64+0x1c00] ;  /* 0x001c0006040e7981 */ /* 0x000f28000c1e1500 */
[----:B------:R3:W4:Y:S01]  /*0870*/  LDG.E.U16 R15, desc[UR6][R4.64+0x1e00] ;  /* 0x001e0006040f7981 */ /* 0x000722000c1e1500 */
[----:B-----5:R-:W-:Y:S02]  /*0880*/  HADD2.F32 R22, -RZ, R11.H0_H0 ;  /* 0x2000000bff167230 */ /* 0x020fe40000004100 */
[----:B------:R-:W-:-:S03]  /*0890*/  @P4 VIADD R6, R7, 0x300 ;  /* 0x0000030007064836 */ /* 0x000fc60000000000 */
[----:B------:R-:W-:Y:S01]  /*08a0*/  FSETP.GT.FTZ.AND P4, PT, R22, R21, PT ;  /* 0x000000151600720b */ /* 0x000fe20003f94000 */
[----:B------:R-:W-:-:S03]  /*08b0*/  @P6 VIADD R6, R7, 0x400 ;  /* 0x0000040007066836 */ /* 0x000fc60000000000 */
[----:B------:R-:W-:Y:S01]  /*08c0*/  FSEL R21, R22, R21, P4 ;  /* 0x0000001516157208 */ /* 0x000fe20002000000 */
[C---:B------:R-:W-:Y:S02]  /*08d0*/  @P5 VIADD R6, R7.reuse, 0x500 ;  /* 0x0000050007065836 */ /* 0x040fe40000000000 */
[C---:B------:R-:W-:Y:S02]  /*08e0*/  @P3 VIADD R6, R7.reuse, 0x600 ;  /* 0x0000060007063836 */ /* 0x040fe40000000000 */
[C---:B------:R-:W-:Y:S02]  /*08f0*/  @P1 VIADD R6, R7.reuse, 0x700 ;  /* 0x0000070007061836 */ /* 0x040fe40000000000 */
[C---:B------:R-:W-:Y:S02]  /*0900*/  @P2 VIADD R6, R7.reuse, 0x800 ;  /* 0x0000080007062836 */ /* 0x040fe40000000000 */
[----:B------:R-:W-:Y:S02]  /*0910*/  @P4 VIADD R6, R7, 0x900 ;  /* 0x0000090007064836 */ /* 0x000fe40000000000 */
[----:B------:R-:W-:-:S02]  /*0920*/  VIADD R9, R9, 0x10 ;  /* 0x0000001009097836 */ /* 0x000fc40000000000 */
[----:B--2---:R-:W-:-:S05]  /*0930*/  HADD2.F32 R12, -RZ, R12.H0_H0 ;  /* 0x2000000cff0c7230 */ /* 0x004fca0000004100 */
[----:B------:R-:W-:Y:S01]  /*0940*/  FSETP.GT.FTZ.AND P6, PT, R12, R21, PT ;  /* 0x000000150c00720b */ /* 0x000fe20003fd4000 */
[----:B------:R-:W-:-:S03]  /*0950*/  HADD2.F32 R13, -RZ, R13.H0_H0 ;  /* 0x2000000dff0d7230 */ /* 0x000fc60000004100 */
[----:B------:R-:W-:-:S04]  /*0960*/  FSEL R12, R12, R21, P6 ;  /* 0x000000150c0c7208 */ /* 0x000fc80003000000 */
[----:B------:R-:W-:Y:S01]  /*0970*/  FSETP.GT.FTZ.AND P5, PT, R13, R12, PT ;  /* 0x0000000c0d00720b */ /* 0x000fe20003fb4000 */
[----:B---3--:R-:W-:-:S03]  /*0980*/  HADD2.F32 R5, -RZ, R8.H0_H0 ;  /* 0x20000008ff057230 */ /* 0x008fc60000004100 */
[----:B------:R-:W-:-:S04]  /*0990*/  FSEL R12, R13, R12, P5 ;  /* 0x0000000c0d0c7208 */ /* 0x000fc80002800000 */
[----:B------:R-:W-:Y:S01]  /*09a0*/  FSETP.GT.FTZ.AND P3, PT, R5, R12, PT ;  /* 0x0000000c0500720b */ /* 0x000fe20003f74000 */
[----:B----4-:R-:W-:-:S03]  /*09b0*/  HADD2.F32 R10, -RZ, R10.H0_H0 ;  /* 0x2000000aff0a7230 */ /* 0x010fc60000004100 */
[----:B------:R-:W-:-:S04]  /*09c0*/  FSEL R5, R5, R12, P3 ;  /* 0x0000000c05057208 */ /* 0x000fc80001800000 */
[----:B------:R-:W-:Y:S01]  /*09d0*/  FSETP.GT.FTZ.AND P1, PT, R10, R5, PT ;  /* 0x000000050a00720b */ /* 0x000fe20003f34000 */
[----:B------:R-:W-:-:S03]  /*09e0*/  HADD2.F32 R14, -RZ, R14.H0_H0 ;  /* 0x2000000eff0e7230 */ /* 0x000fc60000004100 */
[----:B------:R-:W-:Y:S01]  /*09f0*/  FSEL R5, R10, R5, P1 ;  /* 0x000000050a057208 */ /* 0x000fe20000800000 */
[----:B------:R-:W-:-:S03]  /*0a00*/  @P6 VIADD R6, R7, 0xa00 ;  /* 0x00000a0007066836 */ /* 0x000fc60000000000 */
[CC--:B------:R-:W-:Y:S01]  /*0a10*/  FSETP.GT.FTZ.AND P2, PT, R14.reuse, R5.reuse, PT ;  /* 0x000000050e00720b */ /* 0x0c0fe20003f54000 */
[----:B------:R-:W-:Y:S02]  /*0a20*/  HADD2.F32 R8, -RZ, R15.H0_H0 ;  /* 0x2000000fff087230 */ /* 0x000fe40000004100 */
[C---:B------:R-:W-:Y:S01]  /*0a30*/  @P5 VIADD R6, R7.reuse, 0xb00 ;  /* 0x00000b0007065836 */ /* 0x040fe20000000000 */
[----:B------:R-:W-:Y:S01]  /*0a40*/  FSEL R5, R14, R5, P2 ;  /* 0x000000050e057208 */ /* 0x000fe20001000000 */
[C---:B------:R-:W-:Y:S02]  /*0a50*/  @P3 VIADD R6, R7.reuse, 0xc00 ;  /* 0x00000c0007063836 */ /* 0x040fe40000000000 */
[----:B------:R-:W-:Y:S01]  /*0a60*/  @P1 VIADD R6, R7, 0xd00 ;  /* 0x00000d0007061836 */ /* 0x000fe20000000000 */
[----:B------:R-:W-:Y:S02]  /*0a70*/  ISETP.NE.AND P1, PT, R9, RZ, PT ;  /* 0x000000ff0900720c */ /* 0x000fe40003f25270 */
[----:B------:R-:W-:-:S03]  /*0a80*/  FSETP.GT.FTZ.AND P4, PT, R8, R5, PT ;  /* 0x000000050800720b */ /* 0x000fc60003f94000 */
[----:B------:R-:W-:Y:S01]  /*0a90*/  @P2 VIADD R6, R7, 0xe00 ;  /* 0x00000e0007062836 */ /* 0x000fe20000000000 */
[----:B------:R-:W-:-:S09]  /*0aa0*/  FSEL R8, R8, R5, P4 ;  /* 0x0000000508087208 */ /* 0x000fd20002000000 */
[C---:B------:R-:W-:Y:S02]  /*0ab0*/  @P4 VIADD R6, R7.reuse, 0xf00 ;  /* 0x00000f0007064836 */ /* 0x040fe40000000000 */
[----:B------:R-:W-:Y:S01]  /*0ac0*/  VIADD R7, R7, 0x1000 ;  /* 0x0000100007077836 */ /* 0x000fe20000000000 */
[----:B------:R-:W-:Y:S06]  /*0ad0*/  @P1 BRA `(.L_x_7) ;  /* 0xfffffff800ac1947 */ /* 0x000fec000383ffff */
.L_x_6:
[----:B------:R-:W-:Y:S05]  /*0ae0*/  BSYNC.RECONVERGENT B1 ;  /* 0x0000000000017941 */ /* 0x000fea0003800200 */
.L_x_5:
[----:B------:R-:W-:Y:S05]  /*0af0*/  @!P0 BRA `(.L_x_4) ;  /* 0x00000004008c8947 */ /* 0x000fea0003800000 */
[----:B------:R-:W-:Y:S01]  /*0b00*/  VIADD R4, R18, 0xffffffff ;  /* 0xffffffff12047836 */ /* 0x000fe20000000000 */
[----:B------:R-:W-:Y:S01]  /*0b10*/  BSSY.RECONVERGENT B1, `(.L_x_8) ;  /* 0x000002e000017945 */ /* 0x000fe20003800200 */
[----:B------:R-:W-:-:S03]  /*0b20*/  ISETP.NE.AND P0, PT, R19, RZ, PT ;  /* 0x000000ff1300720c */ /* 0x000fc60003f05270 */
[----:B------:R-:W-:-:S13]  /*0b30*/  ISETP.GE.U32.AND P1, PT, R4, 0x7, PT ;  /* 0x000000070400780c */ /* 0x000fda0003f26070 */
[----:B------:R-:W-:Y:S05]  /*0b40*/  @!P1 BRA `(.L_x_9) ;  /* 0x0000000000a89947 */ /* 0x000fea0003800000 */
[----:B------:R-:W-:-:S05]  /*0b50*/  IMAD.WIDE.U32 R4, R7, 0x2, R28 ;  /* 0x0000000207047825 */ /* 0x000fca00078e001c */
[----:B------:R-:W2:Y:S04]  /*0b60*/  LDG.E.U16 R15, desc[UR6][R4.64] ;  /* 0x00000006040f7981 */ /* 0x000ea8000c1e1500 */
[----:B------:R-:W3:Y:S04]  /*0b70*/  LDG.E.U16 R21, desc[UR6][R4.64+0x200] ;  /* 0x0002000604157981 */ /* 0x000ee8000c1e1500 */
[----:B------:R-:W4:Y:S04]  /*0b80*/  LDG.E.U16 R13, desc[UR6][R4.64+0x400] ;  /* 0x00040006040d7981 */ /* 0x000f28000c1e1500 */
[----:B------:R-:W5:Y:S04]  /*0b90*/  LDG.E.U16 R12, desc[UR6][R4.64+0x600] ;  /* 0x00060006040c7981 */ /* 0x000f68000c1e1500 */
[----:B------:R-:W5:Y:S04]  /*0ba0*/  LDG.E.U16 R11, desc[UR6][R4.64+0x800] ;  /* 0x00080006040b7981 */ /* 0x000f68000c1e1500 */
[----:B------:R-:W5:Y:S04]  /*0bb0*/  LDG.E.U16 R10, desc[UR6][R4.64+0xa00] ;  /* 0x000a0006040a7981 */ /* 0x000f68000c1e1500 */
[----:B------:R-:W5:Y:S04]  /*0bc0*/  LDG.E.U16 R9, desc[UR6][R4.64+0xc00] ;  /* 0x000c000604097981 */ /* 0x000f68000c1e1500 */
[----:B------:R0:W5:Y:S01]  /*0bd0*/  LDG.E.U16 R14, desc[UR6][R4.64+0xe00] ;  /* 0x000e0006040e7981 */ /* 0x000162000c1e1500 */
[----:B--2---:R-:W-:-:S02]  /*0be0*/  HADD2.F32 R15, -RZ, R15.H0_H0 ;  /* 0x2000000fff0f7230 */ /* 0x004fc40000004100 */
[----:B---3--:R-:W-:-:S03]  /*0bf0*/  HADD2.F32 R21, -RZ, R21.H0_H0 ;  /* 0x20000015ff157230 */ /* 0x008fc60000004100 */
[----:B------:R-:W-:Y:S01]  /*0c00*/  FSETP.GT.FTZ.AND P5, PT, R15, R8, PT ;  /* 0x000000080f00720b */ /* 0x000fe20003fb4000 */
[----:B----4-:R-:W-:-:S03]  /*0c10*/  HADD2.F32 R13, -RZ, R13.H0_H0 ;  /* 0x2000000dff0d7230 */ /* 0x010fc60000004100 */
[----:B------:R-:W-:Y:S02]  /*0c20*/  FSEL R8, R15, R8, P5 ;  /* 0x000000080f087208 */ /* 0x000fe40002800000 */
[----:B------:R-:W-:Y:S01]  /*0c30*/  SEL R6, R7, R6, P5 ;  /* 0x0000000607067207 */ /* 0x000fe20002800000 */
[----:B-----5:R-:W-:Y:S01]  /*0c40*/  HADD2.F32 R15, -RZ, R12.H0_H0 ;  /* 0x2000000cff0f7230 */ /* 0x020fe20000004100 */
[----:B------:R-:W-:Y:S01]  /*0c50*/  FSETP.GT.FTZ.AND P6, PT, R21, R8, PT ;  /* 0x000000081500720b */ /* 0x000fe20003fd4000 */
[----:B------:R-:W-:-:S03]  /*0c60*/  HADD2.F32 R11, -RZ, R11.H0_H0 ;  /* 0x2000000bff0b7230 */ /* 0x000fc60000004100 */
[----:B------:R-:W-:Y:S01]  /*0c70*/  FSEL R8, R21, R8, P6 ;  /* 0x0000000815087208 */ /* 0x000fe20003000000 */
[----:B0-----:R-:W-:-:S03]  /*0c80*/  HADD2.F32 R5, -RZ, R10.H0_H0 ;  /* 0x2000000aff057230 */ /* 0x001fc60000004100 */
[----:B------:R-:W-:Y:S01]  /*0c90*/  FSETP.GT.FTZ.AND P4, PT, R13, R8, PT ;  /* 0x000000080d00720b */ /* 0x000fe20003f94000 */
[----:B------:R-:W-:-:S03]  /*0ca0*/  HADD2.F32 R4, -RZ, R9.H0_H0 ;  /* 0x20000009ff047230 */ /* 0x000fc60000004100 */
[----:B------:R-:W-:Y:S01]  /*0cb0*/  FSEL R8, R13, R8, P4 ;  /* 0x000000080d087208 */ /* 0x000fe20002000000 */
[----:B------:R-:W-:Y:S02]  /*0cc0*/  @P6 VIADD R6, R7, 0x100 ;  /* 0x0000010007066836 */ /* 0x000fe40000000000 */
[----:B------:R-:W-:Y:S01]  /*0cd0*/  HADD2.F32 R9, -RZ, R14.H0_H0 ;  /* 0x2000000eff097230 */ /* 0x000fe20000004100 */
[----:B------:R-:W-:-:S04]  /*0ce0*/  FSETP.GT.FTZ.AND P3, PT, R15, R8, PT ;  /* 0x000000080f00720b */ /* 0x000fc80003f74000 */
[----:B------:R-:W-:Y:S01]  /*0cf0*/  FSEL R8, R15, R8, P3 ;  /* 0x000000080f087208 */ /* 0x000fe20001800000 */
[----:B------:R-:W-:-:S03]  /*0d00*/  @P4 VIADD R6, R7, 0x200 ;  /* 0x0000020007064836 */ /* 0x000fc60000000000 */
        /* <DEDUP_REMOVED lines=11> */
[----:B------:R-:W-:-:S08]  /*0dc0*/  @P5 VIADD R6, R7, 0x600 ;  /* 0x0000060007065836 */ /* 0x000fd00000000000 */
[C---:B------:R-:W-:Y:S02]  /*0dd0*/  @P3 VIADD R6, R7.reuse, 0x700 ;  /* 0x0000070007063836 */ /* 0x040fe40000000000 */
[----:B------:R-:W-:-:S07]  /*0de0*/  VIADD R7, R7, 0x800 ;  /* 0x0000080007077836 */ /* 0x000fce0000000000 */
.L_x_9:
[----:B------:R-:W-:Y:S05]  /*0df0*/  BSYNC.RECONVERGENT B1 ;  /* 0x0000000000017941 */ /* 0x000fea0003800200 */
.L_x_8:
        /* <DEDUP_REMOVED lines=10> */
[----:B------:R-:W5:Y:S01]  /*0ea0*/  LDG.E.U16 R13, desc[UR6][R4.64+0x600] ;  /* 0x00060006040d7981 */ /* 0x000f62000c1e1500 */
[----:B--2---:R-:W-:-:S02]  /*0eb0*/  HADD2.F32 R9, -RZ, R9.H0_H0 ;  /* 0x20000009ff097230 */ /* 0x004fc40000004100 */
[----:B---3--:R-:W-:-:S03]  /*0ec0*/  HADD2.F32 R11, -RZ, R10.H0_H0 ;  /* 0x2000000aff0b7230 */ /* 0x008fc60000004100 */
[----:B------:R-:W-:-:S04]  /*0ed0*/  FSETP.GT.FTZ.AND P0, PT, R9, R8, PT ;  /* 0x000000080900720b */ /* 0x000fc80003f14000 */
[----:B------:R-:W-:Y:S01]  /*0ee0*/  FSEL R8, R9, R8, P0 ;  /* 0x0000000809087208 */ /* 0x000fe20000000000 */
[----:B----4-:R-:W-:Y:S01]  /*0ef0*/  HADD2.F32 R9, -RZ, R12.H0_H0 ;  /* 0x2000000cff097230 */ /* 0x010fe20000004100 */
[----:B------:R-:W-:Y:S01]  /*0f00*/  SEL R6, R7, R6, P0 ;  /* 0x0000000607067207 */ /* 0x000fe20000000000 */
[----:B-----5:R-:W-:Y:S01]  /*0f10*/  HADD2.F32 R13, -RZ, R13.H0_H0 ;  /* 0x2000000dff0d7230 */ /* 0x020fe20000004100 */
[----:B------:R-:W-:-:S04]  /*0f20*/  FSETP.GT.FTZ.AND P2, PT, R11, R8, PT ;  /* 0x000000080b00720b */ /* 0x000fc80003f54000 */
[----:B------:R-:W-:-:S04]  /*0f30*/  FSEL R8, R11, R8, P2 ;  /* 0x000000080b087208 */ /* 0x000fc80001000000 */
        /* <DEDUP_REMOVED lines=8> */
.L_x_11:
[----:B------:R-:W-:Y:S05]  /*0fc0*/  BSYNC.RECONVERGENT B1 ;  /* 0x0000000000017941 */ /* 0x000fea0003800200 */
.L_x_10:
[----:B------:R-:W-:Y:S05]  /*0fd0*/  @!P1 BRA `(.L_x_4) ;  /* 0x0000000000549947 */ /* 0x000fea0003800000 */
[----:B------:R-:W-:-:S05]  /*0fe0*/  IMAD.WIDE.U32 R4, R7, 0x2, R28 ;  /* 0x0000000207047825 */ /* 0x000fca00078e001c */
[----:B------:R-:W2:Y:S01]  /*0ff0*/  LDG.E.U16 R9, desc[UR6][R4.64] ;  /* 0x0000000604097981 */ /* 0x000ea2000c1e1500 */
[----:B------:R-:W-:Y:S01]  /*1000*/  ISETP.NE.AND P1, PT, R20, 0x1, PT ;  /* 0x000000011400780c */ /* 0x000fe20003f25270 */
[----:B--2---:R-:W-:-:S05]  /*1010*/  HADD2.F32 R9, -RZ, R9.H0_H0 ;  /* 0x20000009ff097230 */ /* 0x004fca0000004100 */
[----:B------:R-:W-:-:S04]  /*1020*/  FSETP.GT.FTZ.AND P0, PT, R9, R8, PT ;  /* 0x000000080900720b */ /* 0x000fc80003f14000 */
[----:B------:R-:W-:Y:S02]  /*1030*/  FSEL R8, R9, R8, P0 ;  /* 0x0000000809087208 */ /* 0x000fe40000000000 */
[----:B------:R-:W-:Y:S01]  /*1040*/  SEL R6, R7, R6, P0 ;  /* 0x0000000607067207 */ /* 0x000fe20000000000 */
[----:B------:R-:W-:Y:S06]  /*1050*/  @!P1 BRA `(.L_x_4) ;  /* 0x0000000000349947 */ /* 0x000fec0003800000 */
[----:B------:R-:W-:Y:S01]  /*1060*/  ISETP.NE.AND P2, PT, R20, 0x2, PT ;  /* 0x000000021400780c */ /* 0x000fe20003f45270 */
[----:B------:R-:W2:-:S12]  /*1070*/  LDG.E.U16 R9, desc[UR6][R4.64+0x200] ;  /* 0x0002000604097981 */ /* 0x000e98000c1e1500 */
[----:B------:R-:W3:Y:S01]  /*1080*/  @P2 LDG.E.U16 R10, desc[UR6][R4.64+0x400] ;  /* 0x00040006040a2981 */ /* 0x000ee2000c1e1500 */
[----:B------:R-:W-:Y:S01]  /*1090*/  PLOP3.LUT P3, PT, PT, PT, PT, 0x8, 0x80 ;  /* 0x000000000080781c */ /* 0x000fe20003f6e170 */
[----:B--2---:R-:W-:-:S05]  /*10a0*/  HADD2.F32 R9, -RZ, R9.H0_H0 ;  /* 0x20000009ff097230 */ /* 0x004fca0000004100 */
[----:B------:R-:W-:-:S04]  /*10b0*/  FSETP.GT.FTZ.AND P0, PT, R9, R8, PT ;  /* 0x000000080900720b */ /* 0x000fc80003f14000 */
[----:B------:R-:W-:Y:S01]  /*10c0*/  FSEL R8, R9, R8, P0 ;  /* 0x0000000809087208 */ /* 0x000fe20000000000 */
[----:B---3--:R-:W-:-:S05]  /*10d0*/  @P2 HADD2.F32 R11, -RZ, R10.H0_H0 ;  /* 0x2000000aff0b2230 */ /* 0x008fca0000004100 */
[----:B------:R-:W-:-:S03]  /*10e0*/  @P2 FSETP.GT.FTZ.AND P1, PT, R11, R8, PT ;  /* 0x000000080b00220b */ /* 0x000fc60003f34000 */
[----:B------:R-:W-:Y:S01]  /*10f0*/  @P0 VIADD R6, R7, 0x100 ;  /* 0x0000010007060836 */ /* 0x000fe20000000000 */
[----:B------:R-:W-:Y:S02]  /*1100*/  @P2 PLOP3.LUT P3, PT, P1, PT, PT, 0x80, 0x8 ;  /* 0x000000000008281c */ /* 0x000fe40000f6f070 */
[----:B------:R-:W-:-:S11]  /*1110*/  @P2 FSEL R8, R11, R8, P1 ;  /* 0x000000080b082208 */ /* 0x000fd60000800000 */
[----:B------:R-:W-:-:S07]  /*1120*/  @P3 VIADD R6, R7, 0x200 ;  /* 0x0000020007063836 */ /* 0x000fce0000000000 */
.L_x_4:
[----:B------:R-:W-:Y:S05]  /*1130*/  BSYNC.RECONVERGENT B0 ;  /* 0x0000000000007941 */ /* 0x000fea0003800200 */
.L_x_3:
[----:B------:R-:W0:Y:S01]  /*1140*/  SHFL.DOWN PT, R5, R8, 0x1, 0x1f ;  /* 0x08201f0008057f89 */ /* 0x000e2200000e0000 */
[----:B------:R-:W-:Y:S01]  /*1150*/  BSSY.RECONVERGENT B0, `(.L_x_12) ;  /* 0x0000058000007945 */ /* 0x000fe20003800200 */
[----:B0-----:R-:W-:-:S04]  /*1160*/  FSETP.GT.FTZ.AND P0, PT, R8, R5, PT ;  /* 0x000000050800720b */ /* 0x001fc80003f14000 */
[----:B------:R-:W-:-:S04]  /*1170*/  ISETP.GT.OR P0, PT, R2, 0x1e, P0 ;  /* 0x0000001e0200780c */ /* 0x000fc80000704670 */
[----:B------:R-:W-:Y:S02]  /*1180*/  FSEL R4, R8, R5, P0 ;  /* 0x0000000508047208 */ /* 0x000fe40000000000 */
[----:B------:R-:W0:Y:S04]  /*1190*/  SHFL.DOWN PT, R5, R6, 0x1, 0x1f ;  /* 0x08201f0006057f89 */ /* 0x000e2800000e0000 */
[----:B------:R-:W1:Y:S01]  /*11a0*/  SHFL.DOWN PT, R7, R4, 0x2, 0x1f ;  /* 0x08401f0004077f89 */ /* 0x000e6200000e0000 */
[----:B0-----:R-:W-:Y:S02]  /*11b0*/  SEL R5, R6, R5, P0 ;  /* 0x0000000506057207 */ /* 0x001fe40000000000 */
[----:B-1----:R-:W-:-:S03]  /*11c0*/  FSETP.GT.FTZ.AND P1, PT, R4, R7, PT ;  /* 0x000000070400720b */ /* 0x002fc60003f34000 */
[----:B------:R-:W0:Y:S01]  /*11d0*/  SHFL.DOWN PT, R10, R5, 0x2, 0x1f ;  /* 0x08401f00050a7f89 */ /* 0x000e2200000e0000 */
[----:B------:R-:W-:-:S04]  /*11e0*/  ISETP.GT.OR P1, PT, R2, 0x1d, P1 ;  /* 0x0000001d0200780c */ /* 0x000fc80000f24670 */
[----:B------:R-:W-:-:S05]  /*11f0*/  FSEL R7, R4, R7, P1 ;  /* 0x0000000704077208 */ /* 0x000fca0000800000 */
[----:B------:R-:W1:Y:S01]  /*1200*/  SHFL.DOWN PT, R8, R7, 0x4, 0x1f ;  /* 0x08801f0007087f89 */ /* 0x000e6200000e0000 */
[----:B0-----:R-:W-:Y:S02]  /*1210*/  SEL R10, R5, R10, P1 ;  /* 0x0000000a050a7207 */ /* 0x001fe40000800000 */
[----:B------:R-:W-:-:S03]  /*1220*/  ISETP.NE.AND P1, PT, R2, RZ, PT ;  /* 0x000000ff0200720c */ /* 0x000fc60003f25270 */
[----:B------:R-:W0:Y:S01]  /*1230*/  SHFL.DOWN PT, R9, R10, 0x4, 0x1f ;  /* 0x08801f000a097f89 */ /* 0x000e2200000e0000 */
[----:B-1----:R-:W-:-:S09]  /*1240*/  FSETP.GT.FTZ.AND P0, PT, R7, R8, PT ;  /* 0x000000080700720b */ /* 0x002fd20003f14000 */
[----:B------:R-:W1:Y:S01]  /*1250*/  @!P1 S2R R13, SR_CgaCtaId ;  /* 0x00000000000d9919 */ /* 0x000e620000008800 */
[----:B------:R-:W-:-:S04]  /*1260*/  ISETP.GT.OR P0, PT, R2, 0x1b, P0 ;  /* 0x0000001b0200780c */ /* 0x000fc80000704670 */
[----:B------:R-:W-:Y:S02]  /*1270*/  FSEL R8, R7, R8, P0 ;  /* 0x0000000807087208 */ /* 0x000fe40000000000 */
[----:B------:R-:W-:-:S03]  /*1280*/  @!P1 SHF.R.U32.HI R7, RZ, 0x2, R16 ;  /* 0x00000002ff079819 */ /* 0x000fc60000011610 */
[----:B------:R-:W2:Y:S01]  /*1290*/  SHFL.DOWN PT, R11, R8, 0x8, 0x1f ;  /* 0x09001f00080b7f89 */ /* 0x000ea200000e0000 */
[----:B------:R-:W-:Y:S02]  /*12a0*/  @!P1 LOP3.LUT R7, R7, 0xf8, RZ, 0xc0, !PT ;  /* 0x000000f807079812 */ /* 0x000fe400078ec0ff */
[----:B0-----:R-:W-:-:S05]  /*12b0*/  SEL R9, R10, R9, P0 ;  /* 0x000000090a097207 */ /* 0x001fca0000000000 */
[----:B------:R-:W0:Y:S01]  /*12c0*/  SHFL.DOWN PT, R4, R9, 0x8, 0x1f ;  /* 0x09001f0009047f89 */ /* 0x000e2200000e0000 */
[----:B--2---:R-:W-:-:S04]  /*12d0*/  FSETP.GT.FTZ.AND P0, PT, R8, R11, PT ;  /* 0x0000000b0800720b */ /* 0x004fc80003f14000 */
[----:B------:R-:W-:-:S04]  /*12e0*/  ISETP.GT.OR P0, PT, R2, 0x17, P0 ;  /* 0x000000170200780c */ /* 0x000fc80000704670 */
[----:B------:R-:W-:Y:S02]  /*12f0*/  FSEL R11, R8, R11, P0 ;  /* 0x0000000b080b7208 */ /* 0x000fe40000000000 */
[----:B0-----:R-:W-:Y:S02]  /*1300*/  SEL R4, R9, R4, P0 ;  /* 0x0000000409047207 */ /* 0x001fe40000000000 */
[----:B------:R-:W-:Y:S01]  /*1310*/  @!P1 MOV R8, 0x400 ;  /* 0x0000040000089802 */ /* 0x000fe20000000f00 */
[----:B------:R-:W0:Y:S03]  /*1320*/  SHFL.DOWN PT, R6, R11, 0x10, 0x1f ;  /* 0x0a001f000b067f89 */ /* 0x000e2600000e0000 */
[----:B-1----:R-:W-:Y:S01]  /*1330*/  @!P1 LEA R8, R13, R8, 0x18 ;  /* 0x000000080d089211 */ /* 0x002fe200078ec0ff */
[----:B------:R-:W1:Y:S04]  /*1340*/  SHFL.DOWN PT, R5, R4, 0x10, 0x1f ;  /* 0x0a001f0004057f89 */ /* 0x000e6800000e0000 */
[----:B------:R-:W-:Y:S01]  /*1350*/  @!P1 IMAD.IADD R7, R7, 0x1, R8 ;  /* 0x0000000107079824 */ /* 0x000fe200078e0208 */
[----:B0-----:R-:W-:-:S04]  /*1360*/  FSETP.GT.FTZ.AND P0, PT, R11, R6, PT ;  /* 0x000000060b00720b */ /* 0x001fc80003f14000 */
[----:B------:R-:W-:-:S04]  /*1370*/  ISETP.GT.OR P0, PT, R2, 0xf, P0 ;  /* 0x0000000f0200780c */ /* 0x000fc80000704670 */
[----:B------:R-:W-:Y:S02]  /*1380*/  FSEL R13, R11, R6, P0 ;  /* 0x000000060b0d7208 */ /* 0x000fe40000000000 */
[----:B-1----:R-:W-:-:S05]  /*1390*/  SEL R12, R4, R5, P0 ;  /* 0x00000005040c7207 */ /* 0x002fca0000000000 */
[----:B------:R0:W-:Y:S01]  /*13a0*/  @!P1 STS.64 [R7+0x8], R12 ;  /* 0x0000080c07009388 */ /* 0x0001e20000000a00 */
[----:B------:R-:W-:Y:S01]  /*13b0*/  BAR.SYNC.DEFER_BLOCKING 0x0 ;  /* 0x0000000000007b1d */ /* 0x000fe20000010000 */
[----:B------:R-:W-:-:S13]  /*13c0*/  ISETP.NE.AND P1, PT, R16, RZ, PT ;  /* 0x000000ff1000720c */ /* 0x000fda0003f25270 */
[----:B0-----:R-:W-:Y:S05]  /*13d0*/  @P1 BRA `(.L_x_13) ;  /* 0x0000000000bc1947 */ /* 0x001fea0003800000 */
[----:B------:R-:W0:Y:S01]  /*13e0*/  S2R R21, SR_CgaCtaId ;  /* 0x0000000000157919 */ /* 0x000e220000008800 */
[----:B------:R-:W-:Y:S01]  /*13f0*/  MOV R22, 0x400 ;  /* 0x0000040000167802 */ /* 0x000fe20000000f00 */
[----:B------:R-:W1:Y:S03]  /*1400*/  LDCU.64 UR4, c[0x0][0x3a8] ;  /* 0x00007500ff0477ac */ /* 0x000e660008000a00 */
[----:B0-----:R-:W-:Y:S01]  /*1410*/  LEA R23, R21, R22, 0x18 ;  /* 0x0000001615177211 */ /* 0x001fe200078ec0ff */
[----:B------:R-:W-:-:S04]  /*1420*/  VIADD R22, R22, 0x60 ;  /* 0x0000006016167836 */ /* 0x000fc80000000000 */
[----:B------:R-:W0:Y:S01]  /*1430*/  LDS.128 R4, [R23+0x10] ;  /* 0x0000100017047984 */ /* 0x000e220000000c00 */
[----:B------:R-:W-:-:S03]  /*1440*/  LEA R21, R21, R22, 0x18 ;  /* 0x0000001615157211 */ /* 0x000fc600078ec0ff */
[----:B------:R-:W2:Y:S01]  /*1450*/  LDS.128 R8, [R23+0x20] ;  /* 0x0000200017087984 */ /* 0x000ea20000000c00 */
[----:B0-----:R-:W-:-:S04]  /*1460*/  FSETP.GT.FTZ.AND P0, PT, R13, R5, PT ;  /* 0x000000050d00720b */ /* 0x001fc80003f14000 */
[----:B------:R-:W-:-:S04]  /*1470*/  FSEL R14, R13, R5, P0 ;  /* 0x000000050d0e7208 */ /* 0x000fc80000000000 */
[----:B------:R-:W-:-:S04]  /*1480*/  FSETP.GT.FTZ.AND P2, PT, R14, R7, PT ;  /* 0x000000070e00720b */ /* 0x000fc80003f54000 */
[----:B------:R-:W-:-:S04]  /*1490*/  FSEL R14, R14, R7, P2 ;  /* 0x000000070e0e7208 */ /* 0x000fc80001000000 */
[----:B--2---:R-:W-:-:S05]  /*14a0*/  FSETP.GT.FTZ.AND P3, PT, R14, R9, PT ;  /* 0x000000090e00720b */ /* 0x004fca0003f74000 */
[----:B------:R-:W-:Y:S02]  /*14b0*/  @P2 SEL R6, R12, R4, P0 ;  /* 0x000000040c062207 */ /* 0x000fe40000000000 */
[----:B------:R-:W-:Y:S01]  /*14c0*/  FSEL R4, R14, R9, P3 ;  /* 0x000000090e047208 */ /* 0x000fe20001800000 */
[----:B------:R-:W-:Y:S01]  /*14d0*/  IMAD R9, R24, 0x4, R3 ;  /* 0x0000000418097824 */ /* 0x000fe200078e0203 */
[----:B------:R-:W0:Y:S02]  /*14e0*/  LDS.128 R12, [R23+0x30] ;  /* 0x00003000170c7984 */ /* 0x000e240000000c00 */
[----:B------:R-:W-:-:S13]  /*14f0*/  FSETP.GT.FTZ.AND P0, PT, R4, R11, PT ;  /* 0x0000000b0400720b */ /* 0x000fda0003f14000 */
[----:B------:R-:W-:Y:S02]  /*1500*/  @P0 SEL R10, R6, R8, P3 ;  /* 0x00000008060a0207 */ /* 0x000fe40001800000 */
[----:B------:R-:W-:Y:S02]  /*1510*/  FSEL R6, R4, R11, P0 ;  /* 0x0000000b04067208 */ /* 0x000fe40000000000 */
[----:B------:R-:W2:Y:S01]  /*1520*/  LDS.64 R4, [R23+0x40] ;  /* 0x0000400017047984 */ /* 0x000ea20000000a00 */
[----:B------:R-:W-:Y:S02]  /*1530*/  ISETP.NE.AND P3, PT, R24, RZ, PT ;  /* 0x000000ff1800720c */ /* 0x000fe40003f65270 */
[----:B0-----:R-:W-:-:S04]  /*1540*/  FSETP.GT.FTZ.AND P0, PT, R6, R13, PT ;  /* 0x0000000d0600720b */ /* 0x001fc80003f14000 */
[----:B------:R-:W-:Y:S02]  /*1550*/  FSEL R8, R6, R13, P0 ;  /* 0x0000000d06087208 */ /* 0x000fe40000000000 */
[----:B------:R-:W1:Y:S02]  /*1560*/  LDC.64 R6, c[0x0][0x3b0] ;  /* 0x0000ec00ff067b82 */ /* 0x000e640000000a00 */
[----:B------:R-:W-:-:S04]  /*1570*/  FSETP.GT.FTZ.AND P2, PT, R8, R15, PT ;  /* 0x0000000f0800720b */ /* 0x000fc80003f54000 */
[----:B------:R-:W-:-:S09]  /*1580*/  FSEL R8, R8, R15, P2 ;  /* 0x0000000f08087208 */ /* 0x000fd20001000000 */
[----:B------:R-:W-:Y:S01]  /*1590*/  @P2 SEL R14, R10, R12, P0 ;  /* 0x0000000c0a0e2207 */ /* 0x000fe20000000000 */
[----:B------:R-:W-:Y:S01]  /*15a0*/  IMAD.MOV.U32 R10, RZ, RZ, 0xfbff ;  /* 0x0000fbffff0a7424 */ /* 0x000fe200078e00ff */
[----:B--2---:R-:W-:-:S04]  /*15b0*/  FSETP.GT.FTZ.AND P2, PT, R8, R5, PT ;  /* 0x000000050800720b */ /* 0x004fc80003f54000 */
[----:B------:R-:W-:Y:S02]  /*15c0*/  FSEL R8, R8, R5, P2 ;  /* 0x0000000508087208 */ /* 0x000fe40001000000 */
[----:B------:R-:W-:Y:S02]  /*15d0*/  SEL R13, R14, R4, P2 ;  /* 0x000000040e0d7207 */ /* 0x000fe40001000000 */
[----:B-1----:R-:W-:Y:S01]  /*15e0*/  LOP3.LUT P0, RZ, R6, UR4, RZ, 0xfc, !PT ;  /* 0x0000000406ff7c12 */ /* 0x002fe2000f80fcff */
[----:B------:R-:W-:Y:S01]  /*15f0*/  IMAD R6, R24, 0x4, R21 ;  /* 0x0000000418067824 */ /* 0x000fe200078e0215 */
[----:B------:R-:W-:Y:S02]  /*1600*/  @!P3 STS [R23+0x58], R8 ;  /* 0x000058081700b388 */ /* 0x000fe40000000800 */
[----:B------:R-:W-:Y:S02]  /*1610*/  LOP3.LUT P0, RZ, R7, UR5, RZ, 0xfc, P0 ;  /* 0x0000000507ff7c12 */ /* 0x000fe4000800fcff */
[----:B------:R-:W-:Y:S11]  /*1620*/  STS [R6], R13 ;  /* 0x0000000d06007388 */ /* 0x000ff60000000800 */
[----:B------:R-:W0:Y:S02]  /*1630*/  @!P0 LDS R5, [R23+0x58] ;  /* 0x0000580017058984 */ /* 0x000e240000000800 */
[----:B0-----:R-:W-:-:S04]  /*1640*/  @!P0 FADD.FTZ R5, R8, -R5 ;  /* 0x8000000508058221 */ /* 0x001fc80000010000 */
[----:B------:R-:W-:Y:S01]  /*1650*/  @!P0 FMUL.FTZ R7, R5, 1.4426950216293334961 ;  /* 0x3fb8aa3b05078820 */ /* 0x000fe20000410000 */
[----:B------:R-:W-:-:S03]  /*1660*/  IMAD.WIDE R4, R13, 0x2, R28 ;  /* 0x000000020d047825 */ /* 0x000fc600078e021c */
[----:B------:R-:W0:Y:S02]  /*1670*/  @!P0 MUFU.EX2 R8, R7 ;  /* 0x0000000700088308 */ /* 0x000e240000000800 */
[----:B------:R-:W-:Y:S04]  /*1680*/  STG.E.U16 desc[UR6][R4.64], R10 ;  /* 0x0000000a04007986 */ /* 0x000fe8000c101506 */
[----:B0-----:R-:W-:Y:S04]  /*1690*/  STS [R9], R8 ;  /* 0x0000000809007388 */ /* 0x001fe80000000800 */
[----:B------:R-:W0:Y:S02]  /*16a0*/  LDS R11, [R23+0x54] ;  /* 0x00005400170b7984 */ /* 0x000e240000000800 */
[----:B0-----:R-:W-:-:S05]  /*16b0*/  FADD.FTZ R6, R11, R8 ;  /* 0x000000080b067221 */ /* 0x001fca0000010000 */
[----:B------:R0:W-:Y:S02]  /*16c0*/  STS [R23+0x54], R6 ;  /* 0x0000540617007388 */ /* 0x0001e40000000800 */
.L_x_13:
[----:B------:R-:W-:Y:S05]  /*16d0*/  BSYNC.RECONVERGENT B0 ;  /* 0x0000000000007941 */ /* 0x000fea0003800200 */
.L_x_12:
[----:B------:R-:W-:Y:S01]  /*16e0*/  VIADD R24, R24, 0x1 ;  /* 0x0000000118187836 */ /* 0x000fe20000000000 */
[----:B------:R-:W-:Y:S04]  /*16f0*/  BAR.SYNC.DEFER_BLOCKING 0x0 ;  /* 0x0000000000007b1d */ /* 0x000fe80000010000 */
[----:B------:R-:W-:-:S13]  /*1700*/  ISETP.NE.AND P0, PT, R24, R27, PT ;  /* 0x0000001b1800720c */ /* 0x000fda0003f05270 */
[----:B------:R-:W-:Y:S05]  /*1710*/  @P0 BRA `(.L_x_14) ;  /* 0xffffffec00500947 */ /* 0x000fea000383ffff */
.L_x_2:
[----:B------:R-:W-:Y:S05]  /*1720*/  @P1 EXIT ;  /* 0x000000000000194d */ /* 0x000fea0003800000 */
[----:B0-----:R-:W0:Y:S08]  /*1730*/  LDC.64 R6, c[0x0][0x3d8] ;  /* 0x0000f600ff067b82 */ /* 0x001e300000000a00 */
[----:B------:R-:W1:Y:S01]  /*1740*/  S2UR UR5, SR_CgaCtaId ;  /* 0x00000000000579c3 */ /* 0x000e620000008800 */
[----:B------:R-:W-:-:S07]  /*1750*/  UMOV UR4, 0x400 ;  /* 0x0000040000047882 */ /* 0x000fce0000000000 */
[----:B------:R-:W2:Y:S01]  /*1760*/  LDC.64 R14, c[0x0][0x390] ;  /* 0x0000e400ff0e7b82 */ /* 0x000ea20000000a00 */
[----:B0-----:R-:W-:-:S05]  /*1770*/  IMAD.WIDE.U32 R6, R17, 0x30, R6 ;  /* 0x0000003011067825 */ /* 0x001fca00078e0006 */
[----:B------:R-:W3:Y:S04]  /*1780*/  LDG.E.64 R10, desc[UR6][R6.64] ;  /* 0x00000006060a7981 */ /* 0x000ee8000c1e1b00 */
[----:B------:R-:W4:Y:S04]  /*1790*/  LDG.E.64 R8, desc[UR6][R6.64+0x10] ;  /* 0x0000100606087981 */ /* 0x000f28000c1e1b00 */
[----:B------:R-:W5:Y:S01]  /*17a0*/  LDG.E.64 R4, desc[UR6][R6.64+0x8] ;  /* 0x0000080606047981 */ /* 0x000f62000c1e1b00 */
[----:B-1----:R-:W-:Y:S01]  /*17b0*/  ULEA UR4, UR5, UR4, 0x18 ;  /* 0x0000000405047291 */ /* 0x002fe2000f8ec0ff */
[----:B------:R-:W-:-:S08]  /*17c0*/  ISETP.GE.AND P0, PT, R27, 0x1, PT ;  /* 0x000000011b00780c */ /* 0x000fd00003f06270 */
[----:B------:R-:W0:Y:S01]  /*17d0*/  LDS R0, [UR4+0x54] ;  /* 0x00005404ff007984 */ /* 0x000e220008000800 */
[----:B---3--:R-:W-:Y:S01]  /*17e0*/  SHF.R.U32.HI R2, RZ, 0x2, R11 ;  /* 0x00000002ff027819 */ /* 0x008fe2000001160b */
[----:B------:R-:W-:-:S03]  /*17f0*/  VIADD R10, R10, 0x587c5 ;  /* 0x000587c50a0a7836 */ /* 0x000fc60000000000 */
[----:B------:R-:W-:Y:S01]  /*1800*/  LOP3.LUT R2, R2, R11, RZ, 0x3c, !PT ;  /* 0x0000000b02027212 */ /* 0x000fe200078e3cff */
[----:B----4-:R-:W-:Y:S02]  /*1810*/  IMAD.SHL.U32 R11, R9, 0x10, RZ ;  /* 0x00000010090b7824 */ /* 0x010fe400078e00ff */
[----:B------:R-:W-:Y:S02]  /*1820*/  IMAD.MOV.U32 R21, RZ, RZ, R8 ;  /* 0x000000ffff157224 */ /* 0x000fe400078e0008 */
[----:B------:R-:W-:Y:S02]  /*1830*/  IMAD.SHL.U32 R12, R2, 0x2, RZ ;  /* 0x00000002020c7824 */ /* 0x000fe400078e00ff */
[----:B-----5:R-:W-:-:S03]  /*1840*/  IMAD.MOV.U32 R20, RZ, RZ, R5 ;  /* 0x000000ffff147224 */ /* 0x020fc600078e0005 */
[----:B------:R-:W-:Y:S01]  /*1850*/  LOP3.LUT R12, R2, R12, R11, 0x96, !PT ;  /* 0x0000000c020c7212 */ /* 0x000fe200078e960b */
[----:B------:R-:W-:Y:S01]  /*1860*/  IMAD.MOV.U32 R11, RZ, RZ, 0x2f800000 ;  /* 0x2f800000ff0b7424 */ /* 0x000fe200078e00ff */
[----:B------:R1:W-:Y:S02]  /*1870*/  STG.E.64 desc[UR6][R6.64+0x8], R20 ;  /* 0x0000081406007986 */ /* 0x0003e4000c101b06 */
[----:B------:R-:W-:Y:S01]  /*1880*/  LOP3.LUT R13, R12, R9, RZ, 0x3c, !PT ;  /* 0x000000090c0d7212 */ /* 0x000fe200078e3cff */
[----:B------:R-:W-:-:S04]  /*1890*/  IMAD.MOV.U32 R12, RZ, RZ, R9 ;  /* 0x000000ffff0c7224 */ /* 0x000fc800078e0009 */
[----:B------:R-:W-:Y:S01]  /*18a0*/  IMAD.IADD R2, R13, 0x1, R10 ;  /* 0x000000010d027824 */ /* 0x000fe200078e020a */
[----:B------:R1:W-:Y:S04]  /*18b0*/  STG.E.64 desc[UR6][R6.64+0x10], R12 ;  /* 0x0000100c06007986 */ /* 0x0003e8000c101b06 */
[----:B------:R-:W-:-:S05]  /*18c0*/  I2FP.F32.U32 R2, R2 ;  /* 0x0000000200027245 */ /* 0x000fca0000201000 */
[----:B------:R-:W-:-:S04]  /*18d0*/  FFMA.FTZ R11, R2, R11, 1.1641532182693481445e-10 ;  /* 0x2f000000020b7423 */ /* 0x000fc8000001000b */
[----:B------:R-:W-:Y:S01]  /*18e0*/  FMUL.FTZ R19, R11, R26 ;  /* 0x0000001a0b137220 */ /* 0x000fe20000410000 */
[----:B------:R-:W-:Y:S02]  /*18f0*/  IMAD.MOV.U32 R11, RZ, RZ, R4 ;  /* 0x000000ffff0b7224 */ /* 0x000fe400078e0004 */
[----:B--2---:R-:W-:-:S04]  /*1900*/  IMAD.WIDE.U32 R4, R17, 0x4, R14 ;  /* 0x0000000411047825 */ /* 0x004fc800078e000e */
[----:B0-----:R-:W-:Y:S01]  /*1910*/  FMUL.FTZ R19, R19, R0 ;  /* 0x0000000013137220 */ /* 0x001fe20000410000 */
[----:B------:R1:W-:Y:S04]  /*1920*/  STG.E.64 desc[UR6][R6.64], R10 ;  /* 0x0000000a06007986 */ /* 0x0003e8000c101b06 */
[----:B------:R1:W-:Y:S01]  /*1930*/  STS [UR4+0x50], R19 ;  /* 0x00005013ff007988 */ /* 0x0003e20008000804 */
[----:B------:R-:W-:Y:S05]  /*1940*/  @!P0 BRA `(.L_x_15) ;  /* 0x0000000400248947 */ /* 0x000fea0003800000 */
[----:B-1----:R-:W-:Y:S02]  /*1950*/  VIADD R7, R27, 0xffffffff ;  /* 0xffffffff1b077836 */ /* 0x002fe40000000000 */
[----:B------:R-:W-:-:S07]  /*1960*/  IMAD.MOV.U32 R6, RZ, RZ, RZ ;  /* 0x000000ffff067224 */ /* 0x000fce00078e00ff */
.L_x_17:
[----:B------:R-:W-:-:S06]  /*1970*/  IMAD R2, R6, 0x4, R3 ;  /* 0x0000000406027824 */ /* 0x000fcc00078e0203 */
[----:B------:R-:W0:Y:S02]  /*1980*/  LDS R2, [R2] ;  /* 0x0000000002027984 */ /* 0x000e240000000800 */
[----:B0-----:R-:W-:-:S05]  /*1990*/  FADD.FTZ R19, -R2, R19 ;  /* 0x0000001302137221 */ /* 0x001fca0000010100 */
[----:B------:R-:W-:-:S04]  /*19a0*/  FSETP.GTU.FTZ.AND P0, PT, R19, RZ, PT ;  /* 0x000000ff1300720b */ /* 0x000fc80003f1c000 */
[----:B------:R-:W-:-:S13]  /*19b0*/  ISETP.NE.AND P0, PT, R6, R7, P0 ;  /* 0x000000070600720c */ /* 0x000fda0000705270 */
[----:B------:R-:W-:Y:S05]  /*19c0*/  @!P0 BRA `(.L_x_16) ;  /* 0x0000000000208947 */ /* 0x000fea0003800000 */
[----:B------:R-:W-:-:S05]  /*19d0*/  VIADD R6, R6, 0x1 ;  /* 0x0000000106067836 */ /* 0x000fca0000000000 */
[----:B------:R-:W-:-:S13]  /*19e0*/  ISETP.NE.AND P0, PT, R6, R27, PT ;  /* 0x0000001b0600720c */ /* 0x000fda0003f05270 */
[----:B------:R-:W-:Y:S05]  /*19f0*/  @P0 BRA `(.L_x_17) ;  /* 0xfffffffc00dc0947 */ /* 0x000fea000383ffff */
[----:B------:R-:W0:Y:S01]  /*1a00*/  S2UR UR5, SR_CgaCtaId ;  /* 0x00000000000579c3 */ /* 0x000e220000008800 */
[----:B------:R-:W-:Y:S02]  /*1a10*/  UMOV UR4, 0x400 ;  /* 0x0000040000047882 */ /* 0x000fe40000000000 */
[----:B0-----:R-:W-:-:S09]  /*1a20*/  ULEA UR4, UR5, UR4, 0x18 ;  /* 0x0000000405047291 */ /* 0x001fd2000f8ec0ff */
[----:B------:R2:W-:Y:S01]  /*1a30*/  STS [UR4+0x50], R19 ;  /* 0x00005013ff007988 */ /* 0x0005e20008000804 */
[----:B------:R-:W-:Y:S05]  /*1a40*/  BRA `(.L_x_15) ;  /* 0x0000000000e47947 */ /* 0x000fea0003800000 */
.L_x_16:
[----:B------:R-:W0:Y:S01]  /*1a50*/  S2R R8, SR_CgaCtaId ;  /* 0x0000000000087919 */ /* 0x000e220000008800 */
[----:B------:R-:W-:Y:S01]  /*1a60*/  MOV R3, 0x400 ;  /* 0x0000040000037802 */ /* 0x000fe20000000f00 */
[----:B------:R-:W1:Y:S04]  /*1a70*/  LDC R11, c[0x0][0x3e8] ;  /* 0x0000fa00ff0b7b82 */ /* 0x000e680000000800 */
[----:B------:R-:W-:-:S05]  /*1a80*/  VIADD R7, R3, 0x60 ;  /* 0x0000006003077836 */ /* 0x000fca0000000000 */
[C---:B0-----:R-:W-:Y:S02]  /*1a90*/  LEA R7, R8.reuse, R7, 0x18 ;  /* 0x0000000708077211 */ /* 0x041fe400078ec0ff */
[----:B------:R-:W-:-:S03]  /*1aa0*/  LEA R14, R8, R3, 0x18 ;  /* 0x00000003080e7211 */ /* 0x000fc600078ec0ff */
[----:B------:R-:W-:Y:S02]  /*1ab0*/  IMAD R3, R6, 0x4, R7 ;  /* 0x0000000406037824 */ /* 0x000fe400078e0207 */
[----:B------:R-:W-:Y:S01]  /*1ac0*/  STS [R14+0x50], R19 ;  /* 0x000050130e007388 */ /* 0x000fe20000000800 */
[----:B------:R-:W0:Y:S03]  /*1ad0*/  LDC.64 R6, c[0x0][0x380] ;  /* 0x0000e000ff067b82 */ /* 0x000e260000000a00 */
[----:B------:R-:W2:Y:S02]  /*1ae0*/  LDS R8, [R3] ;  /* 0x0000000003087984 */ /* 0x000ea40000000800 */
[----:B--2---:R-:W-:-:S04]  /*1af0*/  IMAD.IADD R25, R25, 0x1, R8 ;  /* 0x0000000119197824 */ /* 0x004fc800078e0208 */
[----:B0-----:R-:W-:-:S06]  /*1b00*/  IMAD.WIDE R6, R25, 0x4, R6 ;  /* 0x0000000419067825 */ /* 0x001fcc00078e0206 */
[----:B------:R-:W2:Y:S01]  /*1b10*/  LDG.E.CONSTANT R6, desc[UR6][R6.64] ;  /* 0x0000000606067981 */ /* 0x000ea2000c1e9900 */
[----:B-1----:R-:W-:-:S04]  /*1b20*/  IABS R12, R11 ;  /* 0x0000000b000c7213 */ /* 0x002fc80000000000 */
[----:B------:R-:W0:Y:S08]  /*1b30*/  I2F.RP R10, R12 ;  /* 0x0000000c000a7306 */ /* 0x000e300000209400 */
[----:B0-----:R-:W0:Y:S02]  /*1b40*/  MUFU.RCP R10, R10 ;  /* 0x0000000a000a7308 */ /* 0x001e240000001000 */
[----:B0-----:R-:W-:-:S06]  /*1b50*/  VIADD R8, R10, 0xffffffe ;  /* 0x0ffffffe0a087836 */ /* 0x001fcc0000000000 */
[----:B------:R0:W1:Y:S02]  /*1b60*/  F2I.FTZ.U32.TRUNC.NTZ R9, R8 ;  /* 0x0000000800097305 */ /* 0x000064000021f000 */
[----:B0-----:R-:W-:Y:S02]  /*1b70*/  IMAD.MOV.U32 R8, RZ, RZ, RZ ;  /* 0x000000ffff087224 */ /* 0x001fe400078e00ff */
[----:B-1----:R-:W-:-:S04]  /*1b80*/  IMAD.MOV R3, RZ, RZ, -R9 ;  /* 0x000000ffff037224 */ /* 0x002fc800078e0a09 */
[----:B------:R-:W-:-:S04]  /*1b90*/  IMAD R3, R3, R12, RZ ;  /* 0x0000000c03037224 */ /* 0x000fc800078e02ff */
[----:B------:R-:W-:Y:S01]  /*1ba0*/  IMAD.HI.U32 R9, R9, R3, R8 ;  /* 0x0000000309097227 */ /* 0x000fe200078e0008 */
[----:B--2---:R-:W-:Y:S02]  /*1bb0*/  IABS R7, R6 ;  /* 0x0000000600077213 */ /* 0x004fe40000000000 */
[----:B------:R-:W-:-:S03]  /*1bc0*/  ISETP.GE.AND P1, PT, R6, RZ, PT ;  /* 0x000000ff0600720c */ /* 0x000fc60003f26270 */
[----:B------:R-:W-:Y:S02]  /*1bd0*/  IMAD.MOV.U32 R3, RZ, RZ, R7 ;  /* 0x000000ffff037224 */ /* 0x000fe400078e0007 */
[----:B------:R-:W0:Y:S02]  /*1be0*/  LDC.64 R6, c[0x0][0x3a8] ;  /* 0x0000ea00ff067b82 */ /* 0x000e240000000a00 */
[----:B------:R-:W-:-:S04]  /*1bf0*/  IMAD.HI.U32 R9, R9, R3, RZ ;  /* 0x0000000309097227 */ /* 0x000fc800078e00ff */
[----:B------:R-:W-:-:S04]  /*1c00*/  IMAD.MOV R9, RZ, RZ, -R9 ;  /* 0x000000ffff097224 */ /* 0x000fc800078e0a09 */
[C---:B------:R-:W-:Y:S02]  /*1c10*/  IMAD R3, R12.reuse, R9, R3 ;  /* 0x000000090c037224 */ /* 0x040fe400078e0203 */
[----:B------:R-:W0:Y:S03]  /*1c20*/  LDC.64 R8, c[0x0][0x3b0] ;  /* 0x0000ec00ff087b82 */ /* 0x000e260000000a00 */
[----:B------:R-:W-:-:S13]  /*1c30*/  ISETP.GT.U32.AND P0, PT, R12, R3, PT ;  /* 0x000000030c00720c */ /* 0x000fda0003f04070 */
[----:B------:R-:W-:-:S05]  /*1c40*/  @!P0 IMAD.IADD R3, R3, 0x1, -R12 ;  /* 0x0000000103038824 */ /* 0x000fca00078e0a0c */
[----:B------:R-:W-:-:S13]  /*1c50*/  ISETP.GT.U32.AND P0, PT, R12, R3, PT ;  /* 0x000000030c00720c */ /* 0x000fda0003f04070 */
[----:B------:R-:W-:Y:S01]  /*1c60*/  @!P0 IMAD.IADD R3, R3, 0x1, -R12 ;  /* 0x0000000103038824 */ /* 0x000fe200078e0a0c */
[----:B------:R-:W-:-:S03]  /*1c70*/  ISETP.NE.AND P0, PT, R11, RZ, PT ;  /* 0x000000ff0b00720c */ /* 0x000fc60003f05270 */
[----:B------:R-:W-:-:S10]  /*1c80*/  @!P1 IMAD.MOV R3, RZ, RZ, -R3 ;  /* 0x000000ffff039224 */ /* 0x000fd400078e0a03 */
[----:B------:R-:W-:Y:S02]  /*1c90*/  @!P0 LOP3.LUT R3, RZ, R11, RZ, 0x33, !PT ;  /* 0x0000000bff038212 */ /* 0x000fe400078e33ff */
[----:B0-----:R-:W-:-:S03]  /*1ca0*/  LOP3.LUT P0, RZ, R6, R8, RZ, 0xfc, !PT ;  /* 0x0000000806ff7212 */ /* 0x001fc6000780fcff */
[----:B------:R0:W-:Y:S01]  /*1cb0*/  STG.E desc[UR6][R4.64], R3 ;  /* 0x0000000304007986 */ /* 0x0001e2000c101906 */
[----:B------:R-:W-:-:S13]  /*1cc0*/  LOP3.LUT P0, RZ, R7, R9, RZ, 0xfc, P0 ;  /* 0x0000000907ff7212 */ /* 0x000fda000000fcff */
[----:B0-----:R-:W-:Y:S05]  /*1cd0*/  @!P0 BRA `(.L_x_15) ;  /* 0x0000000000408947 */ /* 0x001fea0003800000 */
[----:B------:R-:W-:-:S04]  /*1ce0*/  ISETP.NE.U32.AND P0, PT, R6, RZ, PT ;  /* 0x000000ff0600720c */ /* 0x000fc80003f05070 */
[----:B------:R-:W-:-:S13]  /*1cf0*/  ISETP.NE.AND.EX P0, PT, R7, RZ, PT, P0 ;  /* 0x000000ff0700720c */ /* 0x000fda0003f05300 */
[----:B------:R-:W0:Y:S02]  /*1d00*/  @P0 LDC.64 R6, c[0x0][0x3a8] ;  /* 0x0000ea00ff060b82 */ /* 0x000e240000000a00 */
[----:B0-----:R-:W-:-:S05]  /*1d10*/  @P0 IMAD.WIDE.U32 R6, R17, 0x4, R6 ;  /* 0x0000000411060825 */ /* 0x001fca00078e0006 */
[----:B------:R-:W2:Y:S01]  /*1d20*/  @P0 LDG.E R3, desc[UR6][R6.64] ;  /* 0x0000000606030981 */ /* 0x000ea2000c1e1900 */
[----:B------:R-:W-:Y:S01]  /*1d30*/  ISETP.NE.U32.AND P1, PT, R8, RZ, PT ;  /* 0x000000ff0800720c */ /* 0x000fe20003f25070 */
[----:B------:R-:W0:Y:S03]  /*1d40*/  MUFU.LG2 R2, R2 ;  /* 0x0000000200027308 */ /* 0x000e260000000c00 */
[----:B------:R-:W-:-:S13]  /*1d50*/  ISETP.NE.AND.EX P1, PT, R9, RZ, PT, P1 ;  /* 0x000000ff0900720c */ /* 0x000fda0003f25310 */
[----:B------:R-:W1:Y:S01]  /*1d60*/  @P1 LDC.64 R8, c[0x0][0x3b0] ;  /* 0x0000ec00ff081b82 */ /* 0x000e620000000a00 */
[----:B------:R-:W3:Y:S01]  /*1d70*/  @P1 MUFU.LG2 R0, R0 ;  /* 0x0000000000001308 */ /* 0x000ee20000000c00 */
[----:B0-----:R-:W-:-:S04]  /*1d80*/  FMUL.FTZ R13, R2, 0.69314718246459960938 ;  /* 0x3f317218020d7820 */ /* 0x001fc80000410000 */
[----:B---3--:R-:W-:Y:S01]  /*1d90*/  @P1 FFMA.FTZ R11, R0, -0.69314718246459960938, R13 ;  /* 0xbf317218000b1823 */ /* 0x008fe2000001000d */
[----:B-1----:R-:W-:-:S04]  /*1da0*/  @P1 IMAD.WIDE.U32 R8, R17, 0x4, R8 ;  /* 0x0000000411081825 */ /* 0x002fc800078e0008 */
[----:B--2---:R-:W-:-:S05]  /*1db0*/  @P0 FADD.FTZ R3, R13, R3 ;  /* 0x000000030d030221 */ /* 0x004fca0000010000 */
[----:B------:R0:W-:Y:S04]  /*1dc0*/  @P0 STG.E desc[UR6][R6.64], R3 ;  /* 0x0000000306000986 */ /* 0x0001e8000c101906 */
[----:B------:R0:W-:Y:S02]  /*1dd0*/  @P1 STG.E desc[UR6][R8.64], R11 ;  /* 0x0000000b08001986 */ /* 0x0001e4000c101906 */
.L_x_15:
[----:B0-----:R-:W0:Y:S01]  /*1de0*/  LDC.64 R2, c[0x0][0x398] ;  /* 0x0000e600ff027b82 */ /* 0x001e220000000a00 */
[----:B------:R-:W3:Y:S02]  /*1df0*/  LDCU.64 UR4, c[0x0][0x3a0] ;  /* 0x00007400ff0477ac */ /* 0x000ee40008000a00 */
[----:B---3--:R-:W-:-:S04]  /*1e00*/  ISETP.NE.U32.AND P1, PT, RZ, UR4, PT ;  /* 0x00000004ff007c0c */ /* 0x008fc8000bf25070 */
[----:B------:R-:W-:Y:S02]  /*1e10*/  ISETP.NE.AND.EX P1, PT, RZ, UR5, PT, P1 ;  /* 0x00000005ff007c0c */ /* 0x000fe4000bf25310 */
[----:B0-----:R-:W-:-:S04]  /*1e20*/  ISETP.EQ.U32.AND P0, PT, R2, RZ, PT ;  /* 0x000000ff0200720c */ /* 0x001fc80003f02070 */
[----:B------:R-:W-:-:S13]  /*1e30*/  ISETP.EQ.OR.EX P0, PT, R3, RZ, !P1, P0 ;  /* 0x000000ff0300720c */ /* 0x000fda0004f02700 */
[----:B------:R-:W-:Y:S05]  /*1e40*/  @P0 EXIT ;  /* 0x000000000000094d */ /* 0x000fea0003800000 */
[----:B------:R-:W0:Y:S01]  /*1e50*/  LDC.64 R2, c[0x0][0x398] ;  /* 0x0000e600ff027b82 */ /* 0x000e220000000a00 */
[----:B-1----:R-:W-:-:S05]  /*1e60*/  IADD3 R6, P0, PT, R17, UR4, RZ ;  /* 0x0000000411067c10 */ /* 0x002fca000ff1e0ff */
[----:B------:R-:W-:Y:S02]  /*1e70*/  IMAD.X R7, RZ, RZ, UR5, P0 ;  /* 0x00000005ff077e24 */ /* 0x000fe400080e06ff */
[----:B------:R-:W1:Y:S03]  /*1e80*/  LDC.64 R8, c[0x0][0x3e0] ;  /* 0x0000f800ff087b82 */ /* 0x000e660000000a00 */
[----:B------:R-:W3:Y:S01]  /*1e90*/  LDG.E.U8 R0, desc[UR6][R6.64] ;  /* 0x0000000606007981 */ /* 0x000ee2000c1e1100 */
[----:B0-----:R-:W-:-:S05]  /*1ea0*/  IMAD.WIDE.U32 R2, R17, 0x4, R2 ;  /* 0x0000000411027825 */ /* 0x001fca00078e0002 */
[----:B------:R-:W4:Y:S01]  /*1eb0*/  LDG.E R11, desc[UR6][R2.64] ;  /* 0x00000006020b7981 */ /* 0x000f22000c1e1900 */
[----:B-1----:R-:W-:Y:S01]  /*1ec0*/  IMAD.WIDE.U32 R8, R17, 0x4, R8 ;  /* 0x0000000411087825 */ /* 0x002fe200078e0008 */
[----:B---3--:R-:W-:-:S13]  /*1ed0*/  ISETP.NE.AND P0, PT, R0, RZ, PT ;  /* 0x000000ff0000720c */ /* 0x008fda0003f05270 */
[----:B----4-:R-:W-:-:S05]  /*1ee0*/  @!P0 VIADD R11, R11, 0x1 ;  /* 0x000000010b0b8836 */ /* 0x010fca0000000000 */
[----:B------:R-:W-:Y:S04]  /*1ef0*/  STG.E desc[UR6][R2.64], R11 ;  /* 0x0000000b02007986 */ /* 0x000fe8000c101906 */
[----:B------:R-:W3:Y:S04]  /*1f00*/  LDG.E R4, desc[UR6][R4.64] ;  /* 0x0000000604047981 */ /* 0x000ee8000c1e1900 */
[----:B------:R-:W3:Y:S02]  /*1f10*/  LDG.E R9, desc[UR6][R8.64] ;  /* 0x0000000608097981 */ /* 0x000ee4000c1e1900 */
[----:B---3--:R-:W-:-:S04]  /*1f20*/  ISETP.NE.AND P0, PT, R4, R9, PT ;  /* 0x000000090400720c */ /* 0x008fc80003f05270 */
[----:B------:R-:W-:-:S05]  /*1f30*/  SEL R13, RZ, 0x1, P0 ;  /* 0x00000001ff0d7807 */ /* 0x000fca0000000000 */
[----:B------:R-:W-:Y:S01]  /*1f40*/  STG.E.U8 desc[UR6][R6.64], R13 ;  /* 0x0000000d06007986 */ /* 0x000fe2000c101106 */
[----:B------:R-:W-:Y:S05]  /*1f50*/  EXIT ;  /* 0x000000000000794d */ /* 0x000fea0003800000 */
.L_x_18:
[----:B------:R-:W-:-:S00]  /*1f60*/  BRA `(.L_x_18) ;  /* 0xfffffffc00fc7947 */ /* 0x000fc0000383ffff */
[----:B------:R-:W-:-:S00]  /*1f70*/  NOP ;  /* 0x0000000000007918 */ /* 0x000fc00000000000 */
        /* <DEDUP_REMOVED lines=8> */
.L_x_192:


//--------------------- .text._ZN17fastertransformer11topk_stage1I6__halfLi256ELi8EEEvPKT_PS2_PiS5_PKbiPKiiSA_S8_ --------------------------
	.section	.text._ZN17fastertransformer11topk_stage1I6__halfLi256ELi8EEEvPKT_PS2_PiS5_PKbiPKiiSA_S8_,"ax",@progbits
	.align	128
        .global         _ZN17fastertransformer11topk_stage1I6__halfLi256ELi8EEEvPKT_PS2_PiS5_PKbiPKiiSA_S8_
        .type           _ZN17fastertransformer11topk_stage1I6__halfLi256ELi8EEEvPKT_PS2_PiS5_PKbiPKiiSA_S8_,@function
        .size           _ZN17fastertransformer11topk_stage1I6__halfLi256ELi8EEEvPKT_PS2_PiS5_PKbiPKiiSA_S8_,(.L_x_193 - _ZN17fastertransformer11topk_stage1I6__halfLi256ELi8EEEvPKT_PS2_PiS5_PKbiPKiiSA_S8_)
        .other          _ZN17fastertransformer11topk_stage1I6__halfLi256ELi8EEEvPKT_PS2_PiS5_PKbiPKiiSA_S8_,@"STO_CUDA_ENTRY STV_DEFAULT"
_ZN17fastertransformer11topk_stage1I6__halfLi256ELi8EEEvPKT_PS2_PiS5_PKbiPKiiSA_S8_:
.text._ZN17fastertransformer11topk_stage1I6__halfLi256ELi8EEEvPKT_PS2_PiS5_PKbiPKiiSA_S8_:
[----:B------:R-:W-:Y:S01]  /*0000*/  LDC R1, c[0x0][0x37c] ;  /* 0x0000df00ff017b82 */ /* 0x000fe20000000800 */
[----:B------:R-:W0:Y:S01]  /*0010*/  LDCU.64 UR4, c[0x0][0x3c8] ;  /* 0x00007900ff0477ac */ /* 0x000e220008000a00 */
[----:B------:R-:W1:Y:S01]  /*0020*/  S2R R0, SR_CTAID.X ;  /* 0x0000000000007919 */ /* 0x000e620000002500 */
[----:B------:R-:W2:Y:S01]  /*0030*/  LDCU.64 UR8, c[0x0][0x358] ;  /* 0x00006b00ff0877ac */ /* 0x000ea20008000a00 */
[----:B0-----:R-:W-:-:S04]  /*0040*/  UISETP.NE.U32.AND UP0, UPT, UR4, URZ, UPT ;  /* 0x000000ff0400728c */ /* 0x001fc8000bf05070 */
[----:B------:R-:W-:Y:S01]  /*0050*/  UISETP.NE.AND.EX UP0, UPT, UR5, URZ, UPT, UP0 ;  /* 0x000000ff0500728c */ /* 0x000fe2000bf05300 */
[----:B-1----:R-:W-:-:S08]  /*0060*/  SHF.R.U32.HI R2, RZ, 0x3, R0 ;  /* 0x00000003ff027819 */ /* 0x002fd00000011600 */
[----:B--2---:R-:W-:Y:S05]  /*0070*/  BRA.U !UP0, `(.L_x_19) ;  /* 0x0000000108147547 */ /* 0x004fea000b800000 */
[----:B------:R-:W-:-:S05]  /*0080*/  IADD3 R4, P0, PT, R2, UR4, RZ ;  /* 0x0000000402047c10 */ /* 0x000fca000ff1e0ff */
[----:B------:R-:W-:-:S05]  /*0090*/  IMAD.X R5, RZ, RZ, UR5, P0 ;  /* 0x00000005ff057e24 */ /* 0x000fca00080e06ff */
[----:B------:R-:W2:Y:S02]  /*00a0*/  LDG.E.U8 R4, desc[UR8][R4.64] ;  /* 0x0000000804047981 */ /* 0x000ea4000c1e1100 */
[----:B--2---:R-:W-:-:S13]  /*00b0*/  ISETP.NE.AND P0, PT, R4, RZ, PT ;  /* 0x000000ff0400720c */ /* 0x004fda0003f05270 */
[----:B------:R-:W-:Y:S05]  /*00c0*/  @P0 EXIT ;  /* 0x000000000000094d */ /* 0x000fea0003800000 */
.L_x_19:
[----:B------:R-:W0:Y:S01]  /*00d0*/  LDC.64 R4, c[0x0][0x3b0] ;  /* 0x0000ec00ff047b82 */ /* 0x000e220000000a00 */
[----:B------:R-:W1:Y:S01]  /*00e0*/  LDCU UR4, c[0x0][0x3a8] ;  /* 0x00007500ff0477ac */ /* 0x000e620008000800 */
[----:B------:R-:W2:Y:S01]  /*00f0*/  LDCU.64 UR6, c[0x0][0x3a0] ;  /* 0x00007400ff0677ac */ /* 0x000ea20008000a00 */
[----:B-1----:R-:W-:Y:S01]  /*0100*/  IMAD.U32 R3, RZ, RZ, UR4 ;  /* 0x00000004ff037e24 */ /* 0x002fe2000f8e00ff */
[----:B------:R-:W1:Y:S01]  /*0110*/  LDCU UR4, c[0x0][0x3a8] ;  /* 0x00007500ff0477ac */ /* 0x000e620008000800 */
[----:B0-----:R-:W-:-:S04]  /*0120*/  ISETP.NE.U32.AND P0, PT, R4, RZ, PT ;  /* 0x000000ff0400720c */ /* 0x001fc80003f05070 */
[----:B------:R-:W-:-:S13]  /*0130*/  ISETP.NE.AND.EX P0, PT, R5, RZ, PT, P0 ;  /* 0x000000ff0500720c */ /* 0x000fda0003f05300 */
[----:B------:R-:W0:Y:S02]  /*0140*/  @P0 LDC.64 R6, c[0x0][0x3b0] ;  /* 0x0000ec00ff060b82 */ /* 0x000e240000000a00 */
[----:B0-----:R-:W-:-:S05]  /*0150*/  @P0 IMAD.WIDE.U32 R6, R2, 0x4, R6 ;  /* 0x0000000402060825 */ /* 0x001fca00078e0006 */
[----:B------:R-:W3:Y:S01]  /*0160*/  @P0 LDG.E R3, desc[UR8][R6.64] ;  /* 0x0000000806030981 */ /* 0x000ee2000c1e1900 */
[----:B--2---:R-:W-:Y:S01]  /*0170*/  UISETP.NE.U32.AND UP0, UPT, UR6, URZ, UPT ;  /* 0x000000ff0600728c */ /* 0x004fe2000bf05070 */
[C---:B------:R-:W-:Y:S01]  /*0180*/  LOP3.LUT R4, R0.reuse, 0x7ffffff8, RZ, 0xc0, !PT ;  /* 0x7ffffff800047812 */ /* 0x040fe200078ec0ff */
[----:B------:R-:W0:Y:S02]  /*0190*/  S2R R5, SR_TID.X ;  /* 0x0000000000057919 */ /* 0x000e240000002100 */
[----:B------:R-:W-:Y:S01]  /*01a0*/  UISETP.NE.AND.EX UP0, UPT, UR7, URZ, UPT, UP0 ;  /* 0x000000ff0700728c */ /* 0x000fe2000bf05300 */
[----:B------:R-:W-:Y:S01]  /*01b0*/  LOP3.LUT R8, R0, 0x7, RZ, 0xc0, !PT ;  /* 0x0000000700087812 */ /* 0x000fe200078ec0ff */
[----:B-1----:R-:W-:-:S04]  /*01c0*/  IMAD R4, R4, UR4, RZ ;  /* 0x0000000404047c24 */ /* 0x002fc8000f8e02ff */
[----:B---3--:R-:W-:-:S03]  /*01d0*/  IMAD R4, R8, R3, R4 ;  /* 0x0000000308047224 */ /* 0x008fc600078e0204 */
[----:B0-----:R-:W-:Y:S05]  /*01e0*/  BRA.U !UP0, `(.L_x_20) ;  /* 0x0000000108887547 */ /* 0x001fea000b800000 */
[----:B------:R-:W-:-:S05]  /*01f0*/  IADD3 R6, P0, PT, R2, UR6, RZ ;  /* 0x0000000602067c10 */ /* 0x000fca000ff1e0ff */
[----:B------:R-:W-:-:S05]  /*0200*/  IMAD.X R7, RZ, RZ, UR7, P0 ;  /* 0x00000007ff077e24 */ /* 0x000fca00080e06ff */
[----:B------:R-:W2:Y:S02]  /*0210*/  LDG.E.U8 R6, desc[UR8][R6.64] ;  /* 0x0000000806067981 */ /* 0x000ea4000c1e1100 */
[----:B--2---:R-:W-:-:S13]  /*0220*/  ISETP.NE.AND P0, PT, R6, 0x1, PT ;  /* 0x000000010600780c */ /* 0x004fda0003f05270 */
[----:B------:R-:W-:Y:S05]  /*0230*/  @P0 BRA `(.L_x_20) ;  /* 0x0000000000740947 */ /* 0x000fea0003800000 */
[----:B------:R-:W-:-:S13]  /*0240*/  ISETP.GE.AND P0, PT, R5, R3, PT ;  /* 0x000000030500720c */ /* 0x000fda0003f06270 */
[----:B------:R-:W-:Y:S05]  /*0250*/  @P0 EXIT ;  /* 0x000000000000094d */ /* 0x000fea0003800000 */
[----:B------:R-:W-:Y:S01]  /*0260*/  LOP3.LUT P0, RZ, R5, 0x7, R0, 0xf8, !PT ;  /* 0x0000000705ff7812 */ /* 0x000fe2000780f800 */
[----:B------:R-:W-:-:S12]  /*0270*/  IMAD.IADD R13, R4, 0x1, R5 ;  /* 0x00000001040d7824 */ /* 0x000fd800078e0205 */
[----:B------:R-:W-:Y:S05]  /*0280*/  @P0 BRA `(.L_x_21) ;  /* 0x00000000003c0947 */ /* 0x000fea0003800000 */
[----:B------:R-:W0:Y:S01]  /*0290*/  LDC.64 R4, c[0x0][0x3c0] ;  /* 0x0000f000ff047b82 */ /* 0x000e220000000a00 */
[----:B------:R-:W1:Y:S07]  /*02a0*/  LDCU UR4, c[0x0][0x3b8] ;  /* 0x00007700ff0477ac */ /* 0x000e6e0008000800 */
[----:B------:R-:W2:Y:S08]  /*02b0*/  LDC.64 R8, c[0x0][0x380] ;  /* 0x0000e000ff087b82 */ /* 0x000eb00000000a00 */
[----:B------:R-:W3:Y:S01]  /*02c0*/  LDC.64 R6, c[0x0][0x398] ;  /* 0x0000e600ff067b82 */ /* 0x000ee20000000a00 */
[----:B0-----:R-:W-:-:S06]  /*02d0*/  IMAD.WIDE.U32 R4, R2, 0x4, R4 ;  /* 0x0000000402047825 */ /* 0x001fcc00078e0004 */
[----:B------:R-:W1:Y:S02]  /*02e0*/  LDG.E R5, desc[UR8][R4.64] ;  /* 0x0000000804057981 */ /* 0x000e64000c1e1900 */
[----:B-1----:R-:W-:Y:S02]  /*02f0*/  IMAD R11, R2, UR4, R5 ;  /* 0x00000004020b7c24 */ /* 0x002fe4000f8e0205 */
[----:B------:R-:W0:Y:S02]  /*0300*/  LDC.64 R2, c[0x0][0x390] ;  /* 0x0000e400ff027b82 */ /* 0x000e240000000a00 */
[----:B--2---:R-:W-:-:S06]  /*0310*/  IMAD.WIDE R8, R11, 0x2, R8 ;  /* 0x000000020b087825 */ /* 0x004fcc00078e0208 */
[----:B------:R-:W2:Y:S01]  /*0320*/  LDG.E.U16.CONSTANT R9, desc[UR8][R8.64] ;  /* 0x0000000808097981 */ /* 0x000ea2000c1e9500 */
[----:B---3--:R-:W-:-:S04]  /*0330*/  IMAD.WIDE R6, R13, 0x2, R6 ;  /* 0x000000020d067825 */ /* 0x008fc800078e0206 */
[----:B0-----:R-:W-:-:S05]  /*0340*/  IMAD.WIDE R2, R13, 0x4, R2 ;  /* 0x000000040d027825 */ /* 0x001fca00078e0202 */
[----:B------:R-:W-:Y:S04]  /*0350*/  STG.E desc[UR8][R2.64], R11 ;  /* 0x0000000b02007986 */ /* 0x000fe8000c101908 */
[----:B--2---:R-:W-:Y:S01]  /*0360*/  STG.E.U16 desc[UR8][R6.64], R9 ;  /* 0x0000000906007986 */ /* 0x004fe2000c101508 */
[----:B------:R-:W-:Y:S05]  /*0370*/  EXIT ;  /* 0x000000000000794d */ /* 0x000fea0003800000 */
.L_x_21:
[----:B------:R-:W0:Y:S01]  /*0380*/  LDC.64 R2, c[0x0][0x390] ;  /* 0x0000e400ff027b82 */ /* 0x000e220000000a00 */
[----:B------:R-:W-:Y:S02]  /*0390*/  IMAD.MOV.U32 R7, RZ, RZ, -0x1 ;  /* 0xffffffffff077424 */ /* 0x000fe400078e00ff */
[----:B------:R-:W-:-:S05]  /*03a0*/  IMAD.MOV.U32 R0, RZ, RZ, 0xfbff ;  /* 0x0000fbffff007424 */ /* 0x000fca00078e00ff */
[----:B------:R-:W1:Y:S01]  /*03b0*/  LDC.64 R4, c[0x0][0x398] ;  /* 0x0000e600ff047b82 */ /* 0x000e620000000a00 */
[----:B0-----:R-:W-:-:S05]  /*03c0*/  IMAD.WIDE R2, R13, 0x4, R2 ;  /* 0x000000040d027825 */ /* 0x001fca00078e0202 */
[----:B------:R-:W-:Y:S01]  /*03d0*/  STG.E desc[UR8][R2.64], R7 ;  /* 0x0000000702007986 */ /* 0x000fe2000c101908 */
[----:B-1----:R-:W-:-:S05]  /*03e0*/  IMAD.WIDE R4, R13, 0x2, R4 ;  /* 0x000000020d047825 */ /* 0x002fca00078e0204 */
[----:B------:R-:W-:Y:S01]  /*03f0*/  STG.E.U16 desc[UR8][R4.64], R0 ;  /* 0x0000000004007986 */ /* 0x000fe2000c101508 */
[----:B------:R-:W-:Y:S05]  /*0400*/  EXIT ;  /* 0x000000000000794d */ /* 0x000fea0003800000 */
.L_x_20:
[----:B------:R-:W0:Y:S01]  /*0410*/  LDC R9, c[0x0][0x3b8] ;  /* 0x0000ee00ff097b82 */ /* 0x000e220000000800 */
[----:B------:R-:W-:Y:S01]  /*0420*/  IMAD R6, R8, 0x100, R5 ;  /* 0x0000010008067824 */ /* 0x000fe200078e0205 */
[----:B------:R-:W-:Y:S04]  /*0430*/  BSSY.RECONVERGENT B0, `(.L_x_22) ;  /* 0x000002e000007945 */ /* 0x000fe80003800200 */
[----:B0-----:R-:W-:-:S13]  /*0440*/  ISETP.GE.AND P0, PT, R6, R9, PT ;  /* 0x000000090600720c */ /* 0x001fda0003f06270 */
[----:B------:R-:W-:Y:S05]  /*0450*/  @P0 BRA `(.L_x_23) ;  /* 0x0000000000ac0947 */ /* 0x000fea0003800000 */
[----:B------:R-:W-:Y:S01]  /*0460*/  VIADDMNMX.U32 R7, R6, 0x800, R9, !PT ;  /* 0x0000080006077846 */ /* 0x000fe20007800009 */
[----:B------:R-:W-:Y:S01]  /*0470*/  BSSY.RECONVERGENT B1, `(.L_x_24) ;  /* 0x0000018000017945 */ /* 0x000fe20003800200 */
[----:B------:R-:W-:Y:S01]  /*0480*/  LOP3.LUT R10, RZ, R5, RZ, 0x33, !PT ;  /* 0x00000005ff0a7212 */ /* 0x000fe200078e33ff */
[----:B------:R-:W-:-:S04]  /*0490*/  IMAD.MOV.U32 R14, RZ, RZ, R6 ;  /* 0x000000ffff0e7224 */ /* 0x000fc800078e0006 */
[----:B------:R-:W-:-:S04]  /*04a0*/  IMAD.IADD R7, R7, 0x1, R10 ;  /* 0x0000000107077824 */ /* 0x000fc800078e020a */
[----:B------:R-:W-:-:S05]  /*04b0*/  IMAD R7, R8, -0x100, R7 ;  /* 0xffffff0008077824 */ /* 0x000fca00078e0207 */
[C---:B------:R-:W-:Y:S02]  /*04c0*/  LOP3.LUT R10, R7.reuse, 0x1800, RZ, 0xc0, !PT ;  /* 0x00001800070a7812 */ /* 0x040fe400078ec0ff */
[----:B------:R-:W-:Y:S02]  /*04d0*/  ISETP.GE.U32.AND P1, PT, R7, 0x1800, PT ;  /* 0x000018000700780c */ /* 0x000fe40003f26070 */
[----:B------:R-:W-:-:S13]  /*04e0*/  ISETP.NE.AND P0, PT, R10, 0x1800, PT ;  /* 0x000018000a00780c */ /* 0x000fda0003f05270 */
[----:B------:R-:W-:Y:S05]  /*04f0*/  @!P0 BRA `(.L_x_25) ;  /* 0x00000000003c8947 */ /* 0x000fea0003800000 */
[----:B------:R-:W0:Y:S01]  /*0500*/  LDC.64 R10, c[0x0][0x380] ;  /* 0x0000e000ff0a7b82 */ /* 0x000e220000000a00 */
[----:B------:R-:W-:Y:S01]  /*0510*/  LEA.HI R7, R7, 0x1, RZ, 0x15 ;  /* 0x0000000107077811 */ /* 0x000fe200078fa8ff */
[----:B------:R-:W-:Y:S02]  /*0520*/  IMAD.MOV.U32 R20, RZ, RZ, RZ ;  /* 0x000000ffff147224 */ /* 0x000fe400078e00ff */
[----:B------:R-:W-:Y:S01]  /*0530*/  IMAD.MOV.U32 R14, RZ, RZ, R6 ;  /* 0x000000ffff0e7224 */ /* 0x000fe200078e0006 */
[----:B------:R-:W-:-:S03]  /*0540*/  LOP3.LUT R7, R7, 0x3, RZ, 0xc0, !PT ;  /* 0x0000000307077812 */ /* 0x000fc600078ec0ff */
[----:B------:R-:W1:Y:S04]  /*0550*/  LDC.64 R12, c[0x0][0x388] ;  /* 0x0000e200ff0c7b82 */ /* 0x000e680000000a00 */
.L_x_26:
[----:B--2---:R-:W-:-:S04]  /*0560*/  IMAD R19, R2, R9, R14 ;  /* 0x0000000902137224 */ /* 0x004fc800078e020e */
[----:B0-----:R-:W-:-:S06]  /*0570*/  IMAD.WIDE R16, R19, 0x2, R10 ;  /* 0x0000000213107825 */ /* 0x001fcc00078e020a */
[----:B------:R-:W2:Y:S01]  /*0580*/  LDG.E.U16.CONSTANT R17, desc[UR8][R16.64] ;  /* 0x0000000810117981 */ /* 0x000ea2000c1e9500 */
[----:B-1----:R-:W-:-:S04]  /*0590*/  IMAD.WIDE R18, R19, 0x2, R12 ;  /* 0x0000000213127825 */ /* 0x002fc800078e020c */
[----:B------:R-:W-:Y:S02]  /*05a0*/  VIADD R20, R20, 0x1 ;  /* 0x0000000114147836 */ /* 0x000fe40000000000 */
[----:B------:R-:W-:-:S03]  /*05b0*/  VIADD R14, R14, 0x800 ;  /* 0x000008000e0e7836 */ /* 0x000fc60000000000 */
[----:B------:R-:W-:Y:S01]  /*05c0*/  ISETP.NE.AND P0, PT, R20, R7, PT ;  /* 0x000000071400720c */ /* 0x000fe20003f05270 */
[----:B--2---:R2:W-:-:S12]  /*05d0*/  STG.E.U16 desc[UR8][R18.64], R17 ;  /* 0x0000001112007986 */ /* 0x0045d8000c101508 */
[----:B------:R-:W-:Y:S05]  /*05e0*/  @P0 BRA `(.L_x_26) ;  /* 0xfffffffc00dc0947 */ /* 0x000fea000383ffff */
.L_x_25:
[----:B------:R-:W-:Y:S05]  /*05f0*/  BSYNC.RECONVERGENT B1 ;  /* 0x0000000000017941 */ /* 0x000fea0003800200 */
.L_x_24:
[----:B------:R-:W-:Y:S05]  /*0600*/  @!P1 BRA `(.L_x_23) ;  /* 0x0000000000409947 */ /* 0x000fea0003800000 */
.L_x_27:
[----:B0-----:R-:W0:Y:S01]  /*0610*/  LDC.64 R10, c[0x0][0x380] ;  /* 0x0000e000ff0a7b82 */ /* 0x001e220000000a00 */
[----:B--2---:R-:W-:-:S04]  /*0620*/  IMAD R19, R2, R9, R14 ;  /* 0x0000000902137224 */ /* 0x004fc800078e020e */
[----:B0-----:R-:W-:-:S03]  /*0630*/  IMAD.WIDE R12, R19, 0x2, R10 ;  /* 0x00000002130c7825 */ /* 0x001fc600078e020a */
[----:B------:R-:W0:Y:S02]  /*0640*/  LDC.64 R10, c[0x0][0x388] ;  /* 0x0000e200ff0a7b82 */ /* 0x000e240000000a00 */
[----:B------:R-:W2:Y:S04]  /*0650*/  LDG.E.U16.CONSTANT R21, desc[UR8][R12.64] ;  /* 0x000000080c157981 */ /* 0x000ea8000c1e9500 */
[----:B------:R-:W3:Y:S04]  /*0660*/  LDG.E.U16.CONSTANT R7, desc[UR8][R12.64+0x1000] ;  /* 0x001000080c077981 */ /* 0x000ee8000c1e9500 */
[----:B------:R-:W4:Y:S04]  /*0670*/  LDG.E.U16.CONSTANT R15, desc[UR8][R12.64+0x2000] ;  /* 0x002000080c0f7981 */ /* 0x000f28000c1e9500 */
[----:B------:R-:W5:Y:S01]  /*0680*/  LDG.E.U16.CONSTANT R17, desc[UR8][R12.64+0x3000] ;  /* 0x003000080c117981 */ /* 0x000f62000c1e9500 */
[----:B------:R-:W-:-:S05]  /*0690*/  VIADD R14, R14, 0x2000 ;  /* 0x000020000e0e7836 */ /* 0x000fca0000000000 */
[----:B------:R-:W-:Y:S01]  /*06a0*/  ISETP.GE.AND P0, PT, R14, R9, PT ;  /* 0x000000090e00720c */ /* 0x000fe20003f06270 */
[----:B0-----:R-:W-:-:S05]  /*06b0*/  IMAD.WIDE R10, R19, 0x2, R10 ;  /* 0x00000002130a7825 */ /* 0x001fca00078e020a */
[----:B--2---:R0:W-:Y:S04]  /*06c0*/  STG.E.U16 desc[UR8][R10.64], R21 ;  /* 0x000000150a007986 */ /* 0x0041e8000c101508 */
[----:B---3--:R0:W-:Y:S04]  /*06d0*/  STG.E.U16 desc[UR8][R10.64+0x1000], R7 ;  /* 0x001000070a007986 */ /* 0x0081e8000c101508 */
[----:B----4-:R0:W-:Y:S04]  /*06e0*/  STG.E.U16 desc[UR8][R10.64+0x2000], R15 ;  /* 0x0020000f0a007986 */ /* 0x0101e8000c101508 */
[----:B-----5:R0:W-:Y:S01]  /*06f0*/  STG.E.U16 desc[UR8][R10.64+0x3000], R17 ;  /* 0x003000110a007986 */ /* 0x0201e2000c101508 */
[----:B------:R-:W-:Y:S05]  /*0700*/  @!P0 BRA `(.L_x_27) ;  /* 0xfffffffc00c08947 */ /* 0x000fea000383ffff */
.L_x_23:
[----:B------:R-:W-:Y:S05]  /*0710*/  BSYNC.RECONVERGENT B0 ;  /* 0x0000000000007941 */ /* 0x000fea0003800200 */
.L_x_22:
[----:B------:R-:W-:-:S13]  /*0720*/  ISETP.GE.AND P0, PT, R3, 0x1, PT ;  /* 0x000000010300780c */ /* 0x000fda0003f06270 */
[----:B------:R-:W-:Y:S05]  /*0730*/  @!P0 EXIT ;  /* 0x000000000000894d */ /* 0x000fea0003800000 */
[----:B0-----:R-:W0:Y:S01]  /*0740*/  S2R R7, SR_LANEID ;  /* 0x0000000000077919 */ /* 0x001e220000000000 */
[----:B------:R-:W-:Y:S01]  /*0750*/  VIADDMNMX R9, R6, 0x800, R9, !PT ;  /* 0x0000080006097846 */ /* 0x000fe20007800109 */
[----:B------:R-:W-:Y:S01]  /*0760*/  UMOV UR4, URZ ;  /* 0x000000ff00047c82 */ /* 0x000fe20008000000 */
[----:B------:R-:W-:-:S05]  /*0770*/  LOP3.LUT R10, RZ, R5, RZ, 0x33, !PT ;  /* 0x00000005ff0a7212 */ /* 0x000fca00078e33ff */
[----:B------:R-:W-:-:S04]  /*0780*/  IMAD.IADD R9, R10, 0x1, R9 ;  /* 0x000000010a097824 */ /* 0x000fc800078e0209 */
[----:B------:R-:W-:-:S05]  /*0790*/  IMAD R8, R8, -0x100, R9 ;  /* 0xffffff0008087824 */ /* 0x000fca00078e0209 */
[----:B------:R-:W-:-:S04]  /*07a0*/  LEA.HI R9, R8, 0x1, RZ, 0x15 ;  /* 0x0000000108097811 */ /* 0x000fc800078fa8ff */
[C---:B------:R-:W-:Y:S02]  /*07b0*/  LOP3.LUT R10, R9.reuse, 0xf, RZ, 0xc0, !PT ;  /* 0x0000000f090a7812 */ /* 0x040fe400078ec0ff */
[----:B------:R-:W-:-:S07]  /*07c0*/  LOP3.LUT R11, R9, 0x7, RZ, 0xc0, !PT ;  /* 0x00000007090b7812 */ /* 0x000fce00078ec0ff */
.L_x_42:
[----:B-1----:R-:W1:Y:S01]  /*07d0*/  LDCU UR5, c[0x0][0x3b8] ;  /* 0x00007700ff0577ac */ /* 0x002e620008000800 */
[----:B------:R-:W-:Y:S01]  /*07e0*/  BSSY.RECONVERGENT B0, `(.L_x_28) ;  /* 0x00000c1000007945 */ /* 0x000fe20003800200 */
[----:B----4-:R-:W-:Y:S02]  /*07f0*/  IMAD.MOV.U32 R23, RZ, RZ, 0xfbff ;  /* 0x0000fbffff177424 */ /* 0x010fe400078e00ff */
[----:B---3--:R-:W-:Y:S02]  /*0800*/  IMAD.MOV.U32 R15, RZ, RZ, 0xfbff ;  /* 0x0000fbffff0f7424 */ /* 0x008fe400078e00ff */
[----:B0-----:R-:W-:Y:S01]  /*0810*/  IMAD.MOV.U32 R27, RZ, RZ, -0x1 ;  /* 0xffffffffff1b7424 */ /* 0x001fe200078e00ff */
[----:B-1----:R-:W-:-:S13]  /*0820*/  ISETP.GE.AND P0, PT, R6, UR5, PT ;  /* 0x0000000506007c0c */ /* 0x002fda000bf06270 */
[----:B--2---:R-:W-:Y:S05]  /*0830*/  @P0 BRA `(.L_x_29) ;  /* 0x0000000800ec0947 */ /* 0x004fea0003800000 */
[----:B------:R-:W-:Y:S01]  /*0840*/  ISETP.GE.U32.AND P0, PT, R8, 0x7800, PT ;  /* 0x000078000800780c */ /* 0x000fe20003f06070 */
[----:B------:R-:W-:Y:S01]  /*0850*/  BSSY.RECONVERGENT B1, `(.L_x_30) ;  /* 0x0000059000017945 */ /* 0x000fe20003800200 */
[----:B------:R-:W-:Y:S02]  /*0860*/  IMAD.MOV.U32 R15, RZ, RZ, 0xfbff ;  /* 0x0000fbffff0f7424 */ /* 0x000fe400078e00ff */
[----:B------:R-:W-:Y:S02]  /*0870*/  IMAD.MOV.U32 R27, RZ, RZ, -0x1 ;  /* 0xffffffffff1b7424 */ /* 0x000fe400078e00ff */
[----:B--2---:R-:W-:-:S07]  /*0880*/  IMAD.MOV.U32 R17, RZ, RZ, R6 ;  /* 0x000000ffff117224 */ /* 0x004fce00078e0006 */
[----:B------:R-:W-:Y:S05]  /*0890*/  @!P0 BRA `(.L_x_31) ;  /* 0x0000000400508947 */ /* 0x000fea0003800000 */
[----:B------:R-:W-:Y:S01]  /*08a0*/  IMAD.SHL.U32 R12, R0, 0x100, RZ ;  /* 0x00000100000c7824 */ /* 0x000fe200078e00ff */
[----:B------:R-:W-:Y:S01]  /*08b0*/  LOP3.LUT R16, R9, 0x3ffff0, RZ, 0xc0, !PT ;  /* 0x003ffff009107812 */ /* 0x000fe200078ec0ff */
[----:B------:R-:W-:Y:S01]  /*08c0*/  IMAD R14, R2, UR5, R5 ;  /* 0x00000005020e7c24 */ /* 0x000fe2000f8e0205 */
[----:B------:R-:W-:Y:S01]  /*08d0*/  BSSY.RECONVERGENT B2, `(.L_x_32) ;  /* 0x000004f000027945 */ /* 0x000fe20003800200 */
[----:B------:R-:W-:Y:S01]  /*08e0*/  IMAD.MOV.U32 R15, RZ, RZ, 0xfbff ;  /* 0x0000fbffff0f7424 */ /* 0x000fe200078e00ff */
[----:B------:R-:W-:Y:S01]  /*08f0*/  LOP3.LUT R13, R12, 0x700, RZ, 0xc0, !PT ;  /* 0x000007000c0d7812 */ /* 0x000fe200078ec0ff */
[----:B------:R-:W-:Y:S01]  /*0900*/  IMAD.MOV.U32 R27, RZ, RZ, -0x1 ;  /* 0xffffffffff1b7424 */ /* 0x000fe200078e00ff */
[----:B------:R-:W-:Y:S01]  /*0910*/  LOP3.LUT R17, R6, 0x4000, RZ, 0xfc, !PT ;  /* 0x0000400006117812 */ /* 0x000fe200078efcff */
[----:B------:R-:W-:Y:S02]  /*0920*/  IMAD.MOV R16, RZ, RZ, -R16 ;  /* 0x000000ffff107224 */ /* 0x000fe400078e0a10 */
[----:B------:R-:W-:-:S07]  /*0930*/  IMAD.IADD R14, R14, 0x1, R13 ;  /* 0x000000010e0e7824 */ /* 0x000fce00078e020d */
.L_x_33:
[----:B------:R-:W1:Y:S02]  /*0940*/  LDC.64 R12, c[0x0][0x388] ;  /* 0x0000e200ff0c7b82 */ /* 0x000e640000000a00 */
[----:B-1----:R-:W-:-:S05]  /*0950*/  IMAD.WIDE R12, R14, 0x2, R12 ;  /* 0x000000020e0c7825 */ /* 0x002fca00078e020c */
[----:B------:R-:W2:Y:S04]  /*0960*/  LDG.E.U16 R26, desc[UR8][R12.64] ;  /* 0x000000080c1a7981 */ /* 0x000ea8000c1e1500 */
[----:B------:R-:W3:Y:S04]  /*0970*/  LDG.E.U16 R24, desc[UR8][R12.64+0x1000] ;  /* 0x001000080c187981 */ /* 0x000ee8000c1e1500 */
[----:B------:R-:W4:Y:S04]  /*0980*/  LDG.E.U16 R25, desc[UR8][R12.64+0x3000] ;  /* 0x003000080c197981 */ /* 0x000f28000c1e1500 */
[----:B------:R-:W5:Y:S01]  /*0990*/  LDG.E.U16 R28, desc[UR8][R12.64+0xa000] ;  /* 0x00a000080c1c7981 */ /* 0x000f62000c1e1500 */
[----:B--2---:R-:W-:-:S05]  /*09a0*/  HSETP2.GT.AND P3, PT, R26.H0_H0, R15.H0_H0, PT ;  /* 0x2000000f1a007234 */ /* 0x004fca0003f64800 */
[----:B------:R-:W-:Y:S02]  /*09b0*/  SEL R29, R15, R26, !P3 ;  /* 0x0000001a0f1d7207 */ /* 0x000fe40005800000 */
[----:B------:R-:W2:Y:S04]  /*09c0*/  LDG.E.U16 R26, desc[UR8][R12.64+0x2000] ;  /* 0x002000080c1a7981 */ /* 0x000ea8000c1e1500 */
[----:B------:R-:W5:Y:S01]  /*09d0*/  LDG.E.U16 R15, desc[UR8][R12.64+0x4000] ;  /* 0x004000080c0f7981 */ /* 0x000f62000c1e1500 */
[----:B---3--:R-:W-:-:S05]  /*09e0*/  HSETP2.GT.AND P4, PT, R24.H0_H0, R29.H0_H0, PT ;  /* 0x2000001d18007234 */ /* 0x008fca0003f84800 */
[----:B------:R-:W-:-:S05]  /*09f0*/  SEL R24, R29, R24, !P4 ;  /* 0x000000181d187207 */ /* 0x000fca0006000000 */
[----:B--2---:R-:W-:-:S05]  /*0a00*/  HSETP2.GT.AND P5, PT, R26.H0_H0, R24.H0_H0, PT ;  /* 0x200000181a007234 */ /* 0x004fca0003fa4800 */
[----:B------:R-:W-:-:S05]  /*0a10*/  SEL R24, R24, R26, !P5 ;  /* 0x0000001a18187207 */ /* 0x000fca0006800000 */
[----:B----4-:R-:W-:-:S05]  /*0a20*/  HSETP2.GT.AND P6, PT, R25.H0_H0, R24.H0_H0, PT ;  /* 0x2000001819007234 */ /* 0x010fca0003fc4800 */
[----:B------:R-:W-:Y:S02]  /*0a30*/  SEL R26, R24, R25, !P6 ;  /* 0x00000019181a7207 */ /* 0x000fe40007000000 */
[----:B------:R-:W2:Y:S03]  /*0a40*/  LDG.E.U16 R24, desc[UR8][R12.64+0x5000] ;  /* 0x005000080c187981 */ /* 0x000ea6000c1e1500 */
[----:B-----5:R-:W-:Y:S01]  /*0a50*/  HSETP2.GT.AND P0, PT, R15.H0_H0, R26.H0_H0, PT ;  /* 0x2000001a0f007234 */ /* 0x020fe20003f04800 */
[----:B------:R-:W3:Y:S04]  /*0a60*/  LDG.E.U16 R25, desc[UR8][R12.64+0x8000] ;  /* 0x008000080c197981 */ /* 0x000ee8000c1e1500 */
[----:B------:R-:W-:-:S02]  /*0a70*/  SEL R29, R26, R15, !P0 ;  /* 0x0000000f1a1d7207 */ /* 0x000fc40004000000 */
[----:B------:R-:W4:Y:S04]  /*0a80*/  LDG.E.U16 R26, desc[UR8][R12.64+0x6000] ;  /* 0x006000080c1a7981 */ /* 0x000f28000c1e1500 */
[----:B------:R-:W5:Y:S01]  /*0a90*/  LDG.E.U16 R15, desc[UR8][R12.64+0x7000] ;  /* 0x007000080c0f7981 */ /* 0x000f62000c1e1500 */
[----:B------:R-:W-:Y:S01]  /*0aa0*/  SEL R27, R27, R14, !P3 ;  /* 0x0000000e1b1b7207 */ /* 0x000fe20005800000 */
[----:B------:R-:W-:Y:S01]  /*0ab0*/  @P4 VIADD R27, R14, 0x800 ;  /* 0x000008000e1b4836 */ /* 0x000fe20000000000 */
[----:B--2---:R-:W-:-:S05]  /*0ac0*/  HSETP2.GT.AND P1, PT, R24.H0_H0, R29.H0_H0, PT ;  /* 0x2000001d18007234 */ /* 0x004fca0003f24800 */
[----:B------:R-:W-:-:S05]  /*0ad0*/  SEL R24, R29, R24, !P1 ;  /* 0x000000181d187207 */ /* 0x000fca0004800000 */
[----:B----4-:R-:W-:-:S05]  /*0ae0*/  HSETP2.GT.AND P2, PT, R26.H0_H0, R24.H0_H0, PT ;  /* 0x200000181a007234 */ /* 0x010fca0003f44800 */
[----:B------:R-:W-:Y:S02]  /*0af0*/  SEL R24, R24, R26, !P2 ;  /* 0x0000001a18187207 */ /* 0x000fe40005000000 */
[----:B------:R-:W2:Y:S03]  /*0b00*/  LDG.E.U16 R26, desc[UR8][R12.64+0x9000] ;  /* 0x009000080c1a7981 */ /* 0x000ea6000c1e1500 */
[----:B-----5:R-:W-:-:S05]  /*0b10*/  HSETP2.GT.AND P3, PT, R15.H0_H0, R24.H0_H0, PT ;  /* 0x200000180f007234 */ /* 0x020fca0003f64800 */
[----:B------:R-:W-:-:S05]  /*0b20*/  SEL R24, R24, R15, !P3 ;  /* 0x0000000f18187207 */ /* 0x000fca0005800000 */
[----:B---3--:R-:W-:-:S05]  /*0b30*/  HSETP2.GT.AND P4, PT, R25.H0_H0, R24.H0_H0, PT ;  /* 0x2000001819007234 */ /* 0x008fca0003f84800 */
[----:B------:R-:W-:Y:S02]  /*0b40*/  SEL R25, R24, R25, !P4 ;  /* 0x0000001918197207 */ /* 0x000fe40006000000 */
[----:B------:R-:W3:Y:S01]  /*0b50*/  LDG.E.U16 R24, desc[UR8][R12.64+0xb000] ;  /* 0x00b000080c187981 */ /* 0x000ee2000c1e1500 */
[----:B------:R-:W-:-:S04]  /*0b60*/  IMAD.MOV.U32 R15, RZ, RZ, 0x1000 ;  /* 0x00001000ff0f7424 */ /* 0x000fc800078e00ff */
[C---:B------:R-:W-:Y:S02]  /*0b70*/  @P5 IMAD.IADD.U32 R27, R14.reuse, 0x1, R15 ;  /* 0x000000010e1b5824 */ /* 0x040fe400078e000f */
[----:B------:R-:W4:Y:S01]  /*0b80*/  LDG.E.U16 R15, desc[UR8][R12.64+0xc000] ;  /* 0x00c000080c0f7981 */ /* 0x000f22000c1e1500 */
[C---:B------:R-:W-:Y:S02]  /*0b90*/  @P6 VIADD R27, R14.reuse, 0x1800 ;  /* 0x000018000e1b6836 */ /* 0x040fe40000000000 */
[C---:B------:R-:W-:Y:S02]  /*0ba0*/  @P0 VIADD R27, R14.reuse, 0x2000 ;  /* 0x000020000e1b0836 */ /* 0x040fe40000000000 */
[----:B------:R-:W-:Y:S01]  /*0bb0*/  @P1 VIADD R27, R14, 0x2800 ;  /* 0x000028000e1b1836 */ /* 0x000fe20000000000 */
[----:B--2---:R-:W-:-:S05]  /*0bc0*/  HSETP2.GT.AND P5, PT, R26.H0_H0, R25.H0_H0, PT ;  /* 0x200000191a007234 */ /* 0x004fca0003fa4800 */
[----:B------:R-:W-:Y:S02]  /*0bd0*/  SEL R25, R25, R26, !P5 ;  /* 0x0000001a19197207 */ /* 0x000fe40006800000 */
[----:B------:R-:W2:Y:S03]  /*0be0*/  LDG.E.U16 R26, desc[UR8][R12.64+0xd000] ;  /* 0x00d000080c1a7981 */ /* 0x000ea6000c1e1500 */
[----:B------:R-:W-:-:S05]  /*0bf0*/  HSETP2.GT.AND P6, PT, R28.H0_H0, R25.H0_H0, PT ;  /* 0x200000191c007234 */ /* 0x000fca0003fc4800 */
[----:B------:R-:W-:Y:S02]  /*0c00*/  SEL R25, R25, R28, !P6 ;  /* 0x0000001c19197207 */ /* 0x000fe40007000000 */
[----:B------:R-:W5:Y:S03]  /*0c10*/  LDG.E.U16 R28, desc[UR8][R12.64+0xf000] ;  /* 0x00f000080c1c7981 */ /* 0x000f66000c1e1500 */
[----:B---3--:R-:W-:-:S05]  /*0c20*/  HSETP2.GT.AND P0, PT, R24.H0_H0, R25.H0_H0, PT ;  /* 0x2000001918007234 */ /* 0x008fca0003f04800 */
[----:B------:R-:W-:-:S05]  /*0c30*/  SEL R24, R25, R24, !P0 ;  /* 0x0000001819187207 */ /* 0x000fca0004000000 */
[----:B----4-:R-:W-:-:S05]  /*0c40*/  HSETP2.GT.AND P1, PT, R15.H0_H0, R24.H0_H0, PT ;  /* 0x200000180f007234 */ /* 0x010fca0003f24800 */
[----:B------:R-:W-:Y:S02]  /*0c50*/  SEL R15, R24, R15, !P1 ;  /* 0x0000000f180f7207 */ /* 0x000fe40004800000 */
[----:B------:R-:W3:Y:S01]  /*0c60*/  LDG.E.U16 R24, desc[UR8][R12.64+0xe000] ;  /* 0x00e000080c187981 */ /* 0x000ee2000c1e1500 */
[C---:B------:R-:W-:Y:S02]  /*0c70*/  @P2 VIADD R27, R14.reuse, 0x3000 ;  /* 0x000030000e1b2836 */ /* 0x040fe40000000000 */
[C---:B------:R-:W-:Y:S02]  /*0c80*/  @P3 VIADD R27, R14.reuse, 0x3800 ;  /* 0x000038000e1b3836 */ /* 0x040fe40000000000 */
[----:B------:R-:W-:Y:S02]  /*0c90*/  @P4 VIADD R27, R14, 0x4000 ;  /* 0x000040000e1b4836 */ /* 0x000fe40000000000 */
[----:B------:R-:W-:Y:S02]  /*0ca0*/  VIADD R16, R16, 0x10 ;  /* 0x0000001010107836 */ /* 0x000fe40000000000 */
[----:B------:R-:W-:-:S02]  /*0cb0*/  @P5 VIADD R27, R14, 0x4800 ;  /* 0x000048000e1b5836 */ /* 0x000fc40000000000 */
[C---:B------:R-:W-:Y:S02]  /*0cc0*/  @P6 VIADD R27, R14.reuse, 0x5000 ;  /* 0x000050000e1b6836 */ /* 0x040fe40000000000 */
[C---:B------:R-:W-:Y:S02]  /*0cd0*/  @P0 VIADD R27, R14.reuse, 0x5800 ;  /* 0x000058000e1b0836 */ /* 0x040fe40000000000 */
[----:B------:R-:W-:Y:S01]  /*0ce0*/  @P1 VIADD R27, R14, 0x6000 ;  /* 0x000060000e1b1836 */ /* 0x000fe20000000000 */
[----:B------:R-:W-:Y:S01]  /*0cf0*/  ISETP.NE.AND P1, PT, R16, RZ, PT ;  /* 0x000000ff1000720c */ /* 0x000fe20003f25270 */
[----:B------:R-:W-:Y:S01]  /*0d00*/  VIADD R17, R17, 0x8000 ;  /* 0x0000800011117836 */ /* 0x000fe20000000000 */
[----:B--2---:R-:W-:-:S05]  /*0d10*/  HSETP2.GT.AND P2, PT, R26.H0_H0, R15.H0_H0, PT ;  /* 0x2000000f1a007234 */ /* 0x004fca0003f44800 */
[----:B------:R-:W-:-:S05]  /*0d20*/  SEL R15, R15, R26, !P2 ;  /* 0x0000001a0f0f7207 */ /* 0x000fca0005000000 */
[----:B---3--:R-:W-:-:S05]  /*0d30*/  HSETP2.GT.AND P3, PT, R24.H0_H0, R15.H0_H0, PT ;  /* 0x2000000f18007234 */ /* 0x008fca0003f64800 */
[----:B------:R-:W-:-:S05]  /*0d40*/  SEL R15, R15, R24, !P3 ;  /* 0x000000180f0f7207 */ /* 0x000fca0005800000 */
[----:B-----5:R-:W-:Y:S01]  /*0d50*/  HSETP2.GT.AND P0, PT, R28.H0_H0, R15.H0_H0, PT ;  /* 0x2000000f1c007234 */ /* 0x020fe20003f04800 */
[C---:B------:R-:W-:Y:S02]  /*0d60*/  @P2 VIADD R27, R14.reuse, 0x6800 ;  /* 0x000068000e1b2836 */ /* 0x040fe40000000000 */
[----:B------:R-:W-:Y:S02]  /*0d70*/  @P3 VIADD R27, R14, 0x7000 ;  /* 0x000070000e1b3836 */ /* 0x000fe40000000000 */
[----:B------:R-:W-:-:S08]  /*0d80*/  SEL R15, R15, R28, !P0 ;  /* 0x0000001c0f0f7207 */ /* 0x000fd00004000000 */
[C---:B------:R-:W-:Y:S02]  /*0d90*/  @P0 VIADD R27, R14.reuse, 0x7800 ;  /* 0x000078000e1b0836 */ /* 0x040fe40000000000 */
[----:B------:R-:W-:Y:S01]  /*0da0*/  VIADD R14, R14, 0x8000 ;  /* 0x000080000e0e7836 */ /* 0x000fe20000000000 */
[----:B------:R-:W-:Y:S06]  /*0db0*/  @P1 BRA `(.L_x_33) ;  /* 0xfffffff800e01947 */ /* 0x000fec000383ffff */
[----:B------:R-:W-:Y:S05]  /*0dc0*/  BSYNC.RECONVERGENT B2 ;  /* 0x0000000000027941 */ /* 0x000fea0003800200 */
.L_x_32:
[----:B------:R-:W-:-:S07]  /*0dd0*/  VIADD R17, R17, 0xffffc000 ;  /* 0xffffc00011117836 */ /* 0x000fce0000000000 */
.L_x_31:
[----:B------:R-:W-:Y:S05]  /*0de0*/  BSYNC.RECONVERGENT B1 ;  /* 0x0000000000017941 */ /* 0x000fea0003800200 */
.L_x_30:
[----:B------:R-:W-:-:S13]  /*0df0*/  ISETP.NE.AND P0, PT, R10, RZ, PT ;  /* 0x000000ff0a00720c */ /* 0x000fda0003f05270 */
[----:B------:R-:W-:Y:S05]  /*0e00*/  @!P0 BRA `(.L_x_29) ;  /* 0x0000000400788947 */ /* 0x000fea0003800000 */
[----:B------:R-:W-:Y:S01]  /*0e10*/  VIADD R12, R10, 0xffffffff ;  /* 0xffffffff0a0c7836 */ /* 0x000fe20000000000 */
[----:B------:R-:W-:Y:S01]  /*0e20*/  BSSY.RECONVERGENT B1, `(.L_x_34) ;  /* 0x0000029000017945 */ /* 0x000fe20003800200 */
[----:B------:R-:W-:-:S03]  /*0e30*/  ISETP.NE.AND P0, PT, R11, RZ, PT ;  /* 0x000000ff0b00720c */ /* 0x000fc60003f05270 */
[----:B------:R-:W-:-:S13]  /*0e40*/  ISETP.GE.U32.AND P1, PT, R12, 0x7, PT ;  /* 0x000000070c00780c */ /* 0x000fda0003f26070 */
[----:B------:R-:W-:Y:S05]  /*0e50*/  @!P1 BRA `(.L_x_35) ;  /* 0x0000000000949947 */ /* 0x000fea0003800000 */
[----:B------:R-:W1:Y:S01]  /*0e60*/  LDC.64 R12, c[0x0][0x388] ;  /* 0x0000e200ff0c7b82 */ /* 0x000e620000000a00 */
[----:B------:R-:W-:-:S04]  /*0e70*/  IMAD R14, R2, UR5, R17 ;  /* 0x00000005020e7c24 */ /* 0x000fc8000f8e0211 */
[----:B-1----:R-:W-:-:S05]  /*0e80*/  IMAD.WIDE R12, R14, 0x2, R12 ;  /* 0x000000020e0c7825 */ /* 0x002fca00078e020c */
[----:B------:R-:W2:Y:S04]  /*0e90*/  LDG.E.U16 R26, desc[UR8][R12.64] ;  /* 0x000000080c1a7981 */ /* 0x000ea8000c1e1500 */
[----:B------:R-:W3:Y:S04]  /*0ea0*/  LDG.E.U16 R28, desc[UR8][R12.64+0x1000] ;  /* 0x001000080c1c7981 */ /* 0x000ee8000c1e1500 */
[----:B------:R-:W4:Y:S04]  /*0eb0*/  LDG.E.U16 R24, desc[UR8][R12.64+0x2000] ;  /* 0x002000080c187981 */ /* 0x000f28000c1e1500 */
[----:B------:R-:W5:Y:S01]  /*0ec0*/  LDG.E.U16 R16, desc[UR8][R12.64+0x3000] ;  /* 0x003000080c107981 */ /* 0x000f62000c1e1500 */
[----:B--2---:R-:W-:-:S05]  /*0ed0*/  HSETP2.GT.AND P5, PT, R26.H0_H0, R15.H0_H0, PT ;  /* 0x2000000f1a007234 */ /* 0x004fca0003fa4800 */
[----:B------:R-:W-:-:S05]  /*0ee0*/  SEL R15, R15, R26, !P5 ;  /* 0x0000001a0f0f7207 */ /* 0x000fca0006800000 */
[----:B---3--:R-:W-:-:S05]  /*0ef0*/  HSETP2.GT.AND P6, PT, R28.H0_H0, R15.H0_H0, PT ;  /* 0x2000000f1c007234 */ /* 0x008fca0003fc4800 */
[----:B------:R-:W-:Y:S02]  /*0f00*/  SEL R25, R15, R28, !P6 ;  /* 0x0000001c0f197207 */ /* 0x000fe40007000000 */
[----:B------:R-:W2:Y:S03]  /*0f10*/  LDG.E.U16 R15, desc[UR8][R12.64+0x4000] ;  /* 0x004000080c0f7981 */ /* 0x000ea6000c1e1500 */
[----:B----4-:R-:W-:-:S05]  /*0f20*/  HSETP2.GT.AND P4, PT, R24.H0_H0, R25.H0_H0, PT ;  /* 0x2000001918007234 */ /* 0x010fca0003f84800 */
[----:B------:R-:W-:Y:S02]  /*0f30*/  SEL R25, R25, R24, !P4 ;  /* 0x0000001819197207 */ /* 0x000fe40006000000 */
[----:B------:R-:W3:Y:S03]  /*0f40*/  LDG.E.U16 R24, desc[UR8][R12.64+0x5000] ;  /* 0x005000080c187981 */ /* 0x000ee6000c1e1500 */
[----:B-----5:R-:W-:-:S05]  /*0f50*/  HSETP2.GT.AND P3, PT, R16.H0_H0, R25.H0_H0, PT ;  /* 0x2000001910007234 */ /* 0x020fca0003f64800 */
[----:B------:R-:W-:Y:S02]  /*0f60*/  SEL R26, R25, R16, !P3 ;  /* 0x00000010191a7207 */ /* 0x000fe40005800000 */
[----:B------:R-:W4:Y:S04]  /*0f70*/  LDG.E.U16 R16, desc[UR8][R12.64+0x6000] ;  /* 0x006000080c107981 */ /* 0x000f28000c1e1500 */
[----:B------:R-:W5:Y:S01]  /*0f80*/  LDG.E.U16 R25, desc[UR8][R12.64+0x7000] ;  /* 0x007000080c197981 */ /* 0x000f62000c1e1500 */
[----:B------:R-:W-:Y:S01]  /*0f90*/  SEL R27, R27, R14, !P5 ;  /* 0x0000000e1b1b7207 */ /* 0x000fe20006800000 */
[----:B------:R-:W-:Y:S02]  /*0fa0*/  IMAD.MOV.U32 R29, RZ, RZ, 0x1000 ;  /* 0x00001000ff1d7424 */ /* 0x000fe400078e00ff */
[----:B------:R-:W-:-:S02]  /*0fb0*/  @P6 VIADD R27, R14, 0x800 ;  /* 0x000008000e1b6836 */ /* 0x000fc40000000000 */
[C---:B------:R-:W-:Y:S02]  /*0fc0*/  @P4 IMAD.IADD.U32 R27, R14.reuse, 0x1, R29 ;  /* 0x000000010e1b4824 */ /* 0x040fe400078e001d */
[----:B------:R-:W-:Y:S02]  /*0fd0*/  @P3 VIADD R27, R14, 0x1800 ;  /* 0x000018000e1b3836 */ /* 0x000fe40000000000 */
[----:B------:R-:W-:Y:S01]  /*0fe0*/  VIADD R17, R17, 0x4000 ;  /* 0x0000400011117836 */ /* 0x000fe20000000000 */
[----:B--2---:R-:W-:-:S05]  /*0ff0*/  HSETP2.GT.AND P1, PT, R15.H0_H0, R26.H0_H0, PT ;  /* 0x2000001a0f007234 */ /* 0x004fca0003f24800 */
[----:B------:R-:W-:-:S05]  /*1000*/  SEL R15, R26, R15, !P1 ;  /* 0x0000000f1a0f7207 */ /* 0x000fca0004800000 */
[----:B---3--:R-:W-:-:S03]  /*1010*/  HSETP2.GT.AND P2, PT, R24.H0_H0, R15.H0_H0, PT ;  /* 0x2000000f18007234 */ /* 0x008fc60003f44800 */
[----:B------:R-:W-:Y:S02]  /*1020*/  @P1 VIADD R27, R14, 0x2000 ;  /* 0x000020000e1b1836 */ /* 0x000fe40000000000 */
[----:B------:R-:W-:-:S05]  /*1030*/  SEL R15, R15, R24, !P2 ;  /* 0x000000180f0f7207 */ /* 0x000fca0005000000 */
[----:B----4-:R-:W-:-:S03]  /*1040*/  HSETP2.GT.AND P5, PT, R16.H0_H0, R15.H0_H0, PT ;  /* 0x2000000f10007234 */ /* 0x010fc60003fa4800 */
[----:B------:R-:W-:Y:S02]  /*1050*/  @P2 VIADD R27, R14, 0x2800 ;  /* 0x000028000e1b2836 */ /* 0x000fe40000000000 */
[----:B------:R-:W-:-:S05]  /*1060*/  SEL R16, R15, R16, !P5 ;  /* 0x000000100f107207 */ /* 0x000fca0006800000 */
[----:B-----5:R-:W-:-:S03]  /*1070*/  HSETP2.GT.AND P3, PT, R25.H0_H0, R16.H0_H0, PT ;  /* 0x2000001019007234 */ /* 0x020fc60003f64800 */
[----:B------:R-:W-:Y:S02]  /*1080*/  @P5 VIADD R27, R14, 0x3000 ;  /* 0x000030000e1b5836 */ /* 0x000fe40000000000 */
[----:B------:R-:W-:-:S08]  /*1090*/  SEL R15, R16, R25, !P3 ;  /* 0x00000019100f7207 */ /* 0x000fd00005800000 */
[----:B------:R-:W-:-:S07]  /*10a0*/  @P3 VIADD R27, R14, 0x3800 ;  /* 0x000038000e1b3836 */ /* 0x000fce0000000000 */
.L_x_35:
[----:B------:R-:W-:Y:S05]  /*10b0*/  BSYNC.RECONVERGENT B1 ;  /* 0x0000000000017941 */ /* 0x000fea0003800200 */
.L_x_34:
[----:B------:R-:W-:Y:S05]  /*10c0*/  @!P0 BRA `(.L_x_29) ;  /* 0x0000000000c88947 */ /* 0x000fea0003800000 */
[----:B------:R-:W-:Y:S01]  /*10d0*/  VIADD R12, R11, 0xffffffff ;  /* 0xffffffff0b0c7836 */ /* 0x000fe20000000000 */
[----:B------:R-:W-:Y:S04]  /*10e0*/  BSSY.RECONVERGENT B1, `(.L_x_36) ;  /* 0x0000018000017945 */ /* 0x000fe80003800200 */
        /* <DEDUP_REMOVED lines=9> */
[----:B------:R-:W-:-:S02]  /*1180*/  IMAD.MOV.U32 R25, RZ, RZ, 0x1000 ;  /* 0x00001000ff197424 */ /* 0x000fc400078e00ff */
[----:B------:R-:W-:Y:S01]  /*1190*/  VIADD R17, R17, 0x2000 ;  /* 0x0000200011117836 */ /* 0x000fe20000000000 */
[----:B--2---:R-:W-:-:S05]  /*11a0*/  HSETP2.GT.AND P0, PT, R24.H0_H0, R15.H0_H0, PT ;  /* 0x2000000f18007234 */ /* 0x004fca0003f04800 */
[----:B------:R-:W-:Y:S02]  /*11b0*/  SEL R15, R15, R24, !P0 ;  /* 0x000000180f0f7207 */ /* 0x000fe40004000000 */
[----:B------:R-:W-:-:S03]  /*11c0*/  SEL R27, R27, R14, !P0 ;  /* 0x0000000e1b1b7207 */ /* 0x000fc60004000000 */
[----:B---3--:R-:W-:-:S05]  /*11d0*/  HSETP2.GT.AND P1, PT, R26.H0_H0, R15.H0_H0, PT ;  /* 0x2000000f1a007234 */ /* 0x008fca0003f24800 */
[----:B------:R-:W-:-:S05]  /*11e0*/  SEL R15, R15, R26, !P1 ;  /* 0x0000001a0f0f7207 */ /* 0x000fca0004800000 */
[----:B----4-:R-:W-:-:S03]  /*11f0*/  HSETP2.GT.AND P2, PT, R28.H0_H0, R15.H0_H0, PT ;  /* 0x2000000f1c007234 */ /* 0x010fc60003f44800 */
[----:B------:R-:W-:Y:S02]  /*1200*/  @P1 VIADD R27, R14, 0x800 ;  /* 0x000008000e1b1836 */ /* 0x000fe40000000000 */
[----:B------:R-:W-:-:S05]  /*1210*/  SEL R15, R15, R28, !P2 ;  /* 0x0000001c0f0f7207 */ /* 0x000fca0005000000 */
[----:B-----5:R-:W-:-:S03]  /*1220*/  HSETP2.GT.AND P0, PT, R16.H0_H0, R15.H0_H0, PT ;  /* 0x2000000f10007234 */ /* 0x020fc60003f04800 */
[----:B------:R-:W-:Y:S02]  /*1230*/  @P2 IMAD.IADD.U32 R27, R14, 0x1, R25 ;  /* 0x000000010e1b2824 */ /* 0x000fe400078e0019 */
[----:B------:R-:W-:-:S08]  /*1240*/  SEL R15, R15, R16, !P0 ;  /* 0x000000100f0f7207 */ /* 0x000fd00004000000 */
[----:B------:R-:W-:-:S07]  /*1250*/  @P0 VIADD R27, R14, 0x1800 ;  /* 0x000018000e1b0836 */ /* 0x000fce0000000000 */
.L_x_37:
[----:B------:R-:W-:Y:S05]  /*1260*/  BSYNC.RECONVERGENT B1 ;  /* 0x0000000000017941 */ /* 0x000fea0003800200 */
.L_x_36:
[----:B------:R-:W-:-:S13]  /*1270*/  LOP3.LUT P0, R24, R9, 0x3, RZ, 0xc0, !PT ;  /* 0x0000000309187812 */ /* 0x000fda000780c0ff */
[----:B------:R-:W-:Y:S05]  /*1280*/  @!P0 BRA `(.L_x_29) ;  /* 0x0000000000588947 */ /* 0x000fea0003800000 */
[----:B------:R-:W1:Y:S01]  /*1290*/  LDC.64 R12, c[0x0][0x388] ;  /* 0x0000e200ff0c7b82 */ /* 0x000e620000000a00 */
[----:B------:R-:W-:-:S04]  /*12a0*/  IMAD R14, R2, UR5, R17 ;  /* 0x00000005020e7c24 */ /* 0x000fc8000f8e0211 */
[----:B-1----:R-:W-:-:S05]  /*12b0*/  IMAD.WIDE R12, R14, 0x2, R12 ;  /* 0x000000020e0c7825 */ /* 0x002fca00078e020c */
[----:B------:R-:W2:Y:S01]  /*12c0*/  LDG.E.U16 R16, desc[UR8][R12.64] ;  /* 0x000000080c107981 */ /* 0x000ea2000c1e1500 */
[----:B------:R-:W-:Y:S02]  /*12d0*/  ISETP.NE.AND P1, PT, R24, 0x1, PT ;  /* 0x000000011800780c */ /* 0x000fe40003f25270 */
[----:B--2---:R-:W-:-:S05]  /*12e0*/  HSETP2.GT.AND P0, PT, R16.H0_H0, R15.H0_H0, PT ;  /* 0x2000000f10007234 */ /* 0x004fca0003f04800 */
[----:B------:R-:W-:Y:S02]  /*12f0*/  SEL R15, R15, R16, !P0 ;  /* 0x000000100f0f7207 */ /* 0x000fe40004000000 */
[----:B------:R-:W-:-:S04]  /*1300*/  SEL R27, R27, R14, !P0 ;  /* 0x0000000e1b1b7207 */ /* 0x000fc80004000000 */
[----:B------:R-:W-:Y:S05]  /*1310*/  @!P1 BRA `(.L_x_29) ;  /* 0x0000000000349947 */ /* 0x000fea0003800000 */
[----:B------:R-:W-:Y:S01]  /*1320*/  ISETP.NE.AND P2, PT, R24, 0x2, PT ;  /* 0x000000021800780c */ /* 0x000fe20003f45270 */
[----:B------:R-:W2:-:S12]  /*1330*/  LDG.E.U16 R16, desc[UR8][R12.64+0x1000] ;  /* 0x001000080c107981 */ /* 0x000e98000c1e1500 */
[----:B------:R-:W3:Y:S01]  /*1340*/  @P2 LDG.E.U16 R24, desc[UR8][R12.64+0x2000] ;  /* 0x002000080c182981 */ /* 0x000ee2000c1e1500 */
[----:B------:R-:W-:Y:S01]  /*1350*/  PLOP3.LUT P3, PT, PT, PT, PT, 0x8, 0x80 ;  /* 0x000000000080781c */ /* 0x000fe20003f6e170 */
[----:B------:R-:W-:Y:S01]  /*1360*/  @P2 IMAD.MOV.U32 R17, RZ, RZ, 0x1000 ;  /* 0x00001000ff112424 */ /* 0x000fe200078e00ff */
[----:B--2---:R-:W-:-:S05]  /*1370*/  HSETP2.GT.AND P0, PT, R16.H0_H0, R15.H0_H0, PT ;  /* 0x2000000f10007234 */ /* 0x004fca0003f04800 */
[----:B------:R-:W-:-:S05]  /*1380*/  SEL R15, R15, R16, !P0 ;  /* 0x000000100f0f7207 */ /* 0x000fca0004000000 */
[----:B---3--:R-:W-:-:S03]  /*1390*/  @P2 HSETP2.GT.AND P1, PT, R24.H0_H0, R15.H0_H0, PT ;  /* 0x2000000f18002234 */ /* 0x008fc60003f24800 */
[----:B------:R-:W-:Y:S01]  /*13a0*/  @P0 VIADD R27, R14, 0x800 ;  /* 0x000008000e1b0836 */ /* 0x000fe20000000000 */
[----:B------:R-:W-:Y:S02]  /*13b0*/  @P2 PLOP3.LUT P3, PT, P1, PT, PT, 0x80, 0x8 ;  /* 0x000000000008281c */ /* 0x000fe40000f6f070 */
[----:B------:R-:W-:-:S04]  /*13c0*/  @P2 SEL R24, R15, R24, !P1 ;  /* 0x000000180f182207 */ /* 0x000fc80004800000 */
[----:B------:R-:W-:-:S07]  /*13d0*/  @P2 PRMT R15, R24, 0x7610, R15 ;  /* 0x00007610180f2816 */ /* 0x000fce000000000f */
[----:B------:R-:W-:-:S07]  /*13e0*/  @P3 IMAD.IADD.U32 R27, R14, 0x1, R17 ;  /* 0x000000010e1b3824 */ /* 0x000fce00078e0011 */
.L_x_29:
[----:B------:R-:W-:Y:S05]  /*13f0*/  BSYNC.RECONVERGENT B0 ;  /* 0x0000000000007941 */ /* 0x000fea0003800200 */
.L_x_28:
[----:B--2---:R-:W-:Y:S01]  /*1400*/  PRMT R18, R15, 0x7610, R18 ;  /* 0x000076100f127816 */ /* 0x004fe20000000012 */
[----:B------:R-:W-:Y:S01]  /*1410*/  BSSY.RECONVERGENT B0, `(.L_x_38) ;  /* 0x0000031000007945 */ /* 0x000fe20003800200 */
[C---:B0-----:R-:W-:Y:S02]  /*1420*/  ISETP.GT.AND P1, PT, R7.reuse, 0x1e, PT ;  /* 0x0000001e0700780c */ /* 0x041fe40003f24270 */
[----:B------:R-:W-:Y:S01]  /*1430*/  ISETP.GT.AND P2, PT, R7, 0x1d, PT ;  /* 0x0000001d0700780c */ /* 0x000fe20003f44270 */
[----:B------:R-:W0:Y:S10]  /*1440*/  SHFL.DOWN PT, R12, R18, 0x1, 0x1f ;  /* 0x08201f00120c7f89 */ /* 0x000e3400000e0000 */
[----:B0-----:R-:W-:-:S05]  /*1450*/  @!P1 HSETP2.GT.AND P0, PT, R15.H0_H0, R12.H0_H0, PT ;  /* 0x2000000c0f009234 */ /* 0x001fca0003f04800 */
[----:B------:R-:W-:-:S04]  /*1460*/  @!P1 SEL R12, R12, R15, !P0 ;  /* 0x0000000f0c0c9207 */ /* 0x000fc80004000000 */
[----:B------:R-:W-:Y:S02]  /*1470*/  @!P1 PRMT R15, R12, 0x7610, R15 ;  /* 0x000076100c0f9816 */ /* 0x000fe4000000000f */
[----:B------:R-:W0:Y:S02]  /*1480*/  SHFL.DOWN PT, R12, R27, 0x1, 0x1f ;  /* 0x08201f001b0c7f89 */ /* 0x000e2400000e0000 */
[----:B------:R-:W-:-:S05]  /*1490*/  PRMT R19, R15, 0x7610, R19 ;  /* 0x000076100f137816 */ /* 0x000fca0000000013 */
[----:B------:R-:W1:Y:S01]  /*14a0*/  SHFL.DOWN PT, R16, R19, 0x2, 0x1f ;  /* 0x08401f0013107f89 */ /* 0x000e6200000e0000 */
[----:B0-----:R-:W-:Y:S02]  /*14b0*/  @!P1 SEL R27, R12, R27, !P0 ;  /* 0x0000001b0c1b9207 */ /* 0x001fe40004000000 */
[----:B------:R-:W-:-:S03]  /*14c0*/  ISETP.GT.AND P1, PT, R7, 0x1b, PT ;  /* 0x0000001b0700780c */ /* 0x000fc60003f24270 */
[----:B------:R-:W0:Y:S01]  /*14d0*/  SHFL.DOWN PT, R14, R27, 0x2, 0x1f ;  /* 0x08401f001b0e7f89 */ /* 0x000e2200000e0000 */
[----:B-1----:R-:W-:-:S05]  /*14e0*/  @!P2 HSETP2.GT.AND P0, PT, R15.H0_H0, R16.H0_H0, PT ;  /* 0x200000100f00a234 */ /* 0x002fca0003f04800 */
[----:B------:R-:W-:-:S04]  /*14f0*/  @!P2 SEL R12, R16, R15, !P0 ;  /* 0x0000000f100ca207 */ /* 0x000fc80004000000 */
[----:B------:R-:W-:-:S04]  /*1500*/  @!P2 PRMT R15, R12, 0x7610, R15 ;  /* 0x000076100c0fa816 */ /* 0x000fc8000000000f */
[----:B------:R-:W-:-:S05]  /*1510*/  PRMT R20, R15, 0x7610, R20 ;  /* 0x000076100f147816 */ /* 0x000fca0000000014 */
[----:B------:R-:W1:Y:S01]  /*1520*/  SHFL.DOWN PT, R12, R20, 0x4, 0x1f ;  /* 0x08801f00140c7f89 */ /* 0x000e6200000e0000 */
[----:B0-----:R-:W-:Y:S02]  /*1530*/  @!P2 SEL R27, R14, R27, !P0 ;  /* 0x0000001b0e1ba207 */ /* 0x001fe40004000000 */
[----:B------:R-:W-:-:S03]  /*1540*/  ISETP.GT.AND P2, PT, R7, 0xf, PT ;  /* 0x0000000f0700780c */ /* 0x000fc60003f44270 */
[----:B------:R-:W0:Y:S01]  /*1550*/  SHFL.DOWN PT, R14, R27, 0x4, 0x1f ;  /* 0x08801f001b0e7f89 */ /* 0x000e2200000e0000 */
[----:B-1----:R-:W-:-:S05]  /*1560*/  @!P1 HSETP2.GT.AND P0, PT, R15.H0_H0, R12.H0_H0, PT ;  /* 0x2000000c0f009234 */ /* 0x002fca0003f04800 */
[----:B------:R-:W-:-:S04]  /*1570*/  @!P1 SEL R12, R12, R15, !P0 ;  /* 0x0000000f0c0c9207 */ /* 0x000fc80004000000 */
[----:B------:R-:W-:Y:S02]  /*1580*/  @!P1 PRMT R15, R12, 0x7610, R15 ;  /* 0x000076100c0f9816 */ /* 0x000fe4000000000f */
[----:B0-----:R-:W-:Y:S02]  /*1590*/  @!P1 SEL R27, R14, R27, !P0 ;  /* 0x0000001b0e1b9207 */ /* 0x001fe40004000000 */
[----:B------:R-:W-:Y:S02]  /*15a0*/  PRMT R21, R15, 0x7610, R21 ;  /* 0x000076100f157816 */ /* 0x000fe40000000015 */
[----:B------:R-:W-:Y:S01]  /*15b0*/  ISETP.GT.AND P1, PT, R7, 0x17, PT ;  /* 0x000000170700780c */ /* 0x000fe20003f24270 */
[----:B------:R-:W-:Y:S04]  /*15c0*/  SHFL.DOWN PT, R14, R27, 0x8, 0x1f ;  /* 0x09001f001b0e7f89 */ /* 0x000fe800000e0000 */
[----:B------:R-:W0:Y:S08]  /*15d0*/  SHFL.DOWN PT, R12, R21, 0x8, 0x1f ;  /* 0x09001f00150c7f89 */ /* 0x000e3000000e0000 */
[----:B0-----:R-:W-:-:S05]  /*15e0*/  @!P1 HSETP2.GT.AND P0, PT, R15.H0_H0, R12.H0_H0, PT ;  /* 0x2000000c0f009234 */ /* 0x001fca0003f04800 */
[----:B------:R-:W-:Y:S02]  /*15f0*/  @!P1 SEL R12, R12, R15, !P0 ;  /* 0x0000000f0c0c9207 */ /* 0x000fe40004000000 */
[----:B------:R-:W-:Y:S02]  /*1600*/  @!P1 SEL R27, R14, R27, !P0 ;  /* 0x0000001b0e1b9207 */ /* 0x000fe40004000000 */
[----:B------:R-:W-:-:S03]  /*1610*/  @!P1 PRMT R15, R12, 0x7610, R15 ;  /* 0x000076100c0f9816 */ /* 0x000fc6000000000f */
[----:B------:R0:W1:Y:S01]  /*1620*/  SHFL.DOWN PT, R16, R27, 0x10, 0x1f ;  /* 0x0a001f001b107f89 */ /* 0x00006200000e0000 */
[----:B------:R-:W-:-:S05]  /*1630*/  PRMT R22, R15, 0x7610, R22 ;  /* 0x000076100f167816 */ /* 0x000fca0000000016 */
[----:B------:R0:W2:Y:S01]  /*1640*/  SHFL.DOWN PT, R24, R22, 0x10, 0x1f ;  /* 0x0a001f0016187f89 */ /* 0x0000a200000e0000 */
[----:B------:R-:W-:Y:S05]  /*1650*/  @P2 BRA `(.L_x_39) ;  /* 0x0000000000302947 */ /* 0x000fea0003800000 */
[----:B------:R-:W-:Y:S02]  /*1660*/  ISETP.NE.AND P1, PT, R7, RZ, PT ;  /* 0x000000ff0700720c */ /* 0x000fe40003f25270 */
[----:B--2---:R-:W-:-:S05]  /*1670*/  HSETP2.GT.AND P0, PT, R15.H0_H0, R24.H0_H0, PT ;  /* 0x200000180f007234 */ /* 0x004fca0003f04800 */
[----:B------:R-:W-:Y:S02]  /*1680*/  SEL R15, R24, R15, !P0 ;  /* 0x0000000f180f7207 */ /* 0x000fe40004000000 */
[----:B01----:R-:W-:-:S04]  /*1690*/  SEL R27, R16, R27, !P0 ;  /* 0x0000001b101b7207 */ /* 0x003fc80004000000 */
[----:B------:R-:W0:Y:S01]  /*16a0*/  @!P1 S2R R14, SR_CgaCtaId ;  /* 0x00000000000e9919 */ /* 0x000e220000008800 */
[----:B------:R-:W-:Y:S02]  /*16b0*/  @!P1 MOV R13, 0x400 ;  /* 0x00000400000d9802 */ /* 0x000fe40000000f00 */
[----:B------:R-:W-:-:S04]  /*16c0*/  @!P1 SHF.R.U32.HI R12, RZ, 0x2, R5 ;  /* 0x00000002ff0c9819 */ /* 0x000fc80000011605 */
[----:B------:R-:W-:Y:S02]  /*16d0*/  @!P1 LOP3.LUT R12, R12, 0xf8, RZ, 0xc0, !PT ;  /* 0x000000f80c0c9812 */ /* 0x000fe400078ec0ff */
[----:B0-----:R-:W-:-:S05]  /*16e0*/  @!P1 LEA R13, R14, R13, 0x18 ;  /* 0x0000000d0e0d9211 */ /* 0x001fca00078ec0ff */
[----:B------:R-:W-:-:S05]  /*16f0*/  @!P1 IMAD.IADD R12, R12, 0x1, R13 ;  /* 0x000000010c0c9824 */ /* 0x000fca00078e020d */
[----:B------:R3:W-:Y:S04]  /*1700*/  @!P1 STS [R12+0x8], R27 ;  /* 0x0000081b0c009388 */ /* 0x0007e80000000800 */
[----:B------:R3:W-:Y:S02]  /*1710*/  @!P1 STS.U16 [R12+0xc], R15 ;  /* 0x00000c0f0c009388 */ /* 0x0007e40000000400 */
.L_x_39:
[----:B------:R-:W-:Y:S05]  /*1720*/  BSYNC.RECONVERGENT B0 ;  /* 0x0000000000007941 */ /* 0x000fea0003800200 */
.L_x_38:
[----:B------:R-:W-:Y:S01]  /*1730*/  BAR.SYNC.DEFER_BLOCKING 0x0 ;  /* 0x0000000000007b1d */ /* 0x000fe20000010000 */
[----:B------:R-:W-:-:S05]  /*1740*/  ISETP.NE.AND P0, PT, R5, RZ, PT ;  /* 0x000000ff0500720c */ /* 0x000fca0003f05270 */
[----:B------:R-:W-:Y:S08]  /*1750*/  BSSY.RECONVERGENT B0, `(.L_x_40) ;  /* 0x000002b000007945 */ /* 0x000ff00003800200 */
[----:B------:R-:W-:Y:S05]  /*1760*/  @P0 BRA `(.L_x_41) ;  /* 0x0000000000a40947 */ /* 0x000fea0003800000 */
[----:B------:R-:W4:Y:S01]  /*1770*/  S2UR UR6, SR_CgaCtaId ;  /* 0x00000000000679c3 */ /* 0x000f220000008800 */
[----:B------:R-:W-:Y:S01]  /*1780*/  UMOV UR5, 0x400 ;  /* 0x0000040000057882 */ /* 0x000fe20000000000 */
[----:B------:R-:W-:-:S06]  /*1790*/  VIADD R29, R4, UR4 ;  /* 0x00000004041d7c36 */ /* 0x000fcc0008000000 */
[----:B-1----:R-:W1:Y:S01]  /*17a0*/  LDC.64 R16, c[0x0][0x390] ;  /* 0x0000e400ff107b82 */ /* 0x002e620000000a00 */
[----:B----4-:R-:W-:Y:S01]  /*17b0*/  ULEA UR5, UR6, UR5, 0x18 ;  /* 0x0000000506057291 */ /* 0x010fe2000f8ec0ff */
[----:B-1----:R-:W-:-:S08]  /*17c0*/  IMAD.WIDE R16, R29, 0x4, R16 ;  /* 0x000000041d107825 */ /* 0x002fd000078e0210 */
[----:B---3--:R-:W1:Y:S04]  /*17d0*/  LDS.U16 R12, [UR5+0x14] ;  /* 0x00001405ff0c7984 */ /* 0x008e680008000400 */
[----:B------:R-:W3:Y:S04]  /*17e0*/  LDS.U16 R13, [UR5+0x1c] ;  /* 0x00001c05ff0d7984 */ /* 0x000ee80008000400 */
[----:B--2---:R-:W-:Y:S01]  /*17f0*/  LDS.U16 R24, [UR5+0x44] ;  /* 0x00004405ff187984 */ /* 0x004fe20008000400 */
[----:B-1----:R-:W-:-:S05]  /*1800*/  HSETP2.GT.AND P0, PT, R15.H0_H0, R12.H0_H0, PT ;  /* 0x2000000c0f007234 */ /* 0x002fca0003f04800 */
[----:B------:R-:W-:Y:S02]  /*1810*/  SEL R12, R12, R15, !P0 ;  /* 0x0000000f0c0c7207 */ /* 0x000fe40004000000 */
[----:B------:R-:W1:Y:S06]  /*1820*/  LDS.U16 R15, [UR5+0x24] ;  /* 0x00002405ff0f7984 */ /* 0x000e6c0008000400 */
[----:B0-----:R-:W-:Y:S01]  /*1830*/  @!P0 LDS R27, [UR5+0x10] ;  /* 0x00001005ff1b8984 */ /* 0x001fe20008000800 */
[----:B---3--:R-:W-:-:S05]  /*1840*/  HSETP2.GT.AND P0, PT, R12.H0_H0, R13.H0_H0, PT ;  /* 0x2000000d0c007234 */ /* 0x008fca0003f04800 */
[----:B------:R-:W-:Y:S02]  /*1850*/  SEL R12, R13, R12, !P0 ;  /* 0x0000000c0d0c7207 */ /* 0x000fe40004000000 */
[----:B------:R-:W0:Y:S06]  /*1860*/  LDS.U16 R13, [UR5+0x2c] ;  /* 0x00002c05ff0d7984 */ /* 0x000e2c0008000400 */
[----:B------:R-:W-:Y:S01]  /*1870*/  @!P0 LDS R27, [UR5+0x18] ;  /* 0x00001805ff1b8984 */ /* 0x000fe20008000800 */
[----:B-1----:R-:W-:-:S05]  /*1880*/  HSETP2.GT.AND P0, PT, R12.H0_H0, R15.H0_H0, PT ;  /* 0x2000000f0c007234 */ /* 0x002fca0003f04800 */
[----:B------:R-:W-:Y:S02]  /*1890*/  SEL R12, R15, R12, !P0 ;  /* 0x0000000c0f0c7207 */ /* 0x000fe40004000000 */
[----:B------:R-:W1:Y:S06]  /*18a0*/  LDS.U16 R15, [UR5+0x34] ;  /* 0x00003405ff0f7984 */ /* 0x000e6c0008000400 */
[----:B------:R-:W-:Y:S01]  /*18b0*/  @!P0 LDS R27, [UR5+0x20] ;  /* 0x00002005ff1b8984 */ /* 0x000fe20008000800 */
[----:B0-----:R-:W-:-:S05]  /*18c0*/  HSETP2.GT.AND P0, PT, R12.H0_H0, R13.H0_H0, PT ;  /* 0x2000000d0c007234 */ /* 0x001fca0003f04800 */
[----:B------:R-:W-:Y:S02]  /*18d0*/  SEL R12, R13, R12, !P0 ;  /* 0x0000000c0d0c7207 */ /* 0x000fe40004000000 */
[----:B------:R-:W0:Y:S06]  /*18e0*/  LDS.U16 R13, [UR5+0x3c] ;  /* 0x00003c05ff0d7984 */ /* 0x000e2c0008000400 */
[----:B------:R-:W-:Y:S01]  /*18f0*/  @!P0 LDS R27, [UR5+0x28] ;  /* 0x00002805ff1b8984 */ /* 0x000fe20008000800 */
[----:B-1----:R-:W-:-:S05]  /*1900*/  HSETP2.GT.AND P0, PT, R12.H0_H0, R15.H0_H0, PT ;  /* 0x2000000f0c007234 */ /* 0x002fca0003f04800 */
[----:B------:R-:W-:Y:S02]  /*1910*/  SEL R12, R15, R12, !P0 ;  /* 0x0000000c0f0c7207 */ /* 0x000fe40004000000 */
[----:B------:R-:W1:Y:S06]  /*1920*/  LDC.64 R14, c[0x0][0x388] ;  /* 0x0000e200ff0e7b82 */ /* 0x000e6c0000000a00 */
[----:B------:R-:W-:Y:S01]  /*1930*/  @!P0 LDS R27, [UR5+0x30] ;  /* 0x00003005ff1b8984 */ /* 0x000fe20008000800 */
[----:B0-----:R-:W-:-:S05]  /*1940*/  HSETP2.GT.AND P0, PT, R12.H0_H0, R13.H0_H0, PT ;  /* 0x2000000d0c007234 */ /* 0x001fca0003f04800 */
[----:B------:R-:W-:Y:S02]  /*1950*/  SEL R25, R13, R12, !P0 ;  /* 0x0000000c0d197207 */ /* 0x000fe40004000000 */
[----:B------:R-:W0:Y:S06]  /*1960*/  LDC.64 R12, c[0x0][0x398] ;  /* 0x0000e600ff0c7b82 */ /* 0x000e2c0000000a00 */
[----:B------:R-:W-:Y:S01]  /*1970*/  @!P0 LDS R27, [UR5+0x38] ;  /* 0x00003805ff1b8984 */ /* 0x000fe20008000800 */
[----:B------:R-:W-:-:S05]  /*1980*/  HSETP2.GT.AND P0, PT, R25.H0_H0, R24.H0_H0, PT ;  /* 0x2000001819007234 */ /* 0x000fca0003f04800 */
[----:B------:R-:W-:-:S08]  /*1990*/  SEL R25, R24, R25, !P0 ;  /* 0x0000001918197207 */ /* 0x000fd00004000000 */
[----:B------:R-:W1:Y:S01]  /*19a0*/  @!P0 LDS R27, [UR5+0x40] ;  /* 0x00004005ff1b8984 */ /* 0x000e620008000800 */
[----:B0-----:R-:W-:-:S04]  /*19b0*/  IMAD.WIDE R12, R29, 0x2, R12 ;  /* 0x000000021d0c7825 */ /* 0x001fc800078e020c */
[----:B-1----:R-:W-:Y:S01]  /*19c0*/  IMAD.WIDE R14, R27, 0x2, R14 ;  /* 0x000000021b0e7825 */ /* 0x002fe200078e020e */
[----:B------:R4:W-:Y:S04]  /*19d0*/  STG.E desc[UR8][R16.64], R27 ;  /* 0x0000001b10007986 */ /* 0x0009e8000c101908 */
[----:B------:R4:W-:Y:S04]  /*19e0*/  STG.E.U16 desc[UR8][R12.64], R25 ;  /* 0x000000190c007986 */ /* 0x0009e8000c101508 */
[----:B------:R4:W-:Y:S02]  /*19f0*/  STG.E.U16 desc[UR8][R14.64], R23 ;  /* 0x000000170e007986 */ /* 0x0009e4000c101508 */
.L_x_41:
[----:B------:R-:W-:Y:S05]  /*1a00*/  BSYNC.RECONVERGENT B0 ;  /* 0x0000000000007941 */ /* 0x000fea0003800200 */
.L_x_40:
[----:B------:R-:W-:Y:S01]  /*1a10*/  UIADD3 UR4, UPT, UPT, UR4, 0x1, URZ ;  /* 0x0000000104047890 */ /* 0x000fe2000fffe0ff */
[----:B------:R-:W-:Y:S05]  /*1a20*/  BAR.SYNC.DEFER_BLOCKING 0x0 ;  /* 0x0000000000007b1d */ /* 0x000fea0000010000 */
[----:B------:R-:W-:-:S13]  /*1a30*/  ISETP.NE.AND P0, PT, R3, UR4, PT ;  /* 0x0000000403007c0c */ /* 0x000fda000bf05270 */
[----:B------:R-:W-:Y:S05]  /*1a40*/  @P0 BRA `(.L_x_42) ;  /* 0xffffffec00600947 */ /* 0x000fea000383ffff */
[----:B------:R-:W-:Y:S05]  /*1a50*/  EXIT ;  /* 0x000000000000794d */ /* 0x000fea0003800000 */
.L_x_43:
        /* <DEDUP_REMOVED lines=10> */
.L_x_193:


//--------------------- .text._ZN17fastertransformer20topk_stage2_samplingI6__halfLi128ELi8EEEvPKiPT_PiS6_PbPfS8_iS3_fPKfP17curandStateXORWOWS3_iPKb --------------------------
	.section	.text._ZN17fastertransformer20topk_stage2_samplingI6__halfLi128ELi8EEEvPKiPT_PiS6_PbPfS8_iS3_fPKfP17curandStateXORWOWS3_iPKb,"ax",@progbits
	.align	128
        .global         _ZN17fastertransformer20topk_stage2_samplingI6__halfLi128ELi8EEEvPKiPT_PiS6_PbPfS8_iS3_fPKfP17curandStateXORWOWS3_iPKb
        .type           _ZN17fastertransformer20topk_stage2_samplingI6__halfLi128ELi8EEEvPKiPT_PiS6_PbPfS8_iS3_fPKfP17curandStateXORWOWS3_iPKb,@function
        .size           _ZN17fastertransformer20topk_stage2_samplingI6__halfLi128ELi8EEEvPKiPT_PiS6_PbPfS8_iS3_fPKfP17curandStateXORWOWS3_iPKb,(.L_x_194 - _ZN17fastertransformer20topk_stage2_samplingI6__halfLi128ELi8EEEvPKiPT_PiS6_PbPfS8_iS3_fPKfP17curandStateXORWOWS3_iPKb)
        .other          _ZN17fastertransformer20topk_stage2_samplingI6__halfLi128ELi8EEEvPKiPT_PiS6_PbPfS8_iS3_fPKfP17curandStateXORWOWS3_iPKb,@"STO_CUDA_ENTRY STV_DEFAULT"
_ZN17fastertransformer20topk_stage2_samplingI6__halfLi128ELi8EEEvPKiPT_PiS6_PbPfS8_iS3_fPKfP17curandStateXORWOWS3_iPKb:
.text._ZN17fastertransformer20topk_stage2_samplingI6__halfLi128ELi8EEEvPKiPT_PiS6_PbPfS8_iS3_fPKfP17curandStateXORWOWS3_iPKb:
        /* <DEDUP_REMOVED lines=14> */
.L_x_44:
        /* <DEDUP_REMOVED lines=38> */
.L_x_45:
        /* <DEDUP_REMOVED lines=18> */
.L_x_58:
[----:B------:R-:W-:Y:S01]  /*0460*/  IMAD.SHL.U32 R5, R15, 0x8, RZ ;  /* 0x000000080f057824 */ /* 0x000fe200078e00ff */
[----:B------:R-:W-:Y:S01]  /*0470*/  BSSY.RECONVERGENT B0, `(.L_x_47) ;  /* 0x00000cc000007945 */ /* 0x000fe20003800200 */
[----:B------:R-:W-:Y:S02]  /*0480*/  IMAD.MOV.U32 R6, RZ, RZ, -0x1 ;  /* 0xffffffffff067424 */ /* 0x000fe400078e00ff */
[----:B0-----:R-:W-:Y:S01]  /*0490*/  IMAD.MOV.U32 R8, RZ, RZ, -0x800001 ;  /* 0xff7fffffff087424 */ /* 0x001fe200078e00ff */
        /* <DEDUP_REMOVED lines=15> */
.L_x_51:
[----:B------:R-:W-:-:S05]  /*0590*/  IMAD.WIDE.U32 R4, R7, 0x2, R2 ;  /* 0x0000000207047825 */ /* 0x000fca00078e0002 */
[----:B------:R-:W2:Y:S04]  /*05a0*/  LDG.E.U16 R24, desc[UR6][R4.64] ;  /* 0x0000000604187981 */ /* 0x000ea8000c1e1500 */
[----:B------:R-:W3:Y:S04]  /*05b0*/  LDG.E.U16 R26, desc[UR6][R4.64+0x100] ;  /* 0x00010006041a7981 */ /* 0x000ee8000c1e1500 */
[----:B------:R-:W4:Y:S04]  /*05c0*/  LDG.E.U16 R21, desc[UR6][R4.64+0x200] ;  /* 0x0002000604157981 */ /* 0x000f28000c1e1500 */
[----:B------:R-:W5:Y:S04]  /*05d0*/  LDG.E.U16 R22, desc[UR6][R4.64+0x300] ;  /* 0x0003000604167981 */ /* 0x000f68000c1e1500 */
[----:B------:R-:W5:Y:S01]  /*05e0*/  LDG.E.U16 R23, desc[UR6][R4.64+0x400] ;  /* 0x0004000604177981 */ /* 0x000f62000c1e1500 */
[----:B--2---:R-:W-:-:S03]  /*05f0*/  HADD2.F32 R25, -RZ, R24.H0_H0 ;  /* 0x20000018ff197230 */ /* 0x004fc60000004100 */
[----:B------:R-:W2:Y:S02]  /*0600*/  LDG.E.U16 R24, desc[UR6][R4.64+0x500] ;  /* 0x0005000604187981 */ /* 0x000ea4000c1e1500 */
[----:B------:R-:W-:-:S04]  /*0610*/  FSETP.GT.FTZ.AND P3, PT, R25, R8, PT ;  /* 0x000000081900720b */ /* 0x000fc80003f74000 */
[----:B------:R-:W-:Y:S02]  /*0620*/  FSEL R8, R25, R8, P3 ;  /* 0x0000000819087208 */ /* 0x000fe40001800000 */
[----:B------:R-:W2:Y:S01]  /*0630*/  LDG.E.U16 R25, desc[UR6][R4.64+0x600] ;  /* 0x0006000604197981 */ /* 0x000ea2000c1e1500 */
[----:B---3--:R-:W-:-:S05]  /*0640*/  HADD2.F32 R27, -RZ, R26.H0_H0 ;  /* 0x2000001aff1b7230 */ /* 0x008fca0000004100 */
[----:B------:R-:W-:-:S04]  /*0650*/  FSETP.GT.FTZ.AND P1, PT, R27, R8, PT ;  /* 0x000000081b00720b */ /* 0x000fc80003f34000 */
[----:B------:R-:W-:Y:S02]  /*0660*/  FSEL R27, R27, R8, P1 ;  /* 0x000000081b1b7208 */ /* 0x000fe40000800000 */
[----:B------:R-:W3:Y:S01]  /*0670*/  LDG.E.U16 R8, desc[UR6][R4.64+0x700] ;  /* 0x0007000604087981 */ /* 0x000ee2000c1e1500 */
[----:B----4-:R-:W-:-:S03]  /*0680*/  HADD2.F32 R26, -RZ, R21.H0_H0 ;  /* 0x20000015ff1a7230 */ /* 0x010fc60000004100 */
[----:B------:R-:W4:Y:S02]  /*0690*/  LDG.E.U16 R21, desc[UR6][R4.64+0x800] ;  /* 0x0008000604157981 */ /* 0x000f24000c1e1500 */
[----:B------:R-:W-:-:S04]  /*06a0*/  FSETP.GT.FTZ.AND P2, PT, R26, R27, PT ;  /* 0x0000001b1a00720b */ /* 0x000fc80003f54000 */
[----:B------:R-:W-:Y:S01]  /*06b0*/  FSEL R26, R26, R27, P2 ;  /* 0x0000001b1a1a7208 */ /* 0x000fe20001000000 */
[----:B-----5:R-:W-:Y:S02]  /*06c0*/  HADD2.F32 R27, -RZ, R22.H0_H0 ;  /* 0x20000016ff1b7230 */ /* 0x020fe40000004100 */
[----:B------:R-:W-:Y:S01]  /*06d0*/  HADD2.F32 R23, -RZ, R23.H0_H0 ;  /* 0x20000017ff177230 */ /* 0x000fe20000004100 */
[----:B------:R-:W5:Y:S02]  /*06e0*/  LDG.E.U16 R22, desc[UR6][R4.64+0x900] ;  /* 0x0009000604167981 */ /* 0x000f64000c1e1500 */
[----:B------:R-:W-:-:S04]  /*06f0*/  FSETP.GT.FTZ.AND P4, PT, R27, R26, PT ;  /* 0x0000001a1b00720b */ /* 0x000fc80003f94000 */
[----:B------:R-:W-:-:S04]  /*0700*/  FSEL R26, R27, R26, P4 ;  /* 0x0000001a1b1a7208 */ /* 0x000fc80002000000 */
[----:B------:R-:W-:-:S04]  /*0710*/  FSETP.GT.FTZ.AND P6, PT, R23, R26, PT ;  /* 0x0000001a1700720b */ /* 0x000fc80003fd4000 */
[----:B------:R-:W-:Y:S02]  /*0720*/  FSEL R23, R23, R26, P6 ;  /* 0x0000001a17177208 */ /* 0x000fe40003000000 */
[C---:B------:R-:W-:Y:S01]  /*0730*/  SEL R6, R7.reuse, R6, P3 ;  /* 0x0000000607067207 */ /* 0x040fe20001800000 */
[C---:B------:R-:W-:Y:S02]  /*0740*/  @P1 VIADD R6, R7.reuse, 0x80 ;  /* 0x0000008007061836 */ /* 0x040fe40000000000 */
[----:B------:R-:W-:Y:S02]  /*0750*/  @P2 VIADD R6, R7, 0x100 ;  /* 0x0000010007062836 */ /* 0x000fe40000000000 */
[----:B--2---:R-:W-:-:S05]  /*0760*/  HADD2.F32 R24, -RZ, R24.H0_H0 ;  /* 0x20000018ff187230 */ /* 0x004fca0000004100 */
[----:B------:R-:W-:Y:S01]  /*0770*/  FSETP.GT.FTZ.AND P5, PT, R24, R23, PT ;  /* 0x000000171800720b */ /* 0x000fe20003fb4000 */
[----:B------:R-:W-:-:S03]  /*0780*/  HADD2.F32 R25, -RZ, R25.H0_H0 ;  /* 0x20000019ff197230 */ /* 0x000fc60000004100 */
        /* <DEDUP_REMOVED lines=40> */
[-C--:B------:R-:W-:Y:S01]  /*0a10*/  FSETP.GT.FTZ.AND P2, PT, R25, R4.reuse, PT ;  /* 0x000000041900720b */ /* 0x080fe20003f54000 */
[----:B------:R-:W-:Y:S02]  /*0a20*/  HADD2.F32 R5, -RZ, R26.H0_H0 ;  /* 0x2000001aff057230 */ /* 0x000fe40000004100 */
[----:B------:R-:W-:Y:S01]  /*0a30*/  @P5 VIADD R6, R7, 0x580 ;  /* 0x0000058007065836 */ /* 0x000fe20000000000 */
        /* <DEDUP_REMOVED lines=10> */
.L_x_50:
[----:B------:R-:W-:Y:S05]  /*0ae0*/  BSYNC.RECONVERGENT B1 ;  /* 0x0000000000017941 */ /* 0x000fea0003800200 */
.L_x_49:
        /* <DEDUP_REMOVED lines=15> */
[----:B--2---:R-:W-:-:S05]  /*0be0*/  HADD2.F32 R27, -RZ, R26.H0_H0 ;  /* 0x2000001aff1b7230 */ /* 0x004fca0000004100 */
[----:B------:R-:W-:Y:S01]  /*0bf0*/  FSETP.GT.FTZ.AND P5, PT, R27, R8, PT ;  /* 0x000000081b00720b */ /* 0x000fe20003fb4000 */
[----:B----4-:R-:W-:-:S03]  /*0c00*/  HADD2.F32 R29, -RZ, R24.H0_H0 ;  /* 0x20000018ff1d7230 */ /* 0x010fc60000004100 */
[----:B------:R-:W-:Y:S01]  /*0c10*/  FSEL R8, R27, R8, P5 ;  /* 0x000000081b087208 */ /* 0x000fe20002800000 */
[----:B---3--:R-:W-:Y:S01]  /*0c20*/  HADD2.F32 R27, -RZ, R28.H0_H0 ;  /* 0x2000001cff1b7230 */ /* 0x008fe20000004100 */
[----:B------:R-:W-:Y:S01]  /*0c30*/  SEL R6, R7, R6, P5 ;  /* 0x0000000607067207 */ /* 0x000fe20002800000 */
[----:B-----5:R-:W-:-:S03]  /*0c40*/  HADD2.F32 R23, -RZ, R23.H0_H0 ;  /* 0x20000017ff177230 */ /* 0x020fc60000004100 */
[----:B------:R-:W-:Y:S01]  /*0c50*/  FSETP.GT.FTZ.AND P6, PT, R27, R8, PT ;  /* 0x000000081b00720b */ /* 0x000fe20003fd4000 */
[----:B0-----:R-:W-:-:S03]  /*0c60*/  HADD2.F32 R5, -RZ, R22.H0_H0 ;  /* 0x20000016ff057230 */ /* 0x001fc60000004100 */
[----:B------:R-:W-:Y:S01]  /*0c70*/  FSEL R8, R27, R8, P6 ;  /* 0x000000081b087208 */ /* 0x000fe20003000000 */
[----:B------:R-:W-:-:S03]  /*0c80*/  HADD2.F32 R4, -RZ, R21.H0_H0 ;  /* 0x20000015ff047230 */ /* 0x000fc60000004100 */
[----:B------:R-:W-:Y:S01]  /*0c90*/  FSETP.GT.FTZ.AND P4, PT, R29, R8, PT ;  /* 0x000000081d00720b */ /* 0x000fe20003f94000 */
[----:B------:R-:W-:-:S03]  /*0ca0*/  HADD2.F32 R9, -RZ, R9.H0_H0 ;  /* 0x20000009ff097230 */ /* 0x000fc60000004100 */
[----:B------:R-:W-:Y:S01]  /*0cb0*/  FSEL R8, R29, R8, P4 ;  /* 0x000000081d087208 */ /* 0x000fe20002000000 */
[----:B------:R-:W-:Y:S02]  /*0cc0*/  HADD2.F32 R25, -RZ, R25.H0_H0 ;  /* 0x20000019ff197230 */ /* 0x000fe40000004100 */
[----:B------:R-:W-:Y:S01]  /*0cd0*/  @P6 VIADD R6, R7, 0x80 ;  /* 0x0000008007066836 */ /* 0x000fe20000000000 */
        /* <DEDUP_REMOVED lines=17> */
.L_x_53:
[----:B------:R-:W-:Y:S05]  /*0df0*/  BSYNC.RECONVERGENT B1 ;  /* 0x0000000000017941 */ /* 0x000fea0003800200 */
.L_x_52:
        /* <DEDUP_REMOVED lines=28> */
.L_x_55:
[----:B------:R-:W-:Y:S05]  /*0fc0*/  BSYNC.RECONVERGENT B1 ;  /* 0x0000000000017941 */ /* 0x000fea0003800200 */
.L_x_54:
        /* <DEDUP_REMOVED lines=22> */
.L_x_48:
[----:B------:R-:W-:Y:S05]  /*1130*/  BSYNC.RECONVERGENT B0 ;  /* 0x0000000000007941 */ /* 0x000fea0003800200 */
.L_x_47:
        /* <DEDUP_REMOVED lines=36> */
[----:B-1----:R-:W-:Y:S02]  /*1380*/  SEL R22, R4, R5, P0 ;  /* 0x0000000504167207 */ /* 0x002fe40000000000 */
[----:B------:R-:W-:-:S03]  /*1390*/  FSEL R25, R21, R6, P0 ;  /* 0x0000000615197208 */ /* 0x000fc60000000000 */
[----:B------:R0:W-:Y:S04]  /*13a0*/  @!P1 STS [R7+0x4], R22 ;  /* 0x0000041607009388 */ /* 0x0001e80000000800 */
[----:B------:R0:W-:Y:S01]  /*13b0*/  @!P1 STS [R7+0x8], R25 ;  /* 0x0000081907009388 */ /* 0x0001e20000000800 */
[----:B------:R-:W-:Y:S01]  /*13c0*/  BAR.SYNC.DEFER_BLOCKING 0x0 ;  /* 0x0000000000007b1d */ /* 0x000fe20000010000 */
[----:B------:R-:W-:-:S13]  /*13d0*/  ISETP.NE.AND P1, PT, R14, RZ, PT ;  /* 0x000000ff0e00720c */ /* 0x000fda0003f25270 */
[----:B0-----:R-:W-:Y:S05]  /*13e0*/  @P1 BRA `(.L_x_57) ;  /* 0x00000000008c1947 */ /* 0x001fea0003800000 */
[----:B------:R-:W0:Y:S01]  /*13f0*/  S2R R27, SR_CgaCtaId ;  /* 0x00000000001b7919 */ /* 0x000e220000008800 */
[----:B------:R-:W-:Y:S01]  /*1400*/  MOV R24, 0x400 ;  /* 0x0000040000187802 */ /* 0x000fe20000000f00 */
[----:B------:R-:W1:Y:S01]  /*1410*/  LDC.64 R8, c[0x0][0x3b0] ;  /* 0x0000ec00ff087b82 */ /* 0x000e620000000a00 */
[----:B------:R-:W1:Y:S01]  /*1420*/  LDCU.64 UR4, c[0x0][0x3a8] ;  /* 0x00007500ff0477ac */ /* 0x000e620008000a00 */
[----:B------:R-:W-:Y:S02]  /*1430*/  ISETP.NE.AND P4, PT, R10, RZ, PT ;  /* 0x000000ff0a00720c */ /* 0x000fe40003f85270 */
[----:B0-----:R-:W-:Y:S01]  /*1440*/  LEA R21, R27, R24, 0x18 ;  /* 0x000000181b157211 */ /* 0x001fe200078ec0ff */
[----:B------:R-:W-:-:S04]  /*1450*/  VIADD R24, R24, 0x40 ;  /* 0x0000004018187836 */ /* 0x000fc80000000000 */
[----:B------:R-:W0:Y:S01]  /*1460*/  LDS.128 R4, [R21+0x10] ;  /* 0x0000100015047984 */ /* 0x000e220000000c00 */
[----:B------:R-:W-:-:S03]  /*1470*/  LEA R27, R27, R24, 0x18 ;  /* 0x000000181b1b7211 */ /* 0x000fc600078ec0ff */
[----:B------:R-:W2:Y:S01]  /*1480*/  LDS R23, [R21+0x20] ;  /* 0x0000200015177984 */ /* 0x000ea20000000800 */
[----:B0-----:R-:W-:-:S04]  /*1490*/  FSETP.GT.FTZ.AND P0, PT, R25, R4, PT ;  /* 0x000000041900720b */ /* 0x001fc80003f14000 */
[----:B------:R-:W-:-:S04]  /*14a0*/  FSEL R25, R25, R4, P0 ;  /* 0x0000000419197208 */ /* 0x000fc80000000000 */
[----:B------:R-:W-:-:S04]  /*14b0*/  FSETP.GT.FTZ.AND P2, PT, R25, R6, PT ;  /* 0x000000061900720b */ /* 0x000fc80003f54000 */
[----:B------:R-:W-:Y:S01]  /*14c0*/  FSEL R6, R25, R6, P2 ;  /* 0x0000000619067208 */ /* 0x000fe20001000000 */
[----:B------:R-:W0:Y:S01]  /*14d0*/  @!P0 LDS R22, [R21+0xc] ;  /* 0x00000c0015168984 */ /* 0x000e220000000800 */
[----:B-1----:R-:W-:Y:S01]  /*14e0*/  LOP3.LUT P0, RZ, R8, UR4, RZ, 0xfc, !PT ;  /* 0x0000000408ff7c12 */ /* 0x002fe2000f80fcff */
[----:B------:R-:W-:Y:S01]  /*14f0*/  IMAD R8, R10, 0x4, R27 ;  /* 0x000000040a087824 */ /* 0x000fe200078e021b */
[CC--:B--2---:R-:W-:Y:S02]  /*1500*/  FSETP.GT.FTZ.AND P3, PT, R6.reuse, R23.reuse, PT ;  /* 0x000000170600720b */ /* 0x0c4fe40003f74000 */
[----:B------:R-:W-:Y:S02]  /*1510*/  LOP3.LUT P0, RZ, R9, UR5, RZ, 0xfc, P0 ;  /* 0x0000000509ff7c12 */ /* 0x000fe4000800fcff */
[----:B------:R-:W-:Y:S01]  /*1520*/  FSEL R6, R6, R23, P3 ;  /* 0x0000001706067208 */ /* 0x000fe20001800000 */
[----:B------:R-:W-:-:S04]  /*1530*/  IMAD R23, R10, 0x4, R13 ;  /* 0x000000040a177824 */ /* 0x000fc800078e020d */
[----:B------:R-:W-:Y:S04]  /*1540*/  @!P4 STS [R21+0x34], R6 ;  /* 0x000034061500c388 */ /* 0x000fe80000000800 */
[----:B0-----:R-:W-:Y:S01]  /*1550*/  @P3 SEL R7, R22, R5, P2 ;  /* 0x0000000516073207 */ /* 0x001fe20001000000 */
[----:B------:R-:W-:-:S04]  /*1560*/  IMAD.MOV.U32 R22, RZ, RZ, 0xfbff ;  /* 0x0000fbffff167424 */ /* 0x000fc800078e00ff */
[----:B------:R-:W-:Y:S04]  /*1570*/  STS [R8], R7 ;  /* 0x0000000708007388 */ /* 0x000fe80000000800 */
        /* <DEDUP_REMOVED lines=10> */
.L_x_57:
[----:B------:R-:W-:Y:S05]  /*1620*/  BSYNC.RECONVERGENT B0 ;  /* 0x0000000000007941 */ /* 0x000fea0003800200 */
.L_x_56:
[----:B------:R-:W-:Y:S01]  /*1630*/  VIADD R10, R10, 0x1 ;  /* 0x000000010a0a7836 */ /* 0x000fe20000000000 */
[----:B------:R-:W-:Y:S04]  /*1640*/  BAR.SYNC.DEFER_BLOCKING 0x0 ;  /* 0x0000000000007b1d */ /* 0x000fe80000010000 */
[----:B------:R-:W-:-:S13]  /*1650*/  ISETP.NE.AND P0, PT, R10, R15, PT ;  /* 0x0000000f0a00720c */ /* 0x000fda0003f05270 */
[----:B------:R-:W-:Y:S05]  /*1660*/  @P0 BRA `(.L_x_58) ;  /* 0xffffffec007c0947 */ /* 0x000fea000383ffff */
.L_x_46:
[----:B------:R-:W-:Y:S05]  /*1670*/  @P1 EXIT ;  /* 0x000000000000194d */ /* 0x000fea0003800000 */
[----:B------:R-:W1:Y:S08]  /*1680*/  LDC.64 R4, c[0x0][0x3d8] ;  /* 0x0000f600ff047b82 */ /* 0x000e700000000a00 */
[----:B------:R-:W2:Y:S01]  /*1690*/  S2UR UR5, SR_CgaCtaId ;  /* 0x00000000000579c3 */ /* 0x000ea20000008800 */
[----:B------:R-:W-:-:S07]  /*16a0*/  UMOV UR4, 0x400 ;  /* 0x0000040000047882 */ /* 0x000fce0000000000 */
[----:B------:R-:W3:Y:S01]  /*16b0*/  LDC.64 R18, c[0x0][0x390] ;  /* 0x0000e400ff127b82 */ /* 0x000ee20000000a00 */
[----:B-1----:R-:W-:-:S05]  /*16c0*/  IMAD.WIDE.U32 R4, R17, 0x30, R4 ;  /* 0x0000003011047825 */ /* 0x002fca00078e0004 */
[----:B0-----:R-:W4:Y:S04]  /*16d0*/  LDG.E.64 R8, desc[UR6][R4.64] ;  /* 0x0000000604087981 */ /* 0x001f28000c1e1b00 */
[----:B------:R-:W5:Y:S04]  /*16e0*/  LDG.E.64 R6, desc[UR6][R4.64+0x10] ;  /* 0x0000100604067981 */ /* 0x000f68000c1e1b00 */
[----:B------:R-:W3:Y:S01]  /*16f0*/  LDG.E.64 R2, desc[UR6][R4.64+0x8] ;  /* 0x0000080604027981 */ /* 0x000ee2000c1e1b00 */
[----:B--2---:R-:W-:Y:S01]  /*1700*/  ULEA UR4, UR5, UR4, 0x18 ;  /* 0x0000000405047291 */ /* 0x004fe2000f8ec0ff */
[----:B------:R-:W-:-:S08]  /*1710*/  ISETP.GE.AND P0, PT, R15, 0x1, PT ;  /* 0x000000010f00780c */ /* 0x000fd00003f06270 */
[----:B------:R-:W0:Y:S01]  /*1720*/  LDS R0, [UR4+0x30] ;  /* 0x00003004ff007984 */ /* 0x000e220008000800 */
[----:B----4-:R-:W-:Y:S01]  /*1730*/  SHF.R.U32.HI R10, RZ, 0x2, R9 ;  /* 0x00000002ff0a7819 */ /* 0x010fe20000011609 */
[----:B------:R-:W-:-:S03]  /*1740*/  VIADD R8, R8, 0x587c5 ;  /* 0x000587c508087836 */ /* 0x000fc60000000000 */
[----:B------:R-:W-:Y:S01]  /*1750*/  LOP3.LUT R10, R10, R9, RZ, 0x3c, !PT ;  /* 0x000000090a0a7212 */ /* 0x000fe200078e3cff */
[----:B-----5:R-:W-:Y:S02]  /*1760*/  IMAD.SHL.U32 R9, R7, 0x10, RZ ;  /* 0x0000001007097824 */ /* 0x020fe400078e00ff */
[----:B------:R-:W-:Y:S02]  /*1770*/  IMAD.MOV.U32 R23, RZ, RZ, R6 ;  /* 0x000000ffff177224 */ /* 0x000fe400078e0006 */
[----:B------:R-:W-:Y:S02]  /*1780*/  IMAD.SHL.U32 R11, R10, 0x2, RZ ;  /* 0x000000020a0b7824 */ /* 0x000fe400078e00ff */
[----:B---3--:R-:W-:-:S03]  /*1790*/  IMAD.MOV.U32 R22, RZ, RZ, R3 ;  /* 0x000000ffff167224 */ /* 0x008fc600078e0003 */
[----:B------:R-:W-:Y:S02]  /*17a0*/  LOP3.LUT R10, R10, R11, R9, 0x96, !PT ;  /* 0x0000000b0a0a7212 */ /* 0x000fe400078e9609 */
[----:B------:R1:W-:Y:S02]  /*17b0*/  STG.E.64 desc[UR6][R4.64+0x8], R22 ;  /* 0x0000081604007986 */ /* 0x0003e4000c101b06 */
[----:B------:R-:W-:Y:S01]  /*17c0*/  LOP3.LUT R11, R10, R7, RZ, 0x3c, !PT ;  /* 0x000000070a0b7212 */ /* 0x000fe200078e3cff */
[----:B------:R-:W-:-:S04]  /*17d0*/  IMAD.MOV.U32 R10, RZ, RZ, 0x2f800000 ;  /* 0x2f800000ff0a7424 */ /* 0x000fc800078e00ff */
[----:B------:R-:W-:-:S05]  /*17e0*/  IMAD.IADD R9, R11, 0x1, R8 ;  /* 0x000000010b097824 */ /* 0x000fca00078e0208 */
[----:B------:R-:W-:-:S05]  /*17f0*/  I2FP.F32.U32 R9, R9 ;  /* 0x0000000900097245 */ /* 0x000fca0000201000 */
[----:B------:R-:W-:Y:S01]  /*1800*/  FFMA.FTZ R9, R9, R10, 1.1641532182693481445e-10 ;  /* 0x2f00000009097423 */ /* 0x000fe2000001000a */
[----:B------:R-:W-:-:S03]  /*1810*/  IMAD.MOV.U32 R10, RZ, RZ, R7 ;  /* 0x000000ffff0a7224 */ /* 0x000fc600078e0007 */
[----:B------:R-:W-:Y:S01]  /*1820*/  FMUL.FTZ R21, R9, R16 ;  /* 0x0000001009157220 */ /* 0x000fe20000410000 */
[----:B------:R-:W-:Y:S01]  /*1830*/  IMAD.MOV.U32 R9, RZ, RZ, R2 ;  /* 0x000000ffff097224 */ /* 0x000fe200078e0002 */
[----:B------:R1:W-:Y:S01]  /*1840*/  STG.E.64 desc[UR6][R4.64+0x10], R10 ;  /* 0x0000100a04007986 */ /* 0x0003e2000c101b06 */
[----:B------:R-:W-:-:S04]  /*1850*/  IMAD.WIDE.U32 R2, R17, 0x4, R18 ;  /* 0x0000000411027825 */ /* 0x000fc800078e0012 */
[----:B0-----:R-:W-:Y:S01]  /*1860*/  FMUL.FTZ R21, R21, R0 ;  /* 0x0000000015157220 */ /* 0x001fe20000410000 */
[----:B------:R1:W-:Y:S04]  /*1870*/  STG.E.64 desc[UR6][R4.64], R8 ;  /* 0x0000000804007986 */ /* 0x0003e8000c101b06 */
[----:B------:R1:W-:Y:S01]  /*1880*/  STS [UR4+0x2c], R21 ;  /* 0x00002c15ff007988 */ /* 0x0003e20008000804 */
[----:B------:R-:W-:Y:S05]  /*1890*/  @!P0 BRA `(.L_x_59) ;  /* 0x0000000400248947 */ /* 0x000fea0003800000 */
[----:B-1----:R-:W-:Y:S02]  /*18a0*/  VIADD R5, R15, 0xffffffff ;  /* 0xffffffff0f057836 */ /* 0x002fe40000000000 */
[----:B------:R-:W-:-:S07]  /*18b0*/  IMAD.MOV.U32 R6, RZ, RZ, RZ ;  /* 0x000000ffff067224 */ /* 0x000fce00078e00ff */
.L_x_61:
        /* <DEDUP_REMOVED lines=14> */
.L_x_60:
        /* <DEDUP_REMOVED lines=57> */
.L_x_59:
[----:B01----:R-:W0:Y:S01]  /*1d30*/  LDC.64 R4, c[0x0][0x398] ;  /* 0x0000e600ff047b82 */ /* 0x003e220000000a00 */
[----:B------:R-:W1:Y:S02]  /*1d40*/  LDCU.64 UR4, c[0x0][0x3a0] ;  /* 0x00007400ff0477ac */ /* 0x000e640008000a00 */
[----:B-1----:R-:W-:-:S04]  /*1d50*/  ISETP.NE.U32.AND P1, PT, RZ, UR4, PT ;  /* 0x00000004ff007c0c */ /* 0x002fc8000bf25070 */
[----:B------:R-:W-:Y:S02]  /*1d60*/  ISETP.NE.AND.EX P1, PT, RZ, UR5, PT, P1 ;  /* 0x00000005ff007c0c */ /* 0x000fe4000bf25310 */
[----:B0-----:R-:W-:-:S04]  /*1d70*/  ISETP.EQ.U32.AND P0, PT, R4, RZ, PT ;  /* 0x000000ff0400720c */ /* 0x001fc80003f02070 */
[----:B------:R-:W-:-:S13]  /*1d80*/  ISETP.EQ.OR.EX P0, PT, R5, RZ, !P1, P0 ;  /* 0x000000ff0500720c */ /* 0x000fda0004f02700 */
[----:B------:R-:W-:Y:S05]  /*1d90*/  @P0 EXIT ;  /* 0x000000000000094d */ /* 0x000fea0003800000 */
[----:B------:R-:W0:Y:S01]  /*1da0*/  LDC.64 R4, c[0x0][0x398] ;  /* 0x0000e600ff047b82 */ /* 0x000e220000000a00 */
[----:B------:R-:W-:-:S05]  /*1db0*/  IADD3 R6, P0, PT, R17, UR4, RZ ;  /* 0x0000000411067c10 */ /* 0x000fca000ff1e0ff */
        /* <DEDUP_REMOVED lines=15> */
.L_x_62:
        /* <DEDUP_REMOVED lines=13> */
.L_x_194:


//--------------------- .text._ZN17fastertransformer11topk_stage1I6__halfLi128ELi8EEEvPKT_PS2_PiS5_PKbiPKiiSA_S8_ --------------------------
	.section	.text._ZN17fastertransformer11topk_stage1I6__halfLi128ELi8EEEvPKT_PS2_PiS5_PKbiPKiiSA_S8_,"ax",@progbits
	.align	128
        .global         _ZN17fastertransformer11topk_stage1I6__halfLi128ELi8EEEvPKT_PS2_PiS5_PKbiPKiiSA_S8_
        .type           _ZN17fastertransformer11topk_stage1I6__halfLi128ELi8EEEvPKT_PS2_PiS5_PKbiPKiiSA_S8_,@function
        .size           _ZN17fastertransformer11topk_stage1I6__halfLi128ELi8EEEvPKT_PS2_PiS5_PKbiPKiiSA_S8_,(.L_x_195 - _ZN17fastertransformer11topk_stage1I6__halfLi128ELi8EEEvPKT_PS2_PiS5_PKbiPKiiSA_S8_)
        .other          _ZN17fastertransformer11topk_stage1I6__halfLi128ELi8EEEvPKT_PS2_PiS5_PKbiPKiiSA_S8_,@"STO_CUDA_ENTRY STV_DEFAULT"
_ZN17fastertransformer11topk_stage1I6__halfLi128ELi8EEEvPKT_PS2_PiS5_PKbiPKiiSA_S8_:
.text._ZN17fastertransformer11topk_stage1I6__halfLi128ELi8EEEvPKT_PS2_PiS5_PKbiPKiiSA_S8_:
        /* <DEDUP_REMOVED lines=13> */
.L_x_63:
        /* <DEDUP_REMOVED lines=43> */
.L_x_65:
        /* <DEDUP_REMOVED lines=9> */
.L_x_64:
        /* <DEDUP_REMOVED lines=21> */
.L_x_70:
        /* <DEDUP_REMOVED lines=9> */
.L_x_69:
[----:B------:R-:W-:Y:S05]  /*05f0*/  BSYNC.RECONVERGENT B1 ;  /* 0x0000000000017941 */ /* 0x000fea0003800200 */
.L_x_68:
[----:B------:R-:W-:Y:S05]  /*0600*/  @!P1 BRA `(.L_x_67) ;  /* 0x0000000000409947 */ /* 0x000fea0003800000 */
.L_x_71:
        /* <DEDUP_REMOVED lines=16> */
.L_x_67:
[----:B------:R-:W-:Y:S05]  /*0710*/  BSYNC.RECONVERGENT B0 ;  /* 0x0000000000007941 */ /* 0x000fea0003800200 */
.L_x_66:
        /* <DEDUP_REMOVED lines=11> */
.L_x_86:
        /* <DEDUP_REMOVED lines=23> */
.L_x_77:
        /* <DEDUP_REMOVED lines=23> */
[C---:B------:R-:W-:Y:S02]  /*0ab0*/  @P3 VIADD R27, R14.reuse, 0x400 ;  /* 0x000004000e1b3836 */ /* 0x040fe40000000000 */
[C---:B------:R-:W-:Y:S02]  /*0ac0*/  @P4 VIADD R27, R14.reuse, 0x800 ;  /* 0x000008000e1b4836 */ /* 0x040fe40000000000 */
        /* <DEDUP_REMOVED lines=48> */
.L_x_76:
[----:B------:R-:W-:-:S07]  /*0dd0*/  VIADD R17, R17, 0xffffe000 ;  /* 0xffffe00011117836 */ /* 0x000fce0000000000 */
.L_x_75:
[----:B------:R-:W-:Y:S05]  /*0de0*/  BSYNC.RECONVERGENT B1 ;  /* 0x0000000000017941 */ /* 0x000fea0003800200 */
.L_x_74:
        /* <DEDUP_REMOVED lines=29> */
[C---:B------:R-:W-:Y:S02]  /*0fc0*/  @P6 VIADD R27, R14.reuse, 0x800 ;  /* 0x000008000e1b6836 */ /* 0x040fe40000000000 */
[----:B------:R-:W-:Y:S02]  /*0fd0*/  @P3 VIADD R27, R14, 0xc00 ;  /* 0x00000c000e1b3836 */ /* 0x000fe40000000000 */
[----:B------:R-:W-:Y:S01]  /*0fe0*/  VIADD R17, R17, 0x2000 ;  /* 0x0000200011117836 */ /* 0x000fe20000000000 */
[----:B--2---:R-:W-:-:S05]  /*0ff0*/  HSETP2.GT.AND P2, PT, R15.H0_H0, R26.H0_H0, PT ;  /* 0x2000001a0f007234 */ /* 0x004fca0003f44800 */
[----:B------:R-:W-:-:S05]  /*1000*/  SEL R15, R26, R15, !P2 ;  /* 0x0000000f1a0f7207 */ /* 0x000fca0005000000 */
[----:B---3--:R-:W-:-:S03]  /*1010*/  HSETP2.GT.AND P1, PT, R24.H0_H0, R15.H0_H0, PT ;  /* 0x2000000f18007234 */ /* 0x008fc60003f24800 */
[----:B------:R-:W-:Y:S02]  /*1020*/  @P2 IMAD.IADD.U32 R27, R14, 0x1, R29 ;  /* 0x000000010e1b2824 */ /* 0x000fe400078e001d */
        /* <DEDUP_REMOVED lines=8> */
.L_x_79:
[----:B------:R-:W-:Y:S05]  /*10b0*/  BSYNC.RECONVERGENT B1 ;  /* 0x0000000000017941 */ /* 0x000fea0003800200 */
.L_x_78:
        /* <DEDUP_REMOVED lines=25> */
.L_x_81:
[----:B------:R-:W-:Y:S05]  /*1250*/  BSYNC.RECONVERGENT B1 ;  /* 0x0000000000017941 */ /* 0x000fea0003800200 */
.L_x_80:
        /* <DEDUP_REMOVED lines=14> */
[----:B------:R-:W-:Y:S02]  /*1340*/  PLOP3.LUT P3, PT, PT, PT, PT, 0x8, 0x80 ;  /* 0x000000000080781c */ /* 0x000fe40003f6e170 */
[----:B--2---:R-:W-:-:S05]  /*1350*/  HSETP2.GT.AND P0, PT, R16.H0_H0, R15.H0_H0, PT ;  /* 0x2000000f10007234 */ /* 0x004fca0003f04800 */
[----:B------:R-:W-:-:S05]  /*1360*/  SEL R15, R15, R16, !P0 ;  /* 0x000000100f0f7207 */ /* 0x000fca0004000000 */
[----:B---3--:R-:W-:-:S03]  /*1370*/  @P2 HSETP2.GT.AND P1, PT, R24.H0_H0, R15.H0_H0, PT ;  /* 0x2000000f18002234 */ /* 0x008fc60003f24800 */
[----:B------:R-:W-:Y:S01]  /*1380*/  @P0 VIADD R27, R14, 0x400 ;  /* 0x000004000e1b0836 */ /* 0x000fe20000000000 */
[----:B------:R-:W-:Y:S02]  /*1390*/  @P2 PLOP3.LUT P3, PT, P1, PT, PT, 0x80, 0x8 ;  /* 0x000000000008281c */ /* 0x000fe40000f6f070 */
[----:B------:R-:W-:-:S04]  /*13a0*/  @P2 SEL R24, R15, R24, !P1 ;  /* 0x000000180f182207 */ /* 0x000fc80004800000 */
[----:B------:R-:W-:-:S07]  /*13b0*/  @P2 PRMT R15, R24, 0x7610, R15 ;  /* 0x00007610180f2816 */ /* 0x000fce000000000f */
[----:B------:R-:W-:-:S07]  /*13c0*/  @P3 VIADD R27, R14, 0x800 ;  /* 0x000008000e1b3836 */ /* 0x000fce0000000000 */
.L_x_73:
[----:B------:R-:W-:Y:S05]  /*13d0*/  BSYNC.RECONVERGENT B0 ;  /* 0x0000000000007941 */ /* 0x000fea0003800200 */
.L_x_72:
        /* <DEDUP_REMOVED lines=50> */
.L_x_83:
[----:B------:R-:W-:Y:S05]  /*1700*/  BSYNC.RECONVERGENT B0 ;  /* 0x0000000000007941 */ /* 0x000fea0003800200 */
.L_x_82:
        /* <DEDUP_REMOVED lines=12> */
[----:B--2---:R-:W2:Y:S01]  /*17d0*/  LDS.U16 R24, [UR5+0x20] ;  /* 0x00002005ff187984 */ /* 0x004ea20008000400 */
[----:B-1----:R-:W-:-:S05]  /*17e0*/  HSETP2.GT.AND P0, PT, R15.H0_H0, R12.H0_H0, PT ;  /* 0x2000000c0f007234 */ /* 0x002fca0003f04800 */
[----:B------:R-:W-:Y:S02]  /*17f0*/  SEL R12, R12, R15, !P0 ;  /* 0x0000000f0c0c7207 */ /* 0x000fe40004000000 */
[----:B------:R-:W1:Y:S06]  /*1800*/  LDC.64 R14, c[0x0][0x388] ;  /* 0x0000e200ff0e7b82 */ /* 0x000e6c0000000a00 */
[----:B0-----:R-:W-:Y:S01]  /*1810*/  @!P0 LDS R27, [UR5+0xc] ;  /* 0x00000c05ff1b8984 */ /* 0x001fe20008000800 */
[----:B---3--:R-:W-:-:S05]  /*1820*/  HSETP2.GT.AND P0, PT, R12.H0_H0, R13.H0_H0, PT ;  /* 0x2000000d0c007234 */ /* 0x008fca0003f04800 */
[----:B------:R-:W-:Y:S02]  /*1830*/  SEL R25, R13, R12, !P0 ;  /* 0x0000000c0d197207 */ /* 0x000fe40004000000 */
[----:B------:R-:W0:Y:S06]  /*1840*/  LDC.64 R12, c[0x0][0x398] ;  /* 0x0000e600ff0c7b82 */ /* 0x000e2c0000000a00 */
[----:B------:R-:W-:Y:S01]  /*1850*/  @!P0 LDS R27, [UR5+0x14] ;  /* 0x00001405ff1b8984 */ /* 0x000fe20008000800 */
[----:B--2---:R-:W-:-:S05]  /*1860*/  HSETP2.GT.AND P0, PT, R25.H0_H0, R24.H0_H0, PT ;  /* 0x2000001819007234 */ /* 0x004fca0003f04800 */
[----:B------:R-:W-:-:S08]  /*1870*/  SEL R25, R24, R25, !P0 ;  /* 0x0000001918197207 */ /* 0x000fd00004000000 */
[----:B------:R-:W1:Y:S01]  /*1880*/  @!P0 LDS R27, [UR5+0x1c] ;  /* 0x00001c05ff1b8984 */ /* 0x000e620008000800 */
[----:B0-----:R-:W-:-:S04]  /*1890*/  IMAD.WIDE R12, R29, 0x2, R12 ;  /* 0x000000021d0c7825 */ /* 0x001fc800078e020c */
[----:B-1----:R-:W-:Y:S01]  /*18a0*/  IMAD.WIDE R14, R27, 0x2, R14 ;  /* 0x000000021b0e7825 */ /* 0x002fe200078e020e */
[----:B------:R4:W-:Y:S04]  /*18b0*/  STG.E desc[UR8][R16.64], R27 ;  /* 0x0000001b10007986 */ /* 0x0009e8000c101908 */
[----:B------:R4:W-:Y:S04]  /*18c0*/  STG.E.U16 desc[UR8][R12.64], R25 ;  /* 0x000000190c007986 */ /* 0x0009e8000c101508 */
[----:B------:R4:W-:Y:S02]  /*18d0*/  STG.E.U16 desc[UR8][R14.64], R23 ;  /* 0x000000170e007986 */ /* 0x0009e4000c101508 */
.L_x_85:
[----:B------:R-:W-:Y:S05]  /*18e0*/  BSYNC.RECONVERGENT B0 ;  /* 0x0000000000007941 */ /* 0x000fea0003800200 */
.L_x_84:
[----:B------:R-:W-:Y:S01]  /*18f0*/  UIADD3 UR4, UPT, UPT, UR4, 0x1, URZ ;  /* 0x0000000104047890 */ /* 0x000fe2000fffe0ff */
[----:B------:R-:W-:Y:S05]  /*1900*/  BAR.SYNC.DEFER_BLOCKING 0x0 ;  /* 0x0000000000007b1d */ /* 0x000fea0000010000 */
[----:B------:R-:W-:-:S13]  /*1910*/  ISETP.NE.AND P0, PT, R3, UR4, PT ;  /* 0x0000000403007c0c */ /* 0x000fda000bf05270 */
[----:B------:R-:W-:Y:S05]  /*1920*/  @P0 BRA `(.L_x_86) ;  /* 0xffffffec00a80947 */ /* 0x000fea000383ffff */
[----:B------:R-:W-:Y:S05]  /*1930*/  EXIT ;  /* 0x000000000000794d */ /* 0x000fea0003800000 */
.L_x_87:
        /* <DEDUP_REMOVED lines=12> */
.L_x_195:


//--------------------- .text._ZN17fastertransformer20topk_stage2_samplingIfLi256ELi8EEEvPKiPT_PiS5_PbPfS7_iS2_fPKfP17curandStateXORWOWS2_iPKb --------------------------
	.section	.text._ZN17fastertransformer20topk_stage2_samplingIfLi256ELi8EEEvPKiPT_PiS5_PbPfS7_iS2_fPKfP17curandStateXORWOWS2_iPKb,"ax",@progbits
	.align	128
        .global         _ZN17fastertransformer20topk_stage2_samplingIfLi256ELi8EEEvPKiPT_PiS5_PbPfS7_iS2_fPKfP17curandStateXORWOWS2_iPKb
        .type           _ZN17fastertransformer20topk_stage2_samplingIfLi256ELi8EEEvPKiPT_PiS5_PbPfS7_iS2_fPKfP17curandStateXORWOWS2_iPKb,@function
        .size           _ZN17fastertransformer20topk_stage2_samplingIfLi256ELi8EEEvPKiPT_PiS5_PbPfS7_iS2_fPKfP17curandStateXORWOWS2_iPKb,(.L_x_196 - _ZN17fastertransformer20topk_stage2_samplingIfLi256ELi8EEEvPKiPT_PiS5_PbPfS7_iS2_fPKfP17curandStateXORWOWS2_iPKb)
        .other          _ZN17fastertransformer20topk_stage2_samplingIfLi256ELi8EEEvPKiPT_PiS5_PbPfS7_iS2_fPKfP17curandStateXORWOWS2_iPKb,@"STO_CUDA_ENTRY STV_DEFAULT"
_ZN17fastertransformer20topk_stage2_samplingIfLi256ELi8EEEvPKiPT_PiS5_PbPfS7_iS2_fPKfP17curandStateXORWOWS2_iPKb:
.text._ZN17fastertransformer20topk_stage2_samplingIfLi256ELi8EEEvPKiPT_PiS5_PbPfS7_iS2_fPKfP17curandStateXORWOWS2_iPKb:
        /* <DEDUP_REMOVED lines=14> */
.L_x_88:
        /* <DEDUP_REMOVED lines=38> */
.L_x_89:
        /* <DEDUP_REMOVED lines=18> */
.L_x_102:
[----:B------:R-:W-:Y:S01]  /*0460*/  IMAD.SHL.U32 R5, R28, 0x8, RZ ;  /* 0x000000081c057824 */ /* 0x000fe200078e00ff */
[----:B------:R-:W-:Y:S01]  /*0470*/  BSSY.RECONVERGENT B0, `(.L_x_91) ;  /* 0x00000ae000007945 */ /* 0x000fe20003800200 */
[----:B------:R-:W-:Y:S02]  /*0480*/  IMAD.MOV.U32 R6, RZ, RZ, -0x1 ;  /* 0xffffffffff067424 */ /* 0x000fe400078e00ff */
[----:B------:R-:W-:Y:S01]  /*0490*/  IMAD.MOV.U32 R20, RZ, RZ, -0x800001 ;  /* 0xff7fffffff147424 */ /* 0x000fe200078e00ff */
[----:B------:R-:W-:Y:S01]  /*04a0*/  ISETP.GE.AND P0, PT, R0, R5, PT ;  /* 0x000000050000720c */ /* 0x000fe20003f06270 */
[----:B0-----:R-:W-:-:S12]  /*04b0*/  IMAD.MOV.U32 R8, RZ, RZ, -0x800001 ;  /* 0xff7fffffff087424 */ /* 0x001fd800078e00ff */
        /* <DEDUP_REMOVED lines=14> */
.L_x_95:
[----:B------:R-:W-:-:S05]  /*05a0*/  IMAD.WIDE.U32 R4, R7, 0x4, R30 ;  /* 0x0000000407047825 */ /* 0x000fca00078e001e */
[----:B------:R-:W2:Y:S04]  /*05b0*/  LDG.E R13, desc[UR6][R4.64] ;  /* 0x00000006040d7981 */ /* 0x000ea8000c1e1900 */
[----:B------:R-:W3:Y:S04]  /*05c0*/  LDG.E R15, desc[UR6][R4.64+0x400] ;  /* 0x00040006040f7981 */ /* 0x000ee8000c1e1900 */
[----:B------:R-:W4:Y:S04]  /*05d0*/  LDG.E R10, desc[UR6][R4.64+0x800] ;  /* 0x00080006040a7981 */ /* 0x000f28000c1e1900 */
[----:B------:R-:W5:Y:S04]  /*05e0*/  LDG.E R11, desc[UR6][R4.64+0xc00] ;  /* 0x000c0006040b7981 */ /* 0x000f68000c1e1900 */
[----:B------:R-:W5:Y:S01]  /*05f0*/  LDG.E R12, desc[UR6][R4.64+0x1000] ;  /* 0x00100006040c7981 */ /* 0x000f62000c1e1900 */
[----:B--2---:R-:W-:-:S04]  /*0600*/  FSETP.GT.FTZ.AND P3, PT, R13, R8, PT ;  /* 0x000000080d00720b */ /* 0x004fc80003f74000 */
[----:B------:R-:W-:Y:S02]  /*0610*/  FSEL R8, R13, R8, P3 ;  /* 0x000000080d087208 */ /* 0x000fe40001800000 */
[----:B------:R-:W2:Y:S02]  /*0620*/  LDG.E R13, desc[UR6][R4.64+0x1400] ;  /* 0x00140006040d7981 */ /* 0x000ea4000c1e1900 */
[----:B---3--:R-:W-:-:S04]  /*0630*/  FSETP.GT.FTZ.AND P1, PT, R15, R8, PT ;  /* 0x000000080f00720b */ /* 0x008fc80003f34000 */
[----:B------:R-:W-:Y:S02]  /*0640*/  FSEL R15, R15, R8, P1 ;  /* 0x000000080f0f7208 */ /* 0x000fe40000800000 */
[----:B------:R-:W3:Y:S02]  /*0650*/  LDG.E R8, desc[UR6][R4.64+0x1800] ;  /* 0x0018000604087981 */ /* 0x000ee4000c1e1900 */
[----:B----4-:R-:W-:-:S04]  /*0660*/  FSETP.GT.FTZ.AND P2, PT, R10, R15, PT ;  /* 0x0000000f0a00720b */ /* 0x010fc80003f54000 */
[----:B------:R-:W-:Y:S02]  /*0670*/  FSEL R14, R10, R15, P2 ;  /* 0x0000000f0a0e7208 */ /* 0x000fe40001000000 */
[----:B------:R-:W4:Y:S02]  /*0680*/  LDG.E R10, desc[UR6][R4.64+0x1c00] ;  /* 0x001c0006040a7981 */ /* 0x000f24000c1e1900 */
[----:B-----5:R-:W-:-:S04]  /*0690*/  FSETP.GT.FTZ.AND P4, PT, R11, R14, PT ;  /* 0x0000000e0b00720b */ /* 0x020fc80003f94000 */
[----:B------:R-:W-:Y:S02]  /*06a0*/  FSEL R15, R11, R14, P4 ;  /* 0x0000000e0b0f7208 */ /* 0x000fe40002000000 */
[----:B------:R-:W5:Y:S02]  /*06b0*/  LDG.E R11, desc[UR6][R4.64+0x2000] ;  /* 0x00200006040b7981 */ /* 0x000f64000c1e1900 */
[----:B------:R-:W-:-:S04]  /*06c0*/  FSETP.GT.FTZ.AND P6, PT, R12, R15, PT ;  /* 0x0000000f0c00720b */ /* 0x000fc80003fd4000 */
[----:B------:R-:W-:Y:S02]  /*06d0*/  FSEL R14, R12, R15, P6 ;  /* 0x0000000f0c0e7208 */ /* 0x000fe40003000000 */
[----:B------:R-:W5:Y:S01]  /*06e0*/  LDG.E R12, desc[UR6][R4.64+0x2400] ;  /* 0x00240006040c7981 */ /* 0x000f62000c1e1900 */
[C---:B------:R-:W-:Y:S01]  /*06f0*/  SEL R6, R7.reuse, R6, P3 ;  /* 0x0000000607067207 */ /* 0x040fe20001800000 */
[C---:B------:R-:W-:Y:S02]  /*0700*/  @P1 VIADD R6, R7.reuse, 0x100 ;  /* 0x0000010007061836 */ /* 0x040fe40000000000 */
[C---:B------:R-:W-:Y:S02]  /*0710*/  @P2 VIADD R6, R7.reuse, 0x200 ;  /* 0x0000020007062836 */ /* 0x040fe40000000000 */
[----:B------:R-:W-:Y:S01]  /*0720*/  @P4 VIADD R6, R7, 0x300 ;  /* 0x0000030007064836 */ /* 0x000fe20000000000 */
        /* <DEDUP_REMOVED lines=12> */
[CC--:B------:R-:W-:Y:S02]  /*07f0*/  FSETP.GT.FTZ.AND P4, PT, R12.reuse, R15.reuse, PT ;  /* 0x0000000f0c00720b */ /* 0x0c0fe40003f94000 */
[----:B------:R-:W5:Y:S02]  /*0800*/  LDG.E R14, desc[UR6][R4.64+0x3c00] ;  /* 0x003c0006040e7981 */ /* 0x000f64000c1e1900 */
[----:B------:R-:W-:Y:S02]  /*0810*/  FSEL R22, R12, R15, P4 ;  /* 0x0000000f0c167208 */ /* 0x000fe40002000000 */
[----:B------:R-:W5:Y:S01]  /*0820*/  LDG.E R12, desc[UR6][R4.64+0x3800] ;  /* 0x00380006040c7981 */ /* 0x000f62000c1e1900 */
[----:B------:R-:W-:-:S02]  /*0830*/  @P6 VIADD R6, R7, 0x400 ;  /* 0x0000040007066836 */ /* 0x000fc40000000000 */
[C---:B------:R-:W-:Y:S02]  /*0840*/  @P5 VIADD R6, R7.reuse, 0x500 ;  /* 0x0000050007065836 */ /* 0x040fe40000000000 */
[C---:B------:R-:W-:Y:S02]  /*0850*/  @P3 VIADD R6, R7.reuse, 0x600 ;  /* 0x0000060007063836 */ /* 0x040fe40000000000 */
[C---:B------:R-:W-:Y:S02]  /*0860*/  @P1 VIADD R6, R7.reuse, 0x700 ;  /* 0x0000070007061836 */ /* 0x040fe40000000000 */
[C---:B------:R-:W-:Y:S02]  /*0870*/  @P2 VIADD R6, R7.reuse, 0x800 ;  /* 0x0000080007062836 */ /* 0x040fe40000000000 */
[----:B------:R-:W-:Y:S02]  /*0880*/  @P4 VIADD R6, R7, 0x900 ;  /* 0x0000090007064836 */ /* 0x000fe40000000000 */
[----:B------:R-:W-:Y:S01]  /*0890*/  VIADD R9, R9, 0x10 ;  /* 0x0000001009097836 */ /* 0x000fe20000000000 */
[----:B--2---:R-:W-:-:S04]  /*08a0*/  FSETP.GT.FTZ.AND P6, PT, R13, R22, PT ;  /* 0x000000160d00720b */ /* 0x004fc80003fd4000 */
[----:B------:R-:W-:-:S04]  /*08b0*/  FSEL R13, R13, R22, P6 ;  /* 0x000000160d0d7208 */ /* 0x000fc80003000000 */
[----:B---3--:R-:W-:-:S04]  /*08c0*/  FSETP.GT.FTZ.AND P5, PT, R8, R13, PT ;  /* 0x0000000d0800720b */ /* 0x008fc80003fb4000 */
[----:B------:R-:W-:-:S04]  /*08d0*/  FSEL R13, R8, R13, P5 ;  /* 0x0000000d080d7208 */ /* 0x000fc80002800000 */
[----:B----4-:R-:W-:-:S04]  /*08e0*/  FSETP.GT.FTZ.AND P3, PT, R10, R13, PT ;  /* 0x0000000d0a00720b */ /* 0x010fc80003f74000 */
[----:B------:R-:W-:-:S04]  /*08f0*/  FSEL R10, R10, R13, P3 ;  /* 0x0000000d0a0a7208 */ /* 0x000fc80001800000 */
[----:B-----5:R-:W-:-:S04]  /*0900*/  FSETP.GT.FTZ.AND P1, PT, R11, R10, PT ;  /* 0x0000000a0b00720b */ /* 0x020fc80003f34000 */
[----:B------:R-:W-:Y:S01]  /*0910*/  FSEL R11, R11, R10, P1 ;  /* 0x0000000a0b0b7208 */ /* 0x000fe20000800000 */
[----:B------:R-:W-:-:S03]  /*0920*/  @P6 VIADD R6, R7, 0xa00 ;  /* 0x00000a0007066836 */ /* 0x000fc60000000000 */
[CC--:B------:R-:W-:Y:S01]  /*0930*/  FSETP.GT.FTZ.AND P2, PT, R12.reuse, R11.reuse, PT ;  /* 0x0000000b0c00720b */ /* 0x0c0fe20003f54000 */
[C---:B------:R-:W-:Y:S02]  /*0940*/  @P5 VIADD R6, R7.reuse, 0xb00 ;  /* 0x00000b0007065836 */ /* 0x040fe40000000000 */
[C---:B------:R-:W-:Y:S01]  /*0950*/  @P3 VIADD R6, R7.reuse, 0xc00 ;  /* 0x00000c0007063836 */ /* 0x040fe20000000000 */
[----:B------:R-:W-:Y:S01]  /*0960*/  FSEL R11, R12, R11, P2 ;  /* 0x0000000b0c0b7208 */ /* 0x000fe20001000000 */
[----:B------:R-:W-:Y:S01]  /*0970*/  @P1 VIADD R6, R7, 0xd00 ;  /* 0x00000d0007061836 */ /* 0x000fe20000000000 */
[----:B------:R-:W-:Y:S02]  /*0980*/  ISETP.NE.AND P1, PT, R9, RZ, PT ;  /* 0x000000ff0900720c */ /* 0x000fe40003f25270 */
[----:B------:R-:W-:-:S05]  /*0990*/  FSETP.GT.FTZ.AND P4, PT, R14, R11, PT ;  /* 0x0000000b0e00720b */ /* 0x000fca0003f94000 */
[----:B------:R-:W-:Y:S01]  /*09a0*/  @P2 VIADD R6, R7, 0xe00 ;  /* 0x00000e0007062836 */ /* 0x000fe20000000000 */
[----:B------:R-:W-:-:S07]  /*09b0*/  FSEL R8, R14, R11, P4 ;  /* 0x0000000b0e087208 */ /* 0x000fce0002000000 */
[C---:B------:R-:W-:Y:S02]  /*09c0*/  @P4 VIADD R6, R7.reuse, 0xf00 ;  /* 0x00000f0007064836 */ /* 0x040fe40000000000 */
[----:B------:R-:W-:Y:S01]  /*09d0*/  VIADD R7, R7, 0x1000 ;  /* 0x0000100007077836 */ /* 0x000fe20000000000 */
[----:B------:R-:W-:Y:S06]  /*09e0*/  @P1 BRA `(.L_x_95) ;  /* 0xfffffff800ec1947 */ /* 0x000fec000383ffff */
.L_x_94:
[----:B------:R-:W-:Y:S05]  /*09f0*/  BSYNC.RECONVERGENT B1 ;  /* 0x0000000000017941 */ /* 0x000fea0003800200 */
.L_x_93:
[----:B------:R-:W-:Y:S05]  /*0a00*/  @!P0 BRA `(.L_x_92) ;  /* 0x0000000400508947 */ /* 0x000fea0003800000 */
[----:B------:R-:W-:Y:S01]  /*0a10*/  VIADD R4, R17, 0xffffffff ;  /* 0xffffffff11047836 */ /* 0x000fe20000000000 */
[----:B------:R-:W-:Y:S01]  /*0a20*/  BSSY.RECONVERGENT B1, `(.L_x_96) ;  /* 0x0000026000017945 */ /* 0x000fe20003800200 */
[----:B------:R-:W-:-:S03]  /*0a30*/  ISETP.NE.AND P0, PT, R18, RZ, PT ;  /* 0x000000ff1200720c */ /* 0x000fc60003f05270 */
[----:B------:R-:W-:-:S13]  /*0a40*/  ISETP.GE.U32.AND P1, PT, R4, 0x7, PT ;  /* 0x000000070400780c */ /* 0x000fda0003f26070 */
[----:B------:R-:W-:Y:S05]  /*0a50*/  @!P1 BRA `(.L_x_97) ;  /* 0x0000000000889947 */ /* 0x000fea0003800000 */
[----:B------:R-:W-:-:S05]  /*0a60*/  IMAD.WIDE.U32 R4, R7, 0x4, R30 ;  /* 0x0000000407047825 */ /* 0x000fca00078e001e */
[----:B------:R-:W2:Y:S04]  /*0a70*/  LDG.E R13, desc[UR6][R4.64] ;  /* 0x00000006040d7981 */ /* 0x000ea8000c1e1900 */
[----:B------:R-:W3:Y:S04]  /*0a80*/  LDG.E R15, desc[UR6][R4.64+0x400] ;  /* 0x00040006040f7981 */ /* 0x000ee8000c1e1900 */
[----:B------:R-:W4:Y:S04]  /*0a90*/  LDG.E R12, desc[UR6][R4.64+0x800] ;  /* 0x00080006040c7981 */ /* 0x000f28000c1e1900 */
[----:B------:R-:W5:Y:S04]  /*0aa0*/  LDG.E R11, desc[UR6][R4.64+0xc00] ;  /* 0x000c0006040b7981 */ /* 0x000f68000c1e1900 */
[----:B------:R-:W5:Y:S04]  /*0ab0*/  LDG.E R10, desc[UR6][R4.64+0x1000] ;  /* 0x00100006040a7981 */ /* 0x000f68000c1e1900 */
[----:B------:R-:W5:Y:S01]  /*0ac0*/  LDG.E R9, desc[UR6][R4.64+0x1400] ;  /* 0x0014000604097981 */ /* 0x000f62000c1e1900 */
[----:B--2---:R-:W-:-:S04]  /*0ad0*/  FSETP.GT.FTZ.AND P5, PT, R13, R8, PT ;  /* 0x000000080d00720b */ /* 0x004fc80003fb4000 */
[----:B------:R-:W-:Y:S02]  /*0ae0*/  FSEL R14, R13, R8, P5 ;  /* 0x000000080d0e7208 */ /* 0x000fe40002800000 */
[----:B------:R-:W2:Y:S04]  /*0af0*/  LDG.E R8, desc[UR6][R4.64+0x1800] ;  /* 0x0018000604087981 */ /* 0x000ea8000c1e1900 */
[----:B------:R-:W2:Y:S01]  /*0b00*/  LDG.E R13, desc[UR6][R4.64+0x1c00] ;  /* 0x001c0006040d7981 */ /* 0x000ea2000c1e1900 */
[----:B---3--:R-:W-:Y:S02]  /*0b10*/  FSETP.GT.FTZ.AND P6, PT, R15, R14, PT ;  /* 0x0000000e0f00720b */ /* 0x008fe40003fd4000 */
[----:B------:R-:W-:Y:S02]  /*0b20*/  SEL R6, R7, R6, P5 ;  /* 0x0000000607067207 */ /* 0x000fe40002800000 */
[----:B------:R-:W-:-:S04]  /*0b30*/  FSEL R15, R15, R14, P6 ;  /* 0x0000000e0f0f7208 */ /* 0x000fc80003000000 */
[----:B----4-:R-:W-:-:S04]  /*0b40*/  FSETP.GT.FTZ.AND P4, PT, R12, R15, PT ;  /* 0x0000000f0c00720b */ /* 0x010fc80003f94000 */
[----:B------:R-:W-:Y:S01]  /*0b50*/  FSEL R12, R12, R15, P4 ;  /* 0x0000000f0c0c7208 */ /* 0x000fe20002000000 */
[----:B------:R-:W-:-:S03]  /*0b60*/  @P6 VIADD R6, R7, 0x100 ;  /* 0x0000010007066836 */ /* 0x000fc60000000000 */
[----:B-----5:R-:W-:-:S04]  /*0b70*/  FSETP.GT.FTZ.AND P3, PT, R11, R12, PT ;  /* 0x0000000c0b00720b */ /* 0x020fc80003f74000 */
        /* <DEDUP_REMOVED lines=8> */
[----:B------:R-:W-:Y:S01]  /*0c00*/  @P2 VIADD R6, R7, 0x500 ;  /* 0x0000050007062836 */ /* 0x000fe20000000000 */
[----:B--2---:R-:W-:-:S04]  /*0c10*/  FSETP.GT.FTZ.AND P5, PT, R8, R9, PT ;  /* 0x000000090800720b */ /* 0x004fc80003fb4000 */
[----:B------:R-:W-:-:S04]  /*0c20*/  FSEL R8, R8, R9, P5 ;  /* 0x0000000908087208 */ /* 0x000fc80002800000 */
[----:B------:R-:W-:-:S04]  /*0c30*/  FSETP.GT.FTZ.AND P3, PT, R13, R8, PT ;  /* 0x000000080d00720b */ /* 0x000fc80003f74000 */
[----:B------:R-:W-:Y:S01]  /*0c40*/  FSEL R8, R13, R8, P3 ;  /* 0x000000080d087208 */ /* 0x000fe20001800000 */
[----:B------:R-:W-:-:S08]  /*0c50*/  @P5 VIADD R6, R7, 0x600 ;  /* 0x0000060007065836 */ /* 0x000fd00000000000 */
[C---:B------:R-:W-:Y:S02]  /*0c60*/  @P3 VIADD R6, R7.reuse, 0x700 ;  /* 0x0000070007063836 */ /* 0x040fe40000000000 */
[----:B------:R-:W-:-:S07]  /*0c70*/  VIADD R7, R7, 0x800 ;  /* 0x0000080007077836 */ /* 0x000fce0000000000 */
.L_x_97:
[----:B------:R-:W-:Y:S05]  /*0c80*/  BSYNC.RECONVERGENT B1 ;  /* 0x0000000000017941 */ /* 0x000fea0003800200 */
.L_x_96:
        /* <DEDUP_REMOVED lines=10> */
[----:B------:R-:W5:Y:S01]  /*0d30*/  LDG.E R15, desc[UR6][R4.64+0xc00] ;  /* 0x000c0006040f7981 */ /* 0x000f62000c1e1900 */
[----:B--2---:R-:W-:-:S04]  /*0d40*/  FSETP.GT.FTZ.AND P0, PT, R9, R8, PT ;  /* 0x000000080900720b */ /* 0x004fc80003f14000 */
[----:B------:R-:W-:Y:S02]  /*0d50*/  FSEL R8, R9, R8, P0 ;  /* 0x0000000809087208 */ /* 0x000fe40000000000 */
[----:B------:R-:W-:Y:S02]  /*0d60*/  SEL R6, R7, R6, P0 ;  /* 0x0000000607067207 */ /* 0x000fe40000000000 */
[----:B---3--:R-:W-:-:S04]  /*0d70*/  FSETP.GT.FTZ.AND P2, PT, R11, R8, PT ;  /* 0x000000080b00720b */ /* 0x008fc80003f54000 */
[----:B------:R-:W-:-:S04]  /*0d80*/  FSEL R8, R11, R8, P2 ;  /* 0x000000080b087208 */ /* 0x000fc80001000000 */
[----:B----4-:R-:W-:-:S04]  /*0d90*/  FSETP.GT.FTZ.AND P3, PT, R13, R8, PT ;  /* 0x000000080d00720b */ /* 0x010fc80003f74000 */
[----:B------:R-:W-:Y:S01]  /*0da0*/  FSEL R8, R13, R8, P3 ;  /* 0x000000080d087208 */ /* 0x000fe20001800000 */
[----:B------:R-:W-:-:S03]  /*0db0*/  @P2 VIADD R6, R7, 0x100 ;  /* 0x0000010007062836 */ /* 0x000fc60000000000 */
[----:B-----5:R-:W-:-:S04]  /*0dc0*/  FSETP.GT.FTZ.AND P4, PT, R15, R8, PT ;  /* 0x000000080f00720b */ /* 0x020fc80003f94000 */
[----:B------:R-:W-:Y:S01]  /*0dd0*/  FSEL R8, R15, R8, P4 ;  /* 0x000000080f087208 */ /* 0x000fe20002000000 */
[----:B------:R-:W-:-:S08]  /*0de0*/  @P3 VIADD R6, R7, 0x200 ;  /* 0x0000020007063836 */ /* 0x000fd00000000000 */
[C---:B------:R-:W-:Y:S02]  /*0df0*/  @P4 VIADD R6, R7.reuse, 0x300 ;  /* 0x0000030007064836 */ /* 0x040fe40000000000 */
[----:B------:R-:W-:-:S07]  /*0e00*/  VIADD R7, R7, 0x400 ;  /* 0x0000040007077836 */ /* 0x000fce0000000000 */
.L_x_99:
[----:B------:R-:W-:Y:S05]  /*0e10*/  BSYNC.RECONVERGENT B1 ;  /* 0x0000000000017941 */ /* 0x000fea0003800200 */
.L_x_98:
[----:B------:R-:W-:Y:S05]  /*0e20*/  @!P1 BRA `(.L_x_92) ;  /* 0x0000000000489947 */ /* 0x000fea0003800000 */
[----:B------:R-:W-:-:S05]  /*0e30*/  IMAD.WIDE.U32 R4, R7, 0x4, R30 ;  /* 0x0000000407047825 */ /* 0x000fca00078e001e */
[----:B------:R-:W2:Y:S01]  /*0e40*/  LDG.E R9, desc[UR6][R4.64] ;  /* 0x0000000604097981 */ /* 0x000ea2000c1e1900 */
[----:B------:R-:W-:Y:S02]  /*0e50*/  ISETP.NE.AND P1, PT, R19, 0x1, PT ;  /* 0x000000011300780c */ /* 0x000fe40003f25270 */
[----:B--2---:R-:W-:-:S04]  /*0e60*/  FSETP.GT.FTZ.AND P0, PT, R9, R8, PT ;  /* 0x000000080900720b */ /* 0x004fc80003f14000 */
[----:B------:R-:W-:Y:S02]  /*0e70*/  FSEL R8, R9, R8, P0 ;  /* 0x0000000809087208 */ /* 0x000fe40000000000 */
[----:B------:R-:W-:-:S05]  /*0e80*/  SEL R6, R7, R6, P0 ;  /* 0x0000000607067207 */ /* 0x000fca0000000000 */
[----:B------:R-:W-:Y:S05]  /*0e90*/  @!P1 BRA `(.L_x_92) ;  /* 0x00000000002c9947 */ /* 0x000fea0003800000 */
[----:B------:R-:W-:Y:S01]  /*0ea0*/  ISETP.NE.AND P2, PT, R19, 0x2, PT ;  /* 0x000000021300780c */ /* 0x000fe20003f45270 */
[----:B------:R-:W2:-:S12]  /*0eb0*/  LDG.E R9, desc[UR6][R4.64+0x400] ;  /* 0x0004000604097981 */ /* 0x000e98000c1e1900 */
[----:B------:R-:W3:Y:S01]  /*0ec0*/  @P2 LDG.E R11, desc[UR6][R4.64+0x800] ;  /* 0x00080006040b2981 */ /* 0x000ee2000c1e1900 */
[----:B------:R-:W-:Y:S02]  /*0ed0*/  PLOP3.LUT P3, PT, PT, PT, PT, 0x8, 0x80 ;  /* 0x000000000080781c */ /* 0x000fe40003f6e170 */
[----:B--2---:R-:W-:-:S04]  /*0ee0*/  FSETP.GT.FTZ.AND P0, PT, R9, R8, PT ;  /* 0x000000080900720b */ /* 0x004fc80003f14000 */
[----:B------:R-:W-:-:S04]  /*0ef0*/  FSEL R8, R9, R8, P0 ;  /* 0x0000000809087208 */ /* 0x000fc80000000000 */
[----:B---3--:R-:W-:-:S05]  /*0f00*/  @P2 FSETP.GT.FTZ.AND P1, PT, R11, R8, PT ;  /* 0x000000080b00220b */ /* 0x008fca0003f34000 */
[----:B------:R-:W-:Y:S01]  /*0f10*/  @P0 VIADD R6, R7, 0x100 ;  /* 0x0000010007060836 */ /* 0x000fe20000000000 */
[----:B------:R-:W-:Y:S02]  /*0f20*/  @P2 PLOP3.LUT P3, PT, P1, PT, PT, 0x80, 0x8 ;  /* 0x000000000008281c */ /* 0x000fe40000f6f070 */
[----:B------:R-:W-:-:S11]  /*0f30*/  @P2 FSEL R8, R11, R8, P1 ;  /* 0x000000080b082208 */ /* 0x000fd60000800000 */
[----:B------:R-:W-:-:S07]  /*0f40*/  @P3 VIADD R6, R7, 0x200 ;  /* 0x0000020007063836 */ /* 0x000fce0000000000 */
.L_x_92:
[----:B------:R-:W-:Y:S05]  /*0f50*/  BSYNC.RECONVERGENT B0 ;  /* 0x0000000000007941 */ /* 0x000fea0003800200 */
.L_x_91:
        /* <DEDUP_REMOVED lines=47> */
[----:B------:R-:W0:Y:S02]  /*1250*/  LDS.128 R4, [R23+0x10] ;  /* 0x0000100017047984 */ /* 0x000e240000000c00 */
[----:B0-----:R-:W-:-:S04]  /*1260*/  FSETP.GT.FTZ.AND P0, PT, R13, R5, PT ;  /* 0x000000050d00720b */ /* 0x001fc80003f14000 */
[----:B------:R-:W-:-:S04]  /*1270*/  FSEL R8, R13, R5, P0 ;  /* 0x000000050d087208 */ /* 0x000fc80000000000 */
[----:B------:R-:W-:-:S04]  /*1280*/  FSETP.GT.FTZ.AND P2, PT, R8, R7, PT ;  /* 0x000000070800720b */ /* 0x000fc80003f54000 */
[----:B------:R-:W-:Y:S02]  /*1290*/  FSEL R14, R8, R7, P2 ;  /* 0x00000007080e7208 */ /* 0x000fe40001000000 */
[----:B------:R-:W0:Y:S07]  /*12a0*/  LDS.128 R8, [R23+0x20] ;  /* 0x0000200017087984 */ /* 0x000e2e0000000c00 */
[----:B------:R-:W-:Y:S02]  /*12b0*/  @P2 SEL R6, R12, R4, P0 ;  /* 0x000000040c062207 */ /* 0x000fe40000000000 */
[----:B0-----:R-:W-:-:S04]  /*12c0*/  FSETP.GT.FTZ.AND P3, PT, R14, R9, PT ;  /* 0x000000090e00720b */ /* 0x001fc80003f74000 */
[----:B------:R-:W-:Y:S01]  /*12d0*/  FSEL R14, R14, R9, P3 ;  /* 0x000000090e0e7208 */ /* 0x000fe20001800000 */
[----:B------:R-:W-:-:S03]  /*12e0*/  IMAD R9, R25, 0x4, R2 ;  /* 0x0000000419097824 */ /* 0x000fc600078e0202 */
[----:B------:R-:W-:-:S04]  /*12f0*/  FSETP.GT.FTZ.AND P4, PT, R14, R11, PT ;  /* 0x0000000b0e00720b */ /* 0x000fc80003f94000 */
[----:B------:R-:W-:Y:S02]  /*1300*/  FSEL R4, R14, R11, P4 ;  /* 0x0000000b0e047208 */ /* 0x000fe40002000000 */
[----:B------:R-:W0:Y:S07]  /*1310*/  LDS.128 R12, [R23+0x30] ;  /* 0x00003000170c7984 */ /* 0x000e2e0000000c00 */
[----:B------:R-:W-:Y:S02]  /*1320*/  @P4 SEL R10, R6, R8, P3 ;  /* 0x00000008060a4207 */ /* 0x000fe40001800000 */
[----:B------:R-:W1:Y:S01]  /*1330*/  LDC.64 R6, c[0x0][0x3b0] ;  /* 0x0000ec00ff067b82 */ /* 0x000e620000000a00 */
[----:B------:R-:W-:-:S02]  /*1340*/  ISETP.NE.AND P3, PT, R25, RZ, PT ;  /* 0x000000ff1900720c */ /* 0x000fc40003f65270 */
[----:B0-----:R-:W-:-:S04]  /*1350*/  FSETP.GT.FTZ.AND P0, PT, R4, R13, PT ;  /* 0x0000000d0400720b */ /* 0x001fc80003f14000 */
[----:B------:R-:W-:Y:S02]  /*1360*/  FSEL R32, R4, R13, P0 ;  /* 0x0000000d04207208 */ /* 0x000fe40000000000 */
[----:B------:R-:W0:Y:S02]  /*1370*/  LDS.64 R4, [R23+0x40] ;  /* 0x0000400017047984 */ /* 0x000e240000000a00 */
[----:B------:R-:W-:-:S04]  /*1380*/  FSETP.GT.FTZ.AND P2, PT, R32, R15, PT ;  /* 0x0000000f2000720b */ /* 0x000fc80003f54000 */
[----:B------:R-:W-:-:S09]  /*1390*/  FSEL R32, R32, R15, P2 ;  /* 0x0000000f20207208 */ /* 0x000fd20001000000 */
[----:B------:R-:W-:Y:S02]  /*13a0*/  @P2 SEL R14, R10, R12, P0 ;  /* 0x0000000c0a0e2207 */ /* 0x000fe40000000000 */
[----:B-1----:R-:W-:Y:S02]  /*13b0*/  LOP3.LUT P0, RZ, R6, UR4, RZ, 0xfc, !PT ;  /* 0x0000000406ff7c12 */ /* 0x002fe4000f80fcff */
[----:B------:R-:W-:Y:S02]  /*13c0*/  LEA R6, R21, R22, 0x18 ;  /* 0x0000001615067211 */ /* 0x000fe400078ec0ff */
[----:B------:R-:W-:-:S03]  /*13d0*/  LOP3.LUT P0, RZ, R7, UR5, RZ, 0xfc, P0 ;  /* 0x0000000507ff7c12 */ /* 0x000fc6000800fcff */
[----:B------:R-:W-:Y:S01]  /*13e0*/  IMAD R6, R25, 0x4, R6 ;  /* 0x0000000419067824 */ /* 0x000fe200078e0206 */
[----:B0-----:R-:W-:-:S04]  /*13f0*/  FSETP.GT.FTZ.AND P2, PT, R32, R5, PT ;  /* 0x000000052000720b */ /* 0x001fc80003f54000 */
[----:B------:R-:W-:Y:S02]  /*1400*/  FSEL R32, R32, R5, P2 ;  /* 0x0000000520207208 */ /* 0x000fe40001000000 */
[----:B------:R-:W-:-:S03]  /*1410*/  SEL R13, R14, R4, P2 ;  /* 0x000000040e0d7207 */ /* 0x000fc60001000000 */
[----:B------:R-:W-:Y:S04]  /*1420*/  @!P3 STS [R23+0x58], R32 ;  /* 0x000058201700b388 */ /* 0x000fe80000000800 */
[----:B------:R-:W-:Y:S04]  /*1430*/  STS [R6], R13 ;  /* 0x0000000d06007388 */ /* 0x000fe80000000800 */
[----:B------:R-:W0:Y:S02]  /*1440*/  @!P0 LDS R5, [R23+0x58] ;  /* 0x0000580017058984 */ /* 0x000e240000000800 */
[----:B0-----:R-:W-:-:S04]  /*1450*/  @!P0 FADD.FTZ R5, R32, -R5 ;  /* 0x8000000520058221 */ /* 0x001fc80000010000 */
[----:B------:R-:W-:Y:S01]  /*1460*/  @!P0 FMUL.FTZ R7, R5, 1.4426950216293334961 ;  /* 0x3fb8aa3b05078820 */ /* 0x000fe20000410000 */
[----:B------:R-:W-:-:S03]  /*1470*/  IMAD.WIDE R4, R13, 0x4, R30 ;  /* 0x000000040d047825 */ /* 0x000fc600078e021e */
[----:B------:R-:W0:Y:S02]  /*1480*/  @!P0 MUFU.EX2 R32, R7 ;  /* 0x0000000700208308 */ /* 0x000e240000000800 */
[----:B------:R-:W-:Y:S04]  /*1490*/  STG.E desc[UR6][R4.64], R20 ;  /* 0x0000001404007986 */ /* 0x000fe8000c101906 */
[----:B0-----:R-:W-:Y:S04]  /*14a0*/  STS [R9], R32 ;  /* 0x0000002009007388 */ /* 0x001fe80000000800 */
[----:B------:R-:W0:Y:S02]  /*14b0*/  LDS R11, [R23+0x54] ;  /* 0x00005400170b7984 */ /* 0x000e240000000800 */
[----:B0-----:R-:W-:-:S05]  /*14c0*/  FADD.FTZ R8, R11, R32 ;  /* 0x000000200b087221 */ /* 0x001fca0000010000 */
[----:B------:R0:W-:Y:S02]  /*14d0*/  STS [R23+0x54], R8 ;  /* 0x0000540817007388 */ /* 0x0001e40000000800 */
.L_x_101:
[----:B------:R-:W-:Y:S05]  /*14e0*/  BSYNC.RECONVERGENT B0 ;  /* 0x0000000000007941 */ /* 0x000fea0003800200 */
.L_x_100:
[----:B------:R-:W-:Y:S01]  /*14f0*/  VIADD R25, R25, 0x1 ;  /* 0x0000000119197836 */ /* 0x000fe20000000000 */
[----:B------:R-:W-:Y:S04]  /*1500*/  BAR.SYNC.DEFER_BLOCKING 0x0 ;  /* 0x0000000000007b1d */ /* 0x000fe80000010000 */
[----:B------:R-:W-:-:S13]  /*1510*/  ISETP.NE.AND P0, PT, R25, R28, PT ;  /* 0x0000001c1900720c */ /* 0x000fda0003f05270 */
[----:B------:R-:W-:Y:S05]  /*1520*/  @P0 BRA `(.L_x_102) ;  /* 0xffffffec00cc0947 */ /* 0x000fea000383ffff */
.L_x_90:
[----:B------:R-:W-:Y:S05]  /*1530*/  @P1 EXIT ;  /* 0x000000000000194d */ /* 0x000fea0003800000 */
[----:B------:R-:W1:Y:S08]  /*1540*/  LDC.64 R6, c[0x0][0x3d8] ;  /* 0x0000f600ff067b82 */ /* 0x000e700000000a00 */
[----:B------:R-:W2:Y:S01]  /*1550*/  S2UR UR5, SR_CgaCtaId ;  /* 0x00000000000579c3 */ /* 0x000ea20000008800 */
[----:B------:R-:W-:-:S07]  /*1560*/  UMOV UR4, 0x400 ;  /* 0x0000040000047882 */ /* 0x000fce0000000000 */
[----:B------:R-:W3:Y:S01]  /*1570*/  LDC.64 R14, c[0x0][0x390] ;  /* 0x0000e400ff0e7b82 */ /* 0x000ee20000000a00 */
[----:B-1----:R-:W-:-:S05]  /*1580*/  IMAD.WIDE.U32 R6, R24, 0x30, R6 ;  /* 0x0000003018067825 */ /* 0x002fca00078e0006 */
[----:B------:R-:W4:Y:S04]  /*1590*/  LDG.E.64 R10, desc[UR6][R6.64] ;  /* 0x00000006060a7981 */ /* 0x000f28000c1e1b00 */
[----:B0-----:R-:W5:Y:S04]  /*15a0*/  LDG.E.64 R8, desc[UR6][R6.64+0x10] ;  /* 0x0000100606087981 */ /* 0x001f68000c1e1b00 */
        /* <DEDUP_REMOVED lines=11> */
[----:B------:R-:W-:Y:S01]  /*1660*/  LOP3.LUT R12, R12, R11, R3, 0x96, !PT ;  /* 0x0000000b0c0c7212 */ /* 0x000fe200078e9603 */
[----:B------:R-:W-:Y:S01]  /*1670*/  IMAD.MOV.U32 R11, RZ, RZ, R4 ;  /* 0x000000ffff0b7224 */ /* 0x000fe200078e0004 */
[----:B------:R1:W-:Y:S01]  /*1680*/  STG.E.64 desc[UR6][R6.64+0x8], R16 ;  /* 0x0000081006007986 */ /* 0x0003e2000c101b06 */
[----:B------:R-:W-:Y:S01]  /*1690*/  IMAD.WIDE.U32 R4, R24, 0x4, R14 ;  /* 0x0000000418047825 */ /* 0x000fe200078e000e */
[----:B------:R-:W-:Y:S02]  /*16a0*/  LOP3.LUT R13, R12, R9, RZ, 0x3c, !PT ;  /* 0x000000090c0d7212 */ /* 0x000fe400078e3cff */
[----:B------:R1:W-:Y:S01]  /*16b0*/  STG.E.64 desc[UR6][R6.64], R10 ;  /* 0x0000000a06007986 */ /* 0x0003e2000c101b06 */
[----:B------:R-:W-:Y:S02]  /*16c0*/  IMAD.MOV.U32 R12, RZ, RZ, 0x2f800000 ;  /* 0x2f800000ff0c7424 */ /* 0x000fe400078e00ff */
[----:B------:R-:W-:-:S05]  /*16d0*/  IMAD.IADD R3, R13, 0x1, R10 ;  /* 0x000000010d037824 */ /* 0x000fca00078e020a */
[----:B------:R-:W-:-:S05]  /*16e0*/  I2FP.F32.U32 R3, R3 ;  /* 0x0000000300037245 */ /* 0x000fca0000201000 */
[----:B------:R-:W-:-:S04]  /*16f0*/  FFMA.FTZ R12, R3, R12, 1.1641532182693481445e-10 ;  /* 0x2f000000030c7423 */ /* 0x000fc8000001000c */
[----:B------:R-:W-:Y:S01]  /*1700*/  FMUL.FTZ R27, R12, R27 ;  /* 0x0000001b0c1b7220 */ /* 0x000fe20000410000 */
[----:B------:R-:W-:-:S03]  /*1710*/  IMAD.MOV.U32 R12, RZ, RZ, R9 ;  /* 0x000000ffff0c7224 */ /* 0x000fc600078e0009 */
[----:B0-----:R-:W-:Y:S02]  /*1720*/  FMUL.FTZ R27, R27, R0 ;  /* 0x000000001b1b7220 */ /* 0x001fe40000410000 */
[----:B------:R1:W-:Y:S04]  /*1730*/  STG.E.64 desc[UR6][R6.64+0x10], R12 ;  /* 0x0000100c06007986 */ /* 0x0003e8000c101b06 */
[----:B------:R1:W-:Y:S01]  /*1740*/  STS [UR4+0x50], R27 ;  /* 0x0000501bff007988 */ /* 0x0003e20008000804 */
[----:B------:R-:W-:Y:S05]  /*1750*/  @!P0 BRA `(.L_x_103) ;  /* 0x0000000400208947 */ /* 0x000fea0003800000 */
[----:B-1----:R-:W-:Y:S02]  /*1760*/  VIADD R6, R28, 0xffffffff ;  /* 0xffffffff1c067836 */ /* 0x002fe40000000000 */
[----:B------:R-:W-:-:S07]  /*1770*/  IMAD.MOV.U32 R7, RZ, RZ, RZ ;  /* 0x000000ffff077224 */ /* 0x000fce00078e00ff */
.L_x_105:
        /* <DEDUP_REMOVED lines=14> */
.L_x_104:
        /* <DEDUP_REMOVED lines=23> */
[----:B------:R-:W-:Y:S02]  /*19d0*/  ISETP.GE.AND P1, PT, R6, RZ, PT ;  /* 0x000000ff0600720c */ /* 0x000fe40003f26270 */
[----:B------:R-:W0:Y:S01]  /*19e0*/  LDC.64 R6, c[0x0][0x3a8] ;  /* 0x0000ea00ff067b82 */ /* 0x000e220000000a00 */
        /* <DEDUP_REMOVED lines=31> */
.L_x_103:
[----:B------:R-:W3:Y:S01]  /*1be0*/  LDC.64 R2, c[0x0][0x398] ;  /* 0x0000e600ff027b82 */ /* 0x000ee20000000a00 */
[----:B------:R-:W4:Y:S02]  /*1bf0*/  LDCU.64 UR4, c[0x0][0x3a0] ;  /* 0x00007400ff0477ac */ /* 0x000f240008000a00 */
[----:B----4-:R-:W-:-:S04]  /*1c00*/  ISETP.NE.U32.AND P1, PT, RZ, UR4, PT ;  /* 0x00000004ff007c0c */ /* 0x010fc8000bf25070 */
[----:B------:R-:W-:Y:S02]  /*1c10*/  ISETP.NE.AND.EX P1, PT, RZ, UR5, PT, P1 ;  /* 0x00000005ff007c0c */ /* 0x000fe4000bf25310 */
[----:B---3--:R-:W-:-:S04]  /*1c20*/  ISETP.EQ.U32.AND P0, PT, R2, RZ, PT ;  /* 0x000000ff0200720c */ /* 0x008fc80003f02070 */
[----:B------:R-:W-:-:S13]  /*1c30*/  ISETP.EQ.OR.EX P0, PT, R3, RZ, !P1, P0 ;  /* 0x000000ff0300720c */ /* 0x000fda0004f02700 */
[----:B------:R-:W-:Y:S05]  /*1c40*/  @P0 EXIT ;  /* 0x000000000000094d */ /* 0x000fea0003800000 */
[----:B------:R-:W3:Y:S01]  /*1c50*/  LDC.64 R2, c[0x0][0x398] ;  /* 0x0000e600ff027b82 */ /* 0x000ee20000000a00 */
[----:B01----:R-:W-:-:S05]  /*1c60*/  IADD3 R6, P0, PT, R24, UR4, RZ ;  /* 0x0000000418067c10 */ /* 0x003fca000ff1e0ff */
[----:B------:R-:W-:Y:S02]  /*1c70*/  IMAD.X R7, RZ, RZ, UR5, P0 ;  /* 0x00000005ff077e24 */ /* 0x000fe400080e06ff */
[----:B------:R-:W0:Y:S03]  /*1c80*/  LDC.64 R8, c[0x0][0x3e0] ;  /* 0x0000f800ff087b82 */ /* 0x000e260000000a00 */
[----:B------:R-:W4:Y:S01]  /*1c90*/  LDG.E.U8 R0, desc[UR6][R6.64] ;  /* 0x0000000606007981 */ /* 0x000f22000c1e1100 */
[----:B---3--:R-:W-:-:S05]  /*1ca0*/  IMAD.WIDE.U32 R2, R24, 0x4, R2 ;  /* 0x0000000418027825 */ /* 0x008fca00078e0002 */
[----:B------:R-:W3:Y:S01]  /*1cb0*/  LDG.E R11, desc[UR6][R2.64] ;  /* 0x00000006020b7981 */ /* 0x000ee2000c1e1900 */
[----:B0-----:R-:W-:Y:S01]  /*1cc0*/  IMAD.WIDE.U32 R8, R24, 0x4, R8 ;  /* 0x0000000418087825 */ /* 0x001fe200078e0008 */
[----:B----4-:R-:W-:-:S13]  /*1cd0*/  ISETP.NE.AND P0, PT, R0, RZ, PT ;  /* 0x000000ff0000720c */ /* 0x010fda0003f05270 */
[----:B---3--:R-:W-:-:S05]  /*1ce0*/  @!P0 VIADD R11, R11, 0x1 ;  /* 0x000000010b0b8836 */ /* 0x008fca0000000000 */
[----:B------:R-:W-:Y:S04]  /*1cf0*/  STG.E desc[UR6][R2.64], R11 ;  /* 0x0000000b02007986 */ /* 0x000fe8000c101906 */
[----:B------:R-:W3:Y:S04]  /*1d00*/  LDG.E R4, desc[UR6][R4.64] ;  /* 0x0000000604047981 */ /* 0x000ee8000c1e1900 */
[----:B------:R-:W3:Y:S02]  /*1d10*/  LDG.E R9, desc[UR6][R8.64] ;  /* 0x0000000608097981 */ /* 0x000ee4000c1e1900 */
[----:B---3--:R-:W-:-:S04]  /*1d20*/  ISETP.NE.AND P0, PT, R4, R9, PT ;  /* 0x000000090400720c */ /* 0x008fc80003f05270 */
[----:B------:R-:W-:-:S05]  /*1d30*/  SEL R13, RZ, 0x1, P0 ;  /* 0x00000001ff0d7807 */ /* 0x000fca0000000000 */
[----:B------:R-:W-:Y:S01]  /*1d40*/  STG.E.U8 desc[UR6][R6.64], R13 ;  /* 0x0000000d06007986 */ /* 0x000fe2000c101106 */
[----:B------:R-:W-:Y:S05]  /*1d50*/  EXIT ;  /* 0x000000000000794d */ /* 0x000fea0003800000 */
.L_x_106:
        /* <DEDUP_REMOVED lines=10> */
.L_x_196:


//--------------------- .text._ZN17fastertransformer11topk_stage1IfLi256ELi8EEEvPKT_PS1_PiS4_PKbiPKiiS9_S7_ --------------------------
	.section	.text._ZN17fastertransformer11topk_stage1IfLi256ELi8EEEvPKT_PS1_PiS4_PKbiPKiiS9_S7_,"ax",@progbits
	.align	128
        .global         _ZN17fastertransformer11topk_stage1IfLi256ELi8EEEvPKT_PS1_PiS4_PKbiPKiiS9_S7_
        .type           _ZN17fastertransformer11topk_stage1IfLi256ELi8EEEvPKT_PS1_PiS4_PKbiPKiiS9_S7_,@function
        .size           _ZN17fastertransformer11topk_stage1IfLi256ELi8EEEvPKT_PS1_PiS4_PKbiPKiiS9_S7_,(.L_x_197 - _ZN17fastertransformer11topk_stage1IfLi256ELi8EEEvPKT_PS1_PiS4_PKbiPKiiS9_S7_)
        .other          _ZN17fastertransformer11topk_stage1IfLi256ELi8EEEvPKT_PS1_PiS4_PKbiPKiiS9_S7_,@"STO_CUDA_ENTRY STV_DEFAULT"
_ZN17fastertransformer11topk_stage1IfLi256ELi8EEEvPKT_PS1_PiS4_PKbiPKiiS9_S7_:
.text._ZN17fastertransformer11topk_stage1IfLi256ELi8EEEvPKT_PS1_PiS4_PKbiPKiiS9_S7_:
        /* <DEDUP_REMOVED lines=13> */
.L_x_107:
[----:B------:R-:W0:Y:S01]  /*00d0*/  LDC.64 R2, c[0x0][0x3b0] ;  /* 0x0000ec00ff027b82 */ /* 0x000e220000000a00 */
[----:B------:R-:W1:Y:S01]  /*00e0*/  LDCU UR4, c[0x0][0x3a8] ;  /* 0x00007500ff0477ac */ /* 0x000e620008000800 */
[----:B------:R-:W2:Y:S01]  /*00f0*/  LDCU.64 UR6, c[0x0][0x3a0] ;  /* 0x00007400ff0677ac */ /* 0x000ea20008000a00 */
[----:B0-----:R-:W-:Y:S01]  /*0100*/  ISETP.NE.U32.AND P0, PT, R2, RZ, PT ;  /* 0x000000ff0200720c */ /* 0x001fe20003f05070 */
[----:B-1----:R-:W-:Y:S01]  /*0110*/  IMAD.U32 R2, RZ, RZ, UR4 ;  /* 0x00000004ff027e24 */ /* 0x002fe2000f8e00ff */
[----:B------:R-:W0:Y:S02]  /*0120*/  LDCU UR4, c[0x0][0x3a8] ;  /* 0x00007500ff0477ac */ /* 0x000e240008000800 */
[----:B------:R-:W-:-:S13]  /*0130*/  ISETP.NE.AND.EX P0, PT, R3, RZ, PT, P0 ;  /* 0x000000ff0300720c */ /* 0x000fda0003f05300 */
[----:B------:R-:W1:Y:S02]  /*0140*/  @P0 LDC.64 R4, c[0x0][0x3b0] ;  /* 0x0000ec00ff040b82 */ /* 0x000e640000000a00 */
[----:B-1----:R-:W-:-:S05]  /*0150*/  @P0 IMAD.WIDE.U32 R4, R0, 0x4, R4 ;  /* 0x0000000400040825 */ /* 0x002fca00078e0004 */
[----:B------:R-:W3:Y:S01]  /*0160*/  @P0 LDG.E R2, desc[UR10][R4.64] ;  /* 0x0000000a04020981 */ /* 0x000ee2000c1e1900 */
[----:B--2---:R-:W-:Y:S01]  /*0170*/  UISETP.NE.U32.AND UP0, UPT, UR6, URZ, UPT ;  /* 0x000000ff0600728c */ /* 0x004fe2000bf05070 */
[C---:B------:R-:W-:Y:S01]  /*0180*/  LOP3.LUT R6, R8.reuse, 0x7ffffff8, RZ, 0xc0, !PT ;  /* 0x7ffffff808067812 */ /* 0x040fe200078ec0ff */
[----:B------:R-:W1:Y:S02]  /*0190*/  S2R R3, SR_TID.X ;  /* 0x0000000000037919 */ /* 0x000e640000002100 */
[----:B------:R-:W-:Y:S01]  /*01a0*/  UISETP.NE.AND.EX UP0, UPT, UR7, URZ, UPT, UP0 ;  /* 0x000000ff0700728c */ /* 0x000fe2000bf05300 */
[----:B------:R-:W-:Y:S01]  /*01b0*/  LOP3.LUT R26, R8, 0x7, RZ, 0xc0, !PT ;  /* 0x00000007081a7812 */ /* 0x000fe200078ec0ff */
[----:B0-----:R-:W-:-:S04]  /*01c0*/  IMAD R7, R6, UR4, RZ ;  /* 0x0000000406077c24 */ /* 0x001fc8000f8e02ff */
[----:B---3--:R-:W-:-:S03]  /*01d0*/  IMAD R16, R26, R2, R7 ;  /* 0x000000021a107224 */ /* 0x008fc600078e0207 */
[----:B-1----:R-:W-:Y:S05]  /*01e0*/  BRA.U !UP0, `(.L_x_108) ;  /* 0x0000000108887547 */ /* 0x002fea000b800000 */
        /* <DEDUP_REMOVED lines=14> */
[----:B0-----:R-:W-:-:S07]  /*02d0*/  IMAD.WIDE.U32 R2, R0, 0x4, R2 ;  /* 0x0000000400027825 */ /* 0x001fce00078e0002 */
[----:B------:R-:W0:Y:S01]  /*02e0*/  LDC.64 R8, c[0x0][0x398] ;  /* 0x0000e600ff087b82 */ /* 0x000e220000000a00 */
[----:B------:R-:W1:Y:S02]  /*02f0*/  LDG.E R3, desc[UR10][R2.64] ;  /* 0x0000000a02037981 */ /* 0x000e64000c1e1900 */
[----:B-1----:R-:W-:-:S04]  /*0300*/  IMAD R11, R0, UR4, R3 ;  /* 0x00000004000b7c24 */ /* 0x002fc8000f8e0203 */
[----:B--2---:R-:W-:-:S06]  /*0310*/  IMAD.WIDE R6, R11, 0x4, R6 ;  /* 0x000000040b067825 */ /* 0x004fcc00078e0206 */
[----:B------:R-:W2:Y:S01]  /*0320*/  LDG.E.CONSTANT R7, desc[UR10][R6.64] ;  /* 0x0000000a06077981 */ /* 0x000ea2000c1e9900 */
[----:B---3--:R-:W-:-:S04]  /*0330*/  IMAD.WIDE R4, R13, 0x4, R4 ;  /* 0x000000040d047825 */ /* 0x008fc800078e0204 */
[----:B0-----:R-:W-:Y:S01]  /*0340*/  IMAD.WIDE R8, R13, 0x4, R8 ;  /* 0x000000040d087825 */ /* 0x001fe200078e0208 */
[----:B------:R-:W-:Y:S04]  /*0350*/  STG.E desc[UR10][R4.64], R11 ;  /* 0x0000000b04007986 */ /* 0x000fe8000c10190a */
[----:B--2---:R-:W-:Y:S01]  /*0360*/  STG.E desc[UR10][R8.64], R7 ;  /* 0x0000000708007986 */ /* 0x004fe2000c10190a */
[----:B------:R-:W-:Y:S05]  /*0370*/  EXIT ;  /* 0x000000000000794d */ /* 0x000fea0003800000 */
.L_x_109:
[----:B------:R-:W0:Y:S01]  /*0380*/  LDC.64 R2, c[0x0][0x390] ;  /* 0x0000e400ff027b82 */ /* 0x000e220000000a00 */
[----:B------:R-:W-:Y:S02]  /*0390*/  IMAD.MOV.U32 R7, RZ, RZ, -0x1 ;  /* 0xffffffffff077424 */ /* 0x000fe400078e00ff */
[----:B------:R-:W-:-:S05]  /*03a0*/  IMAD.MOV.U32 R9, RZ, RZ, -0x800001 ;  /* 0xff7fffffff097424 */ /* 0x000fca00078e00ff */
[----:B------:R-:W1:Y:S01]  /*03b0*/  LDC.64 R4, c[0x0][0x398] ;  /* 0x0000e600ff047b82 */ /* 0x000e620000000a00 */
[----:B0-----:R-:W-:-:S05]  /*03c0*/  IMAD.WIDE R2, R13, 0x4, R2 ;  /* 0x000000040d027825 */ /* 0x001fca00078e0202 */
[----:B------:R-:W-:Y:S01]  /*03d0*/  STG.E desc[UR10][R2.64], R7 ;  /* 0x0000000702007986 */ /* 0x000fe2000c10190a */
[----:B-1----:R-:W-:-:S05]  /*03e0*/  IMAD.WIDE R4, R13, 0x4, R4 ;  /* 0x000000040d047825 */ /* 0x002fca00078e0204 */
[----:B------:R-:W-:Y:S01]  /*03f0*/  STG.E desc[UR10][R4.64], R9 ;  /* 0x0000000904007986 */ /* 0x000fe2000c10190a */
[----:B------:R-:W-:Y:S05]  /*0400*/  EXIT ;  /* 0x000000000000794d */ /* 0x000fea0003800000 */
.L_x_108:
[----:B------:R-:W0:Y:S01]  /*0410*/  LDC R4, c[0x0][0x3b8] ;  /* 0x0000ee00ff047b82 */ /* 0x000e220000000800 */
[----:B------:R-:W-:Y:S01]  /*0420*/  IMAD R17, R26, 0x100, R3 ;  /* 0x000001001a117824 */ /* 0x000fe200078e0203 */
[----:B------:R-:W-:Y:S04]  /*0430*/  BSSY.RECONVERGENT B0, `(.L_x_110) ;  /* 0x000002e000007945 */ /* 0x000fe80003800200 */
[----:B0-----:R-:W-:-:S13]  /*0440*/  ISETP.GE.AND P0, PT, R17, R4, PT ;  /* 0x000000041100720c */ /* 0x001fda0003f06270 */
[----:B------:R-:W-:Y:S05]  /*0450*/  @P0 BRA `(.L_x_111) ;  /* 0x0000000000ac0947 */ /* 0x000fea0003800000 */
[----:B------:R-:W-:Y:S01]  /*0460*/  VIADDMNMX.U32 R5, R17, 0x800, R4, !PT ;  /* 0x0000080011057846 */ /* 0x000fe20007800004 */
[----:B------:R-:W-:Y:S01]  /*0470*/  BSSY.RECONVERGENT B1, `(.L_x_112) ;  /* 0x0000018000017945 */ /* 0x000fe20003800200 */
[----:B------:R-:W-:-:S05]  /*0480*/  LOP3.LUT R6, RZ, R3, RZ, 0x33, !PT ;  /* 0x00000003ff067212 */ /* 0x000fca00078e33ff */
[----:B------:R-:W-:-:S04]  /*0490*/  IMAD.IADD R5, R5, 0x1, R6 ;  /* 0x0000000105057824 */ /* 0x000fc800078e0206 */
[----:B------:R-:W-:-:S05]  /*04a0*/  IMAD R10, R26, -0x100, R5 ;  /* 0xffffff001a0a7824 */ /* 0x000fca00078e0205 */
[C---:B------:R-:W-:Y:S02]  /*04b0*/  LOP3.LUT R5, R10.reuse, 0x1800, RZ, 0xc0, !PT ;  /* 0x000018000a057812 */ /* 0x040fe400078ec0ff */
[----:B------:R-:W-:Y:S02]  /*04c0*/  ISETP.GE.U32.AND P1, PT, R10, 0x1800, PT ;  /* 0x000018000a00780c */ /* 0x000fe40003f26070 */
[----:B------:R-:W-:Y:S01]  /*04d0*/  ISETP.NE.AND P0, PT, R5, 0x1800, PT ;  /* 0x000018000500780c */ /* 0x000fe20003f05270 */
[----:B------:R-:W-:-:S12]  /*04e0*/  IMAD.MOV.U32 R5, RZ, RZ, R17 ;  /* 0x000000ffff057224 */ /* 0x000fd800078e0011 */
[----:B------:R-:W-:Y:S05]  /*04f0*/  @!P0 BRA `(.L_x_113) ;  /* 0x00000000003c8947 */ /* 0x000fea0003800000 */
[----:B------:R-:W0:Y:S01]  /*0500*/  LDC.64 R8, c[0x0][0x380] ;  /* 0x0000e000ff087b82 */ /* 0x000e220000000a00 */
[----:B------:R-:W-:Y:S01]  /*0510*/  LEA.HI R10, R10, 0x1, RZ, 0x15 ;  /* 0x000000010a0a7811 */ /* 0x000fe200078fa8ff */
[----:B------:R-:W-:Y:S02]  /*0520*/  IMAD.MOV.U32 R15, RZ, RZ, RZ ;  /* 0x000000ffff0f7224 */ /* 0x000fe400078e00ff */
[----:B------:R-:W-:Y:S01]  /*0530*/  IMAD.MOV.U32 R5, RZ, RZ, R17 ;  /* 0x000000ffff057224 */ /* 0x000fe200078e0011 */
[----:B------:R-:W-:-:S03]  /*0540*/  LOP3.LUT R14, R10, 0x3, RZ, 0xc0, !PT ;  /* 0x000000030a0e7812 */ /* 0x000fc600078ec0ff */
[----:B------:R-:W1:Y:S04]  /*0550*/  LDC.64 R6, c[0x0][0x388] ;  /* 0x0000e200ff067b82 */ /* 0x000e680000000a00 */
.L_x_114:
[----:B--2---:R-:W-:-:S04]  /*0560*/  IMAD R13, R0, R4, R5 ;  /* 0x00000004000d7224 */ /* 0x004fc800078e0205 */
[----:B0-----:R-:W-:-:S06]  /*0570*/  IMAD.WIDE R10, R13, 0x4, R8 ;  /* 0x000000040d0a7825 */ /* 0x001fcc00078e0208 */
[----:B------:R-:W2:Y:S01]  /*0580*/  LDG.E.CONSTANT R11, desc[UR10][R10.64] ;  /* 0x0000000a0a0b7981 */ /* 0x000ea2000c1e9900 */
[----:B-1----:R-:W-:-:S04]  /*0590*/  IMAD.WIDE R12, R13, 0x4, R6 ;  /* 0x000000040d0c7825 */ /* 0x002fc800078e0206 */
[----:B------:R-:W-:Y:S02]  /*05a0*/  VIADD R15, R15, 0x1 ;  /* 0x000000010f0f7836 */ /* 0x000fe40000000000 */
[----:B------:R-:W-:-:S03]  /*05b0*/  VIADD R5, R5, 0x800 ;  /* 0x0000080005057836 */ /* 0x000fc60000000000 */
[----:B------:R-:W-:Y:S01]  /*05c0*/  ISETP.NE.AND P0, PT, R15, R14, PT ;  /* 0x0000000e0f00720c */ /* 0x000fe20003f05270 */
[----:B--2---:R2:W-:-:S12]  /*05d0*/  STG.E desc[UR10][R12.64], R11 ;  /* 0x0000000b0c007986 */ /* 0x0045d8000c10190a */
[----:B------:R-:W-:Y:S05]  /*05e0*/  @P0 BRA `(.L_x_114) ;  /* 0xfffffffc00dc0947 */ /* 0x000fea000383ffff */
.L_x_113:
[----:B------:R-:W-:Y:S05]  /*05f0*/  BSYNC.RECONVERGENT B1 ;  /* 0x0000000000017941 */ /* 0x000fea0003800200 */
.L_x_112:
[----:B------:R-:W-:Y:S05]  /*0600*/  @!P1 BRA `(.L_x_111) ;  /* 0x0000000000409947 */ /* 0x000fea0003800000 */
.L_x_115:
[----:B0-----:R-:W0:Y:S01]  /*0610*/  LDC.64 R6, c[0x0][0x380] ;  /* 0x0000e000ff067b82 */ /* 0x001e220000000a00 */
[----:B------:R-:W-:-:S07]  /*0620*/  IMAD R19, R0, R4, R5 ;  /* 0x0000000400137224 */ /* 0x000fce00078e0205 */
[----:B------:R-:W1:Y:S01]  /*0630*/  LDC.64 R8, c[0x0][0x388] ;  /* 0x0000e200ff087b82 */ /* 0x000e620000000a00 */
[----:B0-----:R-:W-:-:S05]  /*0640*/  IMAD.WIDE R6, R19, 0x4, R6 ;  /* 0x0000000413067825 */ /* 0x001fca00078e0206 */
[----:B------:R-:W3:Y:S04]  /*0650*/  LDG.E.CONSTANT R21, desc[UR10][R6.64] ;  /* 0x0000000a06157981 */ /* 0x000ee8000c1e9900 */
[----:B--2---:R-:W2:Y:S04]  /*0660*/  LDG.E.CONSTANT R11, desc[UR10][R6.64+0x2000] ;  /* 0x0020000a060b7981 */ /* 0x004ea8000c1e9900 */
[----:B------:R-:W4:Y:S04]  /*0670*/  LDG.E.CONSTANT R13, desc[UR10][R6.64+0x4000] ;  /* 0x0040000a060d7981 */ /* 0x000f28000c1e9900 */
[----:B------:R-:W5:Y:S01]  /*0680*/  LDG.E.CONSTANT R15, desc[UR10][R6.64+0x6000] ;  /* 0x0060000a060f7981 */ /* 0x000f62000c1e9900 */
[----:B-1----:R-:W-:-:S04]  /*0690*/  IMAD.WIDE R8, R19, 0x4, R8 ;  /* 0x0000000413087825 */ /* 0x002fc800078e0208 */
[----:B------:R-:W-:-:S05]  /*06a0*/  VIADD R5, R5, 0x2000 ;  /* 0x0000200005057836 */ /* 0x000fca0000000000 */
[----:B------:R-:W-:Y:S01]  /*06b0*/  ISETP.GE.AND P0, PT, R5, R4, PT ;  /* 0x000000040500720c */ /* 0x000fe20003f06270 */
[----:B---3--:R0:W-:Y:S04]  /*06c0*/  STG.E desc[UR10][R8.64], R21 ;  /* 0x0000001508007986 */ /* 0x0081e8000c10190a */
[----:B--2---:R0:W-:Y:S04]  /*06d0*/  STG.E desc[UR10][R8.64+0x2000], R11 ;  /* 0x0020000b08007986 */ /* 0x0041e8000c10190a */
[----:B----4-:R0:W-:Y:S04]  /*06e0*/  STG.E desc[UR10][R8.64+0x4000], R13 ;  /* 0x0040000d08007986 */ /* 0x0101e8000c10190a */
[----:B-----5:R0:W-:Y:S01]  /*06f0*/  STG.E desc[UR10][R8.64+0x6000], R15 ;  /* 0x0060000f08007986 */ /* 0x0201e2000c10190a */
[----:B------:R-:W-:Y:S05]  /*0700*/  @!P0 BRA `(.L_x_115) ;  /* 0xfffffffc00c08947 */ /* 0x000fea000383ffff */
.L_x_111:
[----:B------:R-:W-:Y:S05]  /*0710*/  BSYNC.RECONVERGENT B0 ;  /* 0x0000000000007941 */ /* 0x000fea0003800200 */
.L_x_110:
[----:B------:R-:W-:-:S13]  /*0720*/  ISETP.GE.AND P0, PT, R2, 0x1, PT ;  /* 0x000000010200780c */ /* 0x000fda0003f06270 */
[----:B------:R-:W-:Y:S05]  /*0730*/  @!P0 EXIT ;  /* 0x000000000000894d */ /* 0x000fea0003800000 */
[----:B------:R-:W-:Y:S01]  /*0740*/  VIADDMNMX R5, R17, 0x800, R4, !PT ;  /* 0x0000080011057846 */ /* 0x000fe20007800104 */
[----:B------:R-:W1:Y:S01]  /*0750*/  S2UR UR5, SR_CgaCtaId ;  /* 0x00000000000579c3 */ /* 0x000e620000008800 */
[----:B------:R-:W-:Y:S01]  /*0760*/  LOP3.LUT R6, RZ, R3, RZ, 0x33, !PT ;  /* 0x00000003ff067212 */ /* 0x000fe200078e33ff */
[----:B------:R-:W3:Y:S01]  /*0770*/  S2R R19, SR_LANEID ;  /* 0x0000000000137919 */ /* 0x000ee20000000000 */
[----:B------:R-:W4:Y:S01]  /*0780*/  LDCU.64 UR6, c[0x0][0x388] ;  /* 0x00007100ff0677ac */ /* 0x000f220008000a00 */
[----:B------:R-:W-:Y:S02]  /*0790*/  SHF.R.U32.HI R27, RZ, 0x2, R3 ;  /* 0x00000002ff1b7819 */ /* 0x000fe40000011603 */
[----:B------:R-:W-:Y:S01]  /*07a0*/  IMAD.IADD R5, R6, 0x1, R5 ;  /* 0x0000000106057824 */ /* 0x000fe200078e0205 */
[----:B------:R-:W-:Y:S01]  /*07b0*/  UMOV UR4, 0x400 ;  /* 0x0000040000047882 */ /* 0x000fe20000000000 */
[----:B------:R-:W-:Y:S02]  /*07c0*/  LOP3.LUT R27, R27, 0xf8, RZ, 0xc0, !PT ;  /* 0x000000f81b1b7812 */ /* 0x000fe400078ec0ff */
[----:B------:R-:W-:-:S05]  /*07d0*/  IMAD R18, R26, -0x100, R5 ;  /* 0xffffff001a127824 */ /* 0x000fca00078e0205 */
[----:B------:R-:W-:-:S04]  /*07e0*/  LEA.HI R28, R18, 0x1, RZ, 0x15 ;  /* 0x00000001121c7811 */ /* 0x000fc800078fa8ff */
[C---:B------:R-:W-:Y:S02]  /*07f0*/  LOP3.LUT R24, R28.reuse, 0xf, RZ, 0xc0, !PT ;  /* 0x0000000f1c187812 */ /* 0x040fe400078ec0ff */
[C---:B------:R-:W-:Y:S01]  /*0800*/  LOP3.LUT R25, R28.reuse, 0x7, RZ, 0xc0, !PT ;  /* 0x000000071c197812 */ /* 0x040fe200078ec0ff */
[----:B----4-:R-:W-:Y:S01]  /*0810*/  UIADD3 UR6, UP0, UPT, UR6, 0x10000, URZ ;  /* 0x0001000006067890 */ /* 0x010fe2000ff1e0ff */
[----:B------:R-:W-:Y:S01]  /*0820*/  LOP3.LUT R29, R28, 0x3ffff0, RZ, 0xc0, !PT ;  /* 0x003ffff01c1d7812 */ /* 0x000fe200078ec0ff */
[----:B------:R-:W-:Y:S01]  /*0830*/  VIADD R5, R24, 0xffffffff ;  /* 0xffffffff18057836 */ /* 0x000fe20000000000 */
[----:B------:R-:W-:Y:S01]  /*0840*/  LOP3.LUT R28, R28, 0x3, RZ, 0xc0, !PT ;  /* 0x000000031c1c7812 */ /* 0x000fe200078ec0ff */
[----:B------:R-:W-:Y:S01]  /*0850*/  VIADD R6, R25, 0xffffffff ;  /* 0xffffffff19067836 */ /* 0x000fe20000000000 */
[----:B-1----:R-:W-:Y:S01]  /*0860*/  ULEA UR5, UR5, UR4, 0x18 ;  /* 0x0000000405057291 */ /* 0x002fe2000f8ec0ff */
[----:B------:R-:W-:Y:S01]  /*0870*/  IMAD.MOV R29, RZ, RZ, -R29 ;  /* 0x000000ffff1d7224 */ /* 0x000fe200078e0a1d */
[----:B------:R-:W-:Y:S01]  /*0880*/  ISETP.GE.U32.AND P2, PT, R5, 0x7, PT ;  /* 0x000000070500780c */ /* 0x000fe20003f46070 */
[----:B------:R-:W-:Y:S01]  /*0890*/  IMAD R5, R0, R4, R3 ;  /* 0x0000000400057224 */ /* 0x000fe200078e0203 */
[----:B------:R-:W-:Y:S01]  /*08a0*/  ISETP.GE.U32.AND P3, PT, R6, 0x3, PT ;  /* 0x000000030600780c */ /* 0x000fe20003f66070 */
[----:B------:R-:W-:-:S02]  /*08b0*/  UIADD3.X UR7, UPT, UPT, URZ, UR7, URZ, UP0, !UPT ;  /* 0x00000007ff077290 */ /* 0x000fc400087fe4ff */
[----:B------:R-:W-:Y:S01]  /*08c0*/  IMAD R26, R26, 0x100, R5 ;  /* 0x000001001a1a7824 */ /* 0x000fe200078e0205 */
[----:B---3--:R-:W-:-:S09]  /*08d0*/  UMOV UR4, URZ ;  /* 0x000000ff00047c82 */ /* 0x008fd20008000000 */
.L_x_128:
[----:B-1----:R-:W1:Y:S01]  /*08e0*/  LDCU UR8, c[0x0][0x3b8] ;  /* 0x00007700ff0877ac */ /* 0x002e620008000800 */
[----:B------:R-:W-:Y:S01]  /*08f0*/  BSSY.RECONVERGENT B0, `(.L_x_116) ;  /* 0x00000b8000007945 */ /* 0x000fe20003800200 */
[----:B------:R-:W-:Y:S02]  /*0900*/  IMAD.MOV.U32 R7, RZ, RZ, -0x1 ;  /* 0xffffffffff077424 */ /* 0x000fe400078e00ff */
[----:B------:R-:W-:Y:S01]  /*0910*/  IMAD.MOV.U32 R6, RZ, RZ, -0x800001 ;  /* 0xff7fffffff067424 */ /* 0x000fe200078e00ff */
[----:B-1----:R-:W-:-:S13]  /*0920*/  ISETP.GE.AND P0, PT, R17, UR8, PT ;  /* 0x0000000811007c0c */ /* 0x002fda000bf06270 */
[----:B0-----:R-:W-:Y:S05]  /*0930*/  @P0 BRA `(.L_x_117) ;  /* 0x0000000800cc0947 */ /* 0x001fea0003800000 */
[----:B------:R-:W-:Y:S01]  /*0940*/  ISETP.GE.U32.AND P0, PT, R18, 0x7800, PT ;  /* 0x000078001200780c */ /* 0x000fe20003f06070 */
[----:B------:R-:W-:Y:S01]  /*0950*/  BSSY.RECONVERGENT B1, `(.L_x_118) ;  /* 0x0000056000017945 */ /* 0x000fe20003800200 */
[----:B------:R-:W-:Y:S02]  /*0960*/  IMAD.MOV.U32 R6, RZ, RZ, -0x800001 ;  /* 0xff7fffffff067424 */ /* 0x000fe400078e00ff */
[----:B------:R-:W-:Y:S02]  /*0970*/  IMAD.MOV.U32 R7, RZ, RZ, -0x1 ;  /* 0xffffffffff077424 */ /* 0x000fe400078e00ff */
[----:B0-----:R-:W-:-:S07]  /*0980*/  IMAD.MOV.U32 R9, RZ, RZ, R17 ;  /* 0x000000ffff097224 */ /* 0x001fce00078e0011 */
[----:B------:R-:W-:Y:S05]  /*0990*/  @!P0 BRA `(.L_x_119) ;  /* 0x0000000400448947 */ /* 0x000fea0003800000 */
[----:B------:R-:W-:Y:S01]  /*09a0*/  BSSY.RECONVERGENT B2, `(.L_x_120) ;  /* 0x000004f000027945 */ /* 0x000fe20003800200 */
[----:B------:R-:W-:Y:S01]  /*09b0*/  LOP3.LUT R8, R17, 0x4000, RZ, 0xfc, !PT ;  /* 0x0000400011087812 */ /* 0x000fe200078efcff */
[----:B------:R-:W-:Y:S02]  /*09c0*/  IMAD.MOV.U32 R6, RZ, RZ, -0x800001 ;  /* 0xff7fffffff067424 */ /* 0x000fe400078e00ff */
[----:B------:R-:W-:Y:S02]  /*09d0*/  IMAD.MOV.U32 R7, RZ, RZ, -0x1 ;  /* 0xffffffffff077424 */ /* 0x000fe400078e00ff */
[----:B------:R-:W-:Y:S02]  /*09e0*/  IMAD.MOV.U32 R10, RZ, RZ, R29 ;  /* 0x000000ffff0a7224 */ /* 0x000fe400078e001d */
[----:B------:R-:W-:-:S07]  /*09f0*/  IMAD.MOV.U32 R9, RZ, RZ, R26 ;  /* 0x000000ffff097224 */ /* 0x000fce00078e001a */
.L_x_121:
[----:B------:R-:W-:Y:S02]  /*0a00*/  IMAD.U32 R4, RZ, RZ, UR6 ;  /* 0x00000006ff047e24 */ /* 0x000fe4000f8e00ff */
[----:B------:R-:W-:Y:S02]  /*0a10*/  IMAD.U32 R5, RZ, RZ, UR7 ;  /* 0x00000007ff057e24 */ /* 0x000fe4000f8e00ff */
[----:B------:R-:W-:-:S05]  /*0a20*/  IMAD.WIDE R4, R9, 0x4, R4 ;  /* 0x0000000409047825 */ /* 0x000fca00078e0204 */
[----:B------:R-:W3:Y:S04]  /*0a30*/  LDG.E R21, desc[UR10][R4.64+-0x10000] ;  /* 0xff00000a04157981 */ /* 0x000ee8000c1e1900 */
[----:B------:R-:W4:Y:S04]  /*0a40*/  LDG.E R23, desc[UR10][R4.64+-0xe000] ;  /* 0xff20000a04177981 */ /* 0x000f28000c1e1900 */
[----:B--2---:R-:W2:Y:S04]  /*0a50*/  LDG.E R11, desc[UR10][R4.64+-0xc000] ;  /* 0xff40000a040b7981 */ /* 0x004ea8000c1e1900 */
[----:B------:R-:W5:Y:S04]  /*0a60*/  LDG.E R12, desc[UR10][R4.64+-0xa000] ;  /* 0xff60000a040c7981 */ /* 0x000f68000c1e1900 */
[----:B------:R-:W5:Y:S04]  /*0a70*/  LDG.E R15, desc[UR10][R4.64+-0x8000] ;  /* 0xff80000a040f7981 */ /* 0x000f68000c1e1900 */
[----:B------:R-:W5:Y:S04]  /*0a80*/  LDG.E R13, desc[UR10][R4.64+-0x6000] ;  /* 0xffa0000a040d7981 */ /* 0x000f68000c1e1900 */
[----:B------:R-:W5:Y:S01]  /*0a90*/  LDG.E R14, desc[UR10][R4.64+-0x4000] ;  /* 0xffc0000a040e7981 */ /* 0x000f62000c1e1900 */
[----:B---3--:R-:W-:-:S04]  /*0aa0*/  FSETP.GT.FTZ.AND P6, PT, R21, R6, PT ;  /* 0x000000061500720b */ /* 0x008fc80003fd4000 */
[----:B------:R-:W-:-:S04]  /*0ab0*/  FSEL R6, R21, R6, P6 ;  /* 0x0000000615067208 */ /* 0x000fc80003000000 */
[----:B----4-:R-:W-:-:S04]  /*0ac0*/  FSETP.GT.FTZ.AND P5, PT, R23, R6, PT ;  /* 0x000000061700720b */ /* 0x010fc80003fb4000 */
[----:B------:R-:W-:Y:S02]  /*0ad0*/  FSEL R20, R23, R6, P5 ;  /* 0x0000000617147208 */ /* 0x000fe40002800000 */
[----:B------:R-:W3:Y:S02]  /*0ae0*/  LDG.E R6, desc[UR10][R4.64+-0x2000] ;  /* 0xffe0000a04067981 */ /* 0x000ee4000c1e1900 */
[----:B--2---:R-:W-:-:S04]  /*0af0*/  FSETP.GT.FTZ.AND P4, PT, R11, R20, PT ;  /* 0x000000140b00720b */ /* 0x004fc80003f94000 */
[----:B------:R-:W-:Y:S02]  /*0b00*/  FSEL R21, R11, R20, P4 ;  /* 0x000000140b157208 */ /* 0x000fe40002000000 */
[----:B------:R-:W2:Y:S02]  /*0b10*/  LDG.E R11, desc[UR10][R4.64] ;  /* 0x0000000a040b7981 */ /* 0x000ea4000c1e1900 */
[----:B-----5:R-:W-:-:S04]  /*0b20*/  FSETP.GT.FTZ.AND P0, PT, R12, R21, PT ;  /* 0x000000150c00720b */ /* 0x020fc80003f14000 */
[----:B------:R-:W-:-:S04]  /*0b30*/  FSEL R12, R12, R21, P0 ;  /* 0x000000150c0c7208 */ /* 0x000fc80000000000 */
[----:B------:R-:W-:-:S04]  /*0b40*/  FSETP.GT.FTZ.AND P1, PT, R15, R12, PT ;  /* 0x0000000c0f00720b */ /* 0x000fc80003f34000 */
[----:B------:R-:W-:Y:S02]  /*0b50*/  FSEL R20, R15, R12, P1 ;  /* 0x0000000c0f147208 */ /* 0x000fe40000800000 */
[----:B------:R-:W4:Y:S01]  /*0b60*/  LDG.E R12, desc[UR10][R4.64+0x2000] ;  /* 0x0020000a040c7981 */ /* 0x000f22000c1e1900 */
[----:B------:R-:W-:Y:S02]  /*0b70*/  SEL R7, R9, R7, P6 ;  /* 0x0000000709077207 */ /* 0x000fe40003000000 */
[----:B------:R-:W-:Y:S01]  /*0b80*/  FSETP.GT.FTZ.AND P6, PT, R13, R20, PT ;  /* 0x000000140d00720b */ /* 0x000fe20003fd4000 */
[----:B------:R-:W-:-:S03]  /*0b90*/  @P5 VIADD R7, R9, 0x800 ;  /* 0x0000080009075836 */ /* 0x000fc60000000000 */
[----:B------:R-:W-:Y:S02]  /*0ba0*/  FSEL R15, R13, R20, P6 ;  /* 0x000000140d0f7208 */ /* 0x000fe40003000000 */
[----:B------:R-:W5:Y:S02]  /*0bb0*/  LDG.E R13, desc[UR10][R4.64+0x4000] ;  /* 0x0040000a040d7981 */ /* 0x000f64000c1e1900 */
[----:B------:R-:W-:-:S04]  /*0bc0*/  FSETP.GT.FTZ.AND P5, PT, R14, R15, PT ;  /* 0x0000000f0e00720b */ /* 0x000fc80003fb4000 */
[----:B------:R-:W-:Y:S02]  /*0bd0*/  FSEL R21, R14, R15, P5 ;  /* 0x0000000f0e157208 */ /* 0x000fe40002800000 */
[----:B------:R-:W5:Y:S01]  /*0be0*/  LDG.E R15, desc[UR10][R4.64+0x6000] ;  /* 0x0060000a040f7981 */ /* 0x000f62000c1e1900 */
[----:B------:R-:W-:-:S04]  /*0bf0*/  IMAD.MOV.U32 R14, RZ, RZ, 0x1000 ;  /* 0x00001000ff0e7424 */ /* 0x000fc800078e00ff */
[C---:B------:R-:W-:Y:S02]  /*0c00*/  @P4 IMAD.IADD.U32 R7, R9.reuse, 0x1, R14 ;  /* 0x0000000109074824 */ /* 0x040fe400078e000e */
[----:B------:R-:W5:Y:S01]  /*0c10*/  LDG.E R14, desc[UR10][R4.64+0x8000] ;  /* 0x0080000a040e7981 */ /* 0x000f62000c1e1900 */
[----:B------:R-:W-:Y:S01]  /*0c20*/  @P0 VIADD R7, R9, 0x1800 ;  /* 0x0000180009070836 */ /* 0x000fe20000000000 */
[----:B---3--:R-:W-:-:S04]  /*0c30*/  FSETP.GT.FTZ.AND P4, PT, R6, R21, PT ;  /* 0x000000150600720b */ /* 0x008fc80003f94000 */
[----:B------:R-:W-:Y:S02]  /*0c40*/  FSEL R20, R6, R21, P4 ;  /* 0x0000001506147208 */ /* 0x000fe40002000000 */
[----:B------:R-:W3:Y:S02]  /*0c50*/  LDG.E R6, desc[UR10][R4.64+0xa000] ;  /* 0x00a0000a04067981 */ /* 0x000ee4000c1e1900 */
[----:B--2---:R-:W-:-:S04]  /*0c60*/  FSETP.GT.FTZ.AND P0, PT, R11, R20, PT ;  /* 0x000000140b00720b */ /* 0x004fc80003f14000 */
[----:B------:R-:W-:Y:S02]  /*0c70*/  FSEL R21, R11, R20, P0 ;  /* 0x000000140b157208 */ /* 0x000fe40000000000 */
[----:B------:R-:W2:Y:S04]  /*0c80*/  LDG.E R11, desc[UR10][R4.64+0xc000] ;  /* 0x00c0000a040b7981 */ /* 0x000ea8000c1e1900 */
[----:B------:R-:W2:Y:S01]  /*0c90*/  LDG.E R20, desc[UR10][R4.64+0xe000] ;  /* 0x00e0000a04147981 */ /* 0x000ea2000c1e1900 */
[C---:B------:R-:W-:Y:S01]  /*0ca0*/  @P1 VIADD R7, R9.reuse, 0x2000 ;  /* 0x0000200009071836 */ /* 0x040fe20000000000 */
[----:B----4-:R-:W-:Y:S01]  /*0cb0*/  FSETP.GT.FTZ.AND P1, PT, R12, R21, PT ;  /* 0x000000150c00720b */ /* 0x010fe20003f34000 */
[----:B------:R-:W-:-:S03]  /*0cc0*/  @P6 VIADD R7, R9, 0x2800 ;  /* 0x0000280009076836 */ /* 0x000fc60000000000 */
[----:B------:R-:W-:-:S04]  /*0cd0*/  FSEL R12, R12, R21, P1 ;  /* 0x000000150c0c7208 */ /* 0x000fc80000800000 */
[----:B-----5:R-:W-:Y:S01]  /*0ce0*/  FSETP.GT.FTZ.AND P6, PT, R13, R12, PT ;  /* 0x0000000c0d00720b */ /* 0x020fe20003fd4000 */
[----:B------:R-:W-:-:S03]  /*0cf0*/  @P5 VIADD R7, R9, 0x3000 ;  /* 0x0000300009075836 */ /* 0x000fc60000000000 */
[----:B------:R-:W-:-:S04]  /*0d00*/  FSEL R12, R13, R12, P6 ;  /* 0x0000000c0d0c7208 */ /* 0x000fc80003000000 */
[----:B------:R-:W-:Y:S01]  /*0d10*/  FSETP.GT.FTZ.AND P5, PT, R15, R12, PT ;  /* 0x0000000c0f00720b */ /* 0x000fe20003fb4000 */
[----:B------:R-:W-:-:S03]  /*0d20*/  @P4 VIADD R7, R9, 0x3800 ;  /* 0x0000380009074836 */ /* 0x000fc60000000000 */
[----:B------:R-:W-:-:S04]  /*0d30*/  FSEL R15, R15, R12, P5 ;  /* 0x0000000c0f0f7208 */ /* 0x000fc80002800000 */
[----:B------:R-:W-:Y:S01]  /*0d40*/  FSETP.GT.FTZ.AND P4, PT, R14, R15, PT ;  /* 0x0000000f0e00720b */ /* 0x000fe20003f94000 */
[----:B------:R-:W-:-:S03]  /*0d50*/  @P0 VIADD R7, R9, 0x4000 ;  /* 0x0000400009070836 */ /* 0x000fc60000000000 */
[----:B------:R-:W-:Y:S01]  /*0d60*/  FSEL R15, R14, R15, P4 ;  /* 0x0000000f0e0f7208 */ /* 0x000fe20002000000 */
[C---:B------:R-:W-:Y:S02]  /*0d70*/  @P1 VIADD R7, R9.reuse, 0x4800 ;  /* 0x0000480009071836 */ /* 0x040fe40000000000 */
[----:B------:R-:W-:Y:S02]  /*0d80*/  VIADD R10, R10, 0x10 ;  /* 0x000000100a0a7836 */ /* 0x000fe40000000000 */
[C---:B------:R-:W-:Y:S02]  /*0d90*/  @P6 VIADD R7, R9.reuse, 0x5000 ;  /* 0x0000500009076836 */ /* 0x040fe40000000000 */
[C---:B------:R-:W-:Y:S02]  /*0da0*/  @P5 VIADD R7, R9.reuse, 0x5800 ;  /* 0x0000580009075836 */ /* 0x040fe40000000000 */
[----:B------:R-:W-:Y:S02]  /*0db0*/  @P4 VIADD R7, R9, 0x6000 ;  /* 0x0000600009074836 */ /* 0x000fe40000000000 */
[----:B------:R-:W-:Y:S01]  /*0dc0*/  VIADD R8, R8, 0x8000 ;  /* 0x0000800008087836 */ /* 0x000fe20000000000 */
[----:B---3--:R-:W-:-:S04]  /*0dd0*/  FSETP.GT.FTZ.AND P0, PT, R6, R15, PT ;  /* 0x0000000f0600720b */ /* 0x008fc80003f14000 */
[----:B------:R-:W-:-:S04]  /*0de0*/  FSEL R6, R6, R15, P0 ;  /* 0x0000000f06067208 */ /* 0x000fc80000000000 */
[----:B--2---:R-:W-:-:S04]  /*0df0*/  FSETP.GT.FTZ.AND P1, PT, R11, R6, PT ;  /* 0x000000060b00720b */ /* 0x004fc80003f34000 */
        /* <DEDUP_REMOVED lines=9> */
[----:B------:R-:W-:Y:S05]  /*0e90*/  BSYNC.RECONVERGENT B2 ;  /* 0x0000000000027941 */ /* 0x000fea0003800200 */
.L_x_120:
[----:B------:R-:W-:-:S07]  /*0ea0*/  VIADD R9, R8, 0xffffc000 ;  /* 0xffffc00008097836 */ /* 0x000fce0000000000 */
.L_x_119:
[----:B------:R-:W-:Y:S05]  /*0eb0*/  BSYNC.RECONVERGENT B1 ;  /* 0x0000000000017941 */ /* 0x000fea0003800200 */
.L_x_118:
[----:B------:R-:W-:-:S13]  /*0ec0*/  ISETP.NE.AND P0, PT, R24, RZ, PT ;  /* 0x000000ff1800720c */ /* 0x000fda0003f05270 */
[----:B------:R-:W-:Y:S05]  /*0ed0*/  @!P0 BRA `(.L_x_117) ;  /* 0x0000000400648947 */ /* 0x000fea0003800000 */
[----:B------:R-:W-:Y:S01]  /*0ee0*/  BSSY.RECONVERGENT B1, `(.L_x_122) ;  /* 0x0000028000017945 */ /* 0x000fe20003800200 */
[----:B------:R-:W-:-:S03]  /*0ef0*/  ISETP.NE.AND P0, PT, R25, RZ, PT ;  /* 0x000000ff1900720c */ /* 0x000fc60003f05270 */
[----:B------:R-:W-:Y:S10]  /*0f00*/  @!P2 BRA `(.L_x_123) ;  /* 0x000000000094a947 */ /* 0x000ff40003800000 */
[----:B------:R-:W0:Y:S01]  /*0f10*/  LDC.64 R4, c[0x0][0x388] ;  /* 0x0000e200ff047b82 */ /* 0x000e220000000a00 */
[----:B------:R-:W-:-:S04]  /*0f20*/  IMAD R8, R0, UR8, R9 ;  /* 0x0000000800087c24 */ /* 0x000fc8000f8e0209 */
[----:B0-----:R-:W-:-:S05]  /*0f30*/  IMAD.WIDE R4, R8, 0x4, R4 ;  /* 0x0000000408047825 */ /* 0x001fca00078e0204 */
[----:B------:R-:W3:Y:S04]  /*0f40*/  LDG.E R15, desc[UR10][R4.64] ;  /* 0x0000000a040f7981 */ /* 0x000ee8000c1e1900 */
[----:B------:R-:W4:Y:S04]  /*0f50*/  LDG.E R21, desc[UR10][R4.64+0x2000] ;  /* 0x0020000a04157981 */ /* 0x000f28000c1e1900 */
[----:B------:R-:W5:Y:S04]  /*0f60*/  LDG.E R23, desc[UR10][R4.64+0x4000] ;  /* 0x0040000a04177981 */ /* 0x000f68000c1e1900 */
[----:B--2---:R-:W2:Y:S04]  /*0f70*/  LDG.E R13, desc[UR10][R4.64+0x6000] ;  /* 0x0060000a040d7981 */ /* 0x004ea8000c1e1900 */
[----:B------:R-:W2:Y:S04]  /*0f80*/  LDG.E R10, desc[UR10][R4.64+0x8000] ;  /* 0x0080000a040a7981 */ /* 0x000ea8000c1e1900 */
[----:B------:R-:W2:Y:S04]  /*0f90*/  LDG.E R11, desc[UR10][R4.64+0xa000] ;  /* 0x00a0000a040b7981 */ /* 0x000ea8000c1e1900 */
[----:B------:R-:W2:Y:S04]  /*0fa0*/  LDG.E R12, desc[UR10][R4.64+0xc000] ;  /* 0x00c0000a040c7981 */ /* 0x000ea8000c1e1900 */
[----:B------:R0:W2:Y:S01]  /*0fb0*/  LDG.E R14, desc[UR10][R4.64+0xe000] ;  /* 0x00e0000a040e7981 */ /* 0x0000a2000c1e1900 */
[----:B------:R-:W-:-:S02]  /*0fc0*/  VIADD R9, R9, 0x4000 ;  /* 0x0000400009097836 */ /* 0x000fc40000000000 */
[----:B0-----:R-:W-:Y:S01]  /*0fd0*/  IMAD.MOV.U32 R5, RZ, RZ, 0x1000 ;  /* 0x00001000ff057424 */ /* 0x001fe200078e00ff */
[----:B---3--:R-:W-:-:S04]  /*0fe0*/  FSETP.GT.FTZ.AND P5, PT, R15, R6, PT ;  /* 0x000000060f00720b */ /* 0x008fc80003fb4000 */
[----:B------:R-:W-:Y:S02]  /*0ff0*/  FSEL R6, R15, R6, P5 ;  /* 0x000000060f067208 */ /* 0x000fe40002800000 */
[----:B------:R-:W-:Y:S02]  /*1000*/  SEL R7, R8, R7, P5 ;  /* 0x0000000708077207 */ /* 0x000fe40002800000 */
[----:B----4-:R-:W-:-:S04]  /*1010*/  FSETP.GT.FTZ.AND P6, PT, R21, R6, PT ;  /* 0x000000061500720b */ /* 0x010fc80003fd4000 */
[----:B------:R-:W-:-:S04]  /*1020*/  FSEL R6, R21, R6, P6 ;  /* 0x0000000615067208 */ /* 0x000fc80003000000 */
[----:B-----5:R-:W-:-:S04]  /*1030*/  FSETP.GT.FTZ.AND P1, PT, R23, R6, PT ;  /* 0x000000061700720b */ /* 0x020fc80003f34000 */
[----:B------:R-:W-:Y:S01]  /*1040*/  FSEL R6, R23, R6, P1 ;  /* 0x0000000617067208 */ /* 0x000fe20000800000 */
[----:B------:R-:W-:-:S03]  /*1050*/  @P6 VIADD R7, R8, 0x800 ;  /* 0x0000080008076836 */ /* 0x000fc60000000000 */
[----:B--2---:R-:W-:-:S04]  /*1060*/  FSETP.GT.FTZ.AND P4, PT, R13, R6, PT ;  /* 0x000000060d00720b */ /* 0x004fc80003f94000 */
[----:B------:R-:W-:Y:S01]  /*1070*/  FSEL R13, R13, R6, P4 ;  /* 0x000000060d0d7208 */ /* 0x000fe20002000000 */
[----:B------:R-:W-:-:S03]  /*1080*/  @P1 IMAD.IADD.U32 R7, R8, 0x1, R5 ;  /* 0x0000000108071824 */ /* 0x000fc600078e0005 */
        /* <DEDUP_REMOVED lines=12> */
[----:B------:R-:W-:-:S07]  /*1150*/  @P4 VIADD R7, R8, 0x3800 ;  /* 0x0000380008074836 */ /* 0x000fce0000000000 */
.L_x_123:
[----:B------:R-:W-:Y:S05]  /*1160*/  BSYNC.RECONVERGENT B1 ;  /* 0x0000000000017941 */ /* 0x000fea0003800200 */
.L_x_122:
[----:B------:R-:W-:Y:S05]  /*1170*/  @!P0 BRA `(.L_x_117) ;  /* 0x0000000000bc8947 */ /* 0x000fea0003800000 */
[----:B------:R-:W-:Y:S01]  /*1180*/  BSSY.RECONVERGENT B1, `(.L_x_124) ;  /* 0x0000018000017945 */ /* 0x000fe20003800200 */
[----:B------:R-:W-:-:S03]  /*1190*/  ISETP.NE.AND P0, PT, R28, RZ, PT ;  /* 0x000000ff1c00720c */ /* 0x000fc60003f05270 */
[----:B------:R-:W-:Y:S10]  /*11a0*/  @!P3 BRA `(.L_x_125) ;  /* 0x000000000054b947 */ /* 0x000ff40003800000 */
[----:B------:R-:W0:Y:S01]  /*11b0*/  LDC.64 R4, c[0x0][0x388] ;  /* 0x0000e200ff047b82 */ /* 0x000e220000000a00 */
[----:B------:R-:W-:-:S04]  /*11c0*/  IMAD R8, R0, UR8, R9 ;  /* 0x0000000800087c24 */ /* 0x000fc8000f8e0209 */
[----:B0-----:R-:W-:-:S05]  /*11d0*/  IMAD.WIDE R4, R8, 0x4, R4 ;  /* 0x0000000408047825 */ /* 0x001fca00078e0204 */
[----:B--2---:R-:W2:Y:S04]  /*11e0*/  LDG.E R11, desc[UR10][R4.64] ;  /* 0x0000000a040b7981 */ /* 0x004ea8000c1e1900 */
[----:B------:R-:W3:Y:S04]  /*11f0*/  LDG.E R13, desc[UR10][R4.64+0x2000] ;  /* 0x0020000a040d7981 */ /* 0x000ee8000c1e1900 */
[----:B------:R-:W4:Y:S04]  /*1200*/  LDG.E R15, desc[UR10][R4.64+0x4000] ;  /* 0x0040000a040f7981 */ /* 0x000f28000c1e1900 */
[----:B------:R-:W5:Y:S01]  /*1210*/  LDG.E R21, desc[UR10][R4.64+0x6000] ;  /* 0x0060000a04157981 */ /* 0x000f62000c1e1900 */
[----:B------:R-:W-:Y:S01]  /*1220*/  VIADD R9, R9, 0x2000 ;  /* 0x0000200009097836 */ /* 0x000fe20000000000 */
[----:B--2---:R-:W-:-:S04]  /*1230*/  FSETP.GT.FTZ.AND P1, PT, R11, R6, PT ;  /* 0x000000060b00720b */ /* 0x004fc80003f34000 */
[----:B------:R-:W-:Y:S01]  /*1240*/  FSEL R6, R11, R6, P1 ;  /* 0x000000060b067208 */ /* 0x000fe20000800000 */
[----:B------:R-:W-:Y:S01]  /*1250*/  IMAD.MOV.U32 R11, RZ, RZ, 0x1000 ;  /* 0x00001000ff0b7424 */ /* 0x000fe200078e00ff */
        /* <DEDUP_REMOVED lines=8> */
[----:B------:R-:W-:-:S08]  /*12e0*/  @P5 IMAD.IADD.U32 R7, R8, 0x1, R11 ;  /* 0x0000000108075824 */ /* 0x000fd000078e000b */
[----:B------:R-:W-:-:S07]  /*12f0*/  @P1 VIADD R7, R8, 0x1800 ;  /* 0x0000180008071836 */ /* 0x000fce0000000000 */
.L_x_125:
[----:B------:R-:W-:Y:S05]  /*1300*/  BSYNC.RECONVERGENT B1 ;  /* 0x0000000000017941 */ /* 0x000fea0003800200 */
.L_x_124:
[----:B------:R-:W-:Y:S05]  /*1310*/  @!P0 BRA `(.L_x_117) ;  /* 0x0000000000548947 */ /* 0x000fea0003800000 */
[----:B------:R-:W0:Y:S01]  /*1320*/  LDC.64 R4, c[0x0][0x388] ;  /* 0x0000e200ff047b82 */ /* 0x000e220000000a00 */
[----:B------:R-:W-:-:S04]  /*1330*/  IMAD R8, R0, UR8, R9 ;  /* 0x0000000800087c24 */ /* 0x000fc8000f8e0209 */
[----:B0-----:R-:W-:-:S05]  /*1340*/  IMAD.WIDE R4, R8, 0x4, R4 ;  /* 0x0000000408047825 */ /* 0x001fca00078e0204 */
[----:B------:R-:W3:Y:S01]  /*1350*/  LDG.E R9, desc[UR10][R4.64] ;  /* 0x0000000a04097981 */ /* 0x000ee2000c1e1900 */
[----:B------:R-:W-:Y:S02]  /*1360*/  ISETP.NE.AND P1, PT, R28, 0x1, PT ;  /* 0x000000011c00780c */ /* 0x000fe40003f25270 */
[----:B---3--:R-:W-:-:S04]  /*1370*/  FSETP.GT.FTZ.AND P0, PT, R9, R6, PT ;  /* 0x000000060900720b */ /* 0x008fc80003f14000 */
[----:B------:R-:W-:Y:S02]  /*1380*/  FSEL R6, R9, R6, P0 ;  /* 0x0000000609067208 */ /* 0x000fe40000000000 */
[----:B------:R-:W-:-:S05]  /*1390*/  SEL R7, R8, R7, P0 ;  /* 0x0000000708077207 */ /* 0x000fca0000000000 */
[----:B------:R-:W-:Y:S05]  /*13a0*/  @!P1 BRA `(.L_x_117) ;  /* 0x0000000000309947 */ /* 0x000fea0003800000 */
[----:B------:R-:W-:Y:S01]  /*13b0*/  ISETP.NE.AND P4, PT, R28, 0x2, PT ;  /* 0x000000021c00780c */ /* 0x000fe20003f85270 */
[----:B------:R-:W3:-:S12]  /*13c0*/  LDG.E R9, desc[UR10][R4.64+0x2000] ;  /* 0x0020000a04097981 */ /* 0x000ed8000c1e1900 */
[----:B--2---:R-:W2:Y:S01]  /*13d0*/  @P4 LDG.E R11, desc[UR10][R4.64+0x4000] ;  /* 0x0040000a040b4981 */ /* 0x004ea2000c1e1900 */
[----:B------:R-:W-:Y:S02]  /*13e0*/  PLOP3.LUT P5, PT, PT, PT, PT, 0x8, 0x80 ;  /* 0x000000000080781c */ /* 0x000fe40003fae170 */
[----:B---3--:R-:W-:-:S04]  /*13f0*/  FSETP.GT.FTZ.AND P0, PT, R9, R6, PT ;  /* 0x000000060900720b */ /* 0x008fc80003f14000 */
[----:B------:R-:W-:Y:S01]  /*1400*/  FSEL R6, R9, R6, P0 ;  /* 0x0000000609067208 */ /* 0x000fe20000000000 */
[----:B------:R-:W-:-:S03]  /*1410*/  @P4 IMAD.MOV.U32 R9, RZ, RZ, 0x1000 ;  /* 0x00001000ff094424 */ /* 0x000fc600078e00ff */
[----:B--2---:R-:W-:-:S05]  /*1420*/  @P4 FSETP.GT.FTZ.AND P1, PT, R11, R6, PT ;  /* 0x000000060b00420b */ /* 0x004fca0003f34000 */
[----:B------:R-:W-:Y:S01]  /*1430*/  @P0 VIADD R7, R8, 0x800 ;  /* 0x0000080008070836 */ /* 0x000fe20000000000 */
[----:B------:R-:W-:Y:S02]  /*1440*/  @P4 PLOP3.LUT P5, PT, P1, PT, PT, 0x80, 0x8 ;  /* 0x000000000008481c */ /* 0x000fe40000faf070 */
[----:B------:R-:W-:-:S11]  /*1450*/  @P4 FSEL R6, R11, R6, P1 ;  /* 0x000000060b064208 */ /* 0x000fd60000800000 */
[----:B------:R-:W-:-:S07]  /*1460*/  @P5 IMAD.IADD.U32 R7, R8, 0x1, R9 ;  /* 0x0000000108075824 */ /* 0x000fce00078e0009 */
.L_x_117:
[----:B------:R-:W-:Y:S05]  /*1470*/  BSYNC.RECONVERGENT B0 ;  /* 0x0000000000007941 */ /* 0x000fea0003800200 */
.L_x_116:
[----:B------:R-:W1:Y:S01]  /*1480*/  SHFL.DOWN PT, R5, R6, 0x1, 0x1f ;  /* 0x08201f0006057f89 */ /* 0x000e6200000e0000 */
[----:B------:R-:W-:Y:S03]  /*1490*/  BSSY.RECONVERGENT B0, `(.L_x_126) ;  /* 0x0000047000007945 */ /* 0x000fe60003800200 */
[----:B------:R-:W3:Y:S01]  /*14a0*/  SHFL.DOWN PT, R4, R7, 0x1, 0x1f ;  /* 0x08201f0007047f89 */ /* 0x000ee200000e0000 */
[----:B-1----:R-:W-:-:S04]  /*14b0*/  FSETP.GT.FTZ.AND P0, PT, R6, R5, PT ;  /* 0x000000050600720b */ /* 0x002fc80003f14000 */
[----:B------:R-:W-:-:S04]  /*14c0*/  ISETP.GT.OR P0, PT, R19, 0x1e, P0 ;  /* 0x0000001e1300780c */ /* 0x000fc80000704670 */
[----:B------:R-:W-:Y:S02]  /*14d0*/  FSEL R5, R6, R5, P0 ;  /* 0x0000000506057208 */ /* 0x000fe40000000000 */
[----:B---3--:R-:W-:-:S03]  /*14e0*/  SEL R4, R7, R4, P0 ;  /* 0x0000000407047207 */ /* 0x008fc60000000000 */
[----:B0-----:R-:W0:Y:S04]  /*14f0*/  SHFL.DOWN PT, R8, R5, 0x2, 0x1f ;  /* 0x08401f0005087f89 */ /* 0x001e2800000e0000 */
[----:B------:R-:W1:Y:S01]  /*1500*/  SHFL.DOWN PT, R9, R4, 0x2, 0x1f ;  /* 0x08401f0004097f89 */ /* 0x000e6200000e0000 */
[----:B0-----:R-:W-:-:S04]  /*1510*/  FSETP.GT.FTZ.AND P1, PT, R5, R8, PT ;  /* 0x000000080500720b */ /* 0x001fc80003f34000 */
[----:B------:R-:W-:-:S04]  /*1520*/  ISETP.GT.OR P1, PT, R19, 0x1d, P1 ;  /* 0x0000001d1300780c */ /* 0x000fc80000f24670 */
[----:B------:R-:W-:Y:S02]  /*1530*/  FSEL R8, R5, R8, P1 ;  /* 0x0000000805087208 */ /* 0x000fe40000800000 */
[----:B-1----:R-:W-:Y:S02]  /*1540*/  SEL R9, R4, R9, P1 ;  /* 0x0000000904097207 */ /* 0x002fe40000800000 */
[----:B------:R-:W-:Y:S01]  /*1550*/  ISETP.NE.AND P1, PT, R19, RZ, PT ;  /* 0x000000ff1300720c */ /* 0x000fe20003f25270 */
[----:B--2---:R-:W0:Y:S04]  /*1560*/  SHFL.DOWN PT, R11, R8, 0x4, 0x1f ;  /* 0x08801f00080b7f89 */ /* 0x004e2800000e0000 */
[----:B------:R-:W1:Y:S01]  /*1570*/  SHFL.DOWN PT, R6, R9, 0x4, 0x1f ;  /* 0x08801f0009067f89 */ /* 0x000e6200000e0000 */
[----:B0-----:R-:W-:-:S04]  /*1580*/  FSETP.GT.FTZ.AND P0, PT, R8, R11, PT ;  /* 0x0000000b0800720b */ /* 0x001fc80003f14000 */
[----:B------:R-:W-:-:S04]  /*1590*/  ISETP.GT.OR P0, PT, R19, 0x1b, P0 ;  /* 0x0000001b1300780c */ /* 0x000fc80000704670 */
[----:B------:R-:W-:Y:S02]  /*15a0*/  FSEL R11, R8, R11, P0 ;  /* 0x0000000b080b7208 */ /* 0x000fe40000000000 */
[----:B-1----:R-:W-:-:S03]  /*15b0*/  SEL R6, R9, R6, P0 ;  /* 0x0000000609067207 */ /* 0x002fc60000000000 */
[----:B------:R-:W0:Y:S04]  /*15c0*/  SHFL.DOWN PT, R10, R11, 0x8, 0x1f ;  /* 0x09001f000b0a7f89 */ /* 0x000e2800000e0000 */
        /* <DEDUP_REMOVED lines=10> */
[----:B-1----:R-:W-:Y:S02]  /*1670*/  SEL R20, R5, R20, P0 ;  /* 0x0000001405147207 */ /* 0x002fe40000000000 */
[----:B------:R-:W-:-:S03]  /*1680*/  ISETP.NE.AND P0, PT, R3, RZ, PT ;  /* 0x000000ff0300720c */ /* 0x000fc60003f05270 */
[----:B------:R0:W-:Y:S01]  /*1690*/  @!P1 STS.64 [R27+UR5+0x8], R20 ;  /* 0x000008141b009988 */ /* 0x0001e20008000a05 */
[----:B------:R-:W-:Y:S09]  /*16a0*/  BAR.SYNC.DEFER_BLOCKING 0x0 ;  /* 0x0000000000007b1d */ /* 0x000ff20000010000 */
[----:B------:R-:W-:Y:S05]  /*16b0*/  @P0 BRA `(.L_x_127) ;  /* 0x0000000000900947 */ /* 0x000fea0003800000 */
[----:B------:R-:W1:Y:S01]  /*16c0*/  S2UR UR9, SR_CgaCtaId ;  /* 0x00000000000979c3 */ /* 0x000e620000008800 */
[----:B------:R-:W-:Y:S02]  /*16d0*/  UMOV UR8, 0x400 ;  /* 0x0000040000087882 */ /* 0x000fe40000000000 */
[----:B-1----:R-:W-:-:S09]  /*16e0*/  ULEA UR8, UR9, UR8, 0x18 ;  /* 0x0000000809087291 */ /* 0x002fd2000f8ec0ff */
[----:B------:R-:W1:Y:S04]  /*16f0*/  LDS.128 R4, [UR8+0x10] ;  /* 0x00001008ff047984 */ /* 0x000e680008000c00 */
[----:B------:R-:W2:Y:S04]  /*1700*/  LDS.128 R8, [UR8+0x20] ;  /* 0x00002008ff087984 */ /* 0x000ea80008000c00 */
[----:B------:R-:W3:Y:S01]  /*1710*/  LDS.128 R12, [UR8+0x30] ;  /* 0x00003008ff0c7984 */ /* 0x000ee20008000c00 */
[----:B-1----:R-:W-:-:S04]  /*1720*/  FSETP.GT.FTZ.AND P0, PT, R21, R5, PT ;  /* 0x000000051500720b */ /* 0x002fc80003f14000 */
[----:B------:R-:W-:-:S04]  /*1730*/  FSEL R22, R21, R5, P0 ;  /* 0x0000000515167208 */ /* 0x000fc80000000000 */
[----:B------:R-:W-:-:S04]  /*1740*/  FSETP.GT.FTZ.AND P1, PT, R22, R7, PT ;  /* 0x000000071600720b */ /* 0x000fc80003f34000 */
[----:B------:R-:W-:-:S04]  /*1750*/  FSEL R22, R22, R7, P1 ;  /* 0x0000000716167208 */ /* 0x000fc80000800000 */
[----:B--2---:R-:W-:-:S04]  /*1760*/  FSETP.GT.FTZ.AND P4, PT, R22, R9, PT ;  /* 0x000000091600720b */ /* 0x004fc80003f94000 */
[----:B------:R-:W-:Y:S02]  /*1770*/  FSEL R9, R22, R9, P4 ;  /* 0x0000000916097208 */ /* 0x000fe40002000000 */
[----:B------:R-:W1:Y:S01]  /*1780*/  LDS.64 R22, [UR8+0x40] ;  /* 0x00004008ff167984 */ /* 0x000e620008000a00 */
[----:B------:R-:W-:Y:S02]  /*1790*/  @P1 SEL R6, R20, R4, P0 ;  /* 0x0000000414061207 */ /* 0x000fe40000000000 */
[CC--:B------:R-:W-:Y:S01]  /*17a0*/  FSETP.GT.FTZ.AND P5, PT, R9.reuse, R11.reuse, PT ;  /* 0x0000000b0900720b */ /* 0x0c0fe20003fb4000 */
[----:B------:R-:W2:Y:S03]  /*17b0*/  LDC.64 R4, c[0x0][0x388] ;  /* 0x0000e200ff047b82 */ /* 0x000ea60000000a00 */
[----:B------:R-:W-:-:S04]  /*17c0*/  FSEL R9, R9, R11, P5 ;  /* 0x0000000b09097208 */ /* 0x000fc80002800000 */
[----:B---3--:R-:W-:-:S04]  /*17d0*/  FSETP.GT.FTZ.AND P0, PT, R9, R13, PT ;  /* 0x0000000d0900720b */ /* 0x008fc80003f14000 */
[----:B0-----:R-:W-:Y:S01]  /*17e0*/  FSEL R20, R9, R13, P0 ;  /* 0x0000000d09147208 */ /* 0x001fe20000000000 */
[----:B------:R-:W-:Y:S01]  /*17f0*/  VIADD R13, R16, UR4 ;  /* 0x00000004100d7c36 */ /* 0x000fe20008000000 */
[----:B------:R-:W-:Y:S02]  /*1800*/  @P5 SEL R10, R6, R8, P4 ;  /* 0x00000008060a5207 */ /* 0x000fe40002000000 */
[----:B------:R-:W0:Y:S01]  /*1810*/  LDC.64 R8, c[0x0][0x390] ;  /* 0x0000e400ff087b82 */ /* 0x000e220000000a00 */
[----:B------:R-:W-:-:S04]  /*1820*/  FSETP.GT.FTZ.AND P1, PT, R20, R15, PT ;  /* 0x0000000f1400720b */ /* 0x000fc80003f34000 */
[----:B------:R-:W-:-:S03]  /*1830*/  FSEL R20, R20, R15, P1 ;  /* 0x0000000f14147208 */ /* 0x000fc60000800000 */
[----:B------:R-:W3:Y:S06]  /*1840*/  LDC.64 R6, c[0x0][0x398] ;  /* 0x0000e600ff067b82 */ /* 0x000eec0000000a00 */
[----:B------:R-:W-:Y:S02]  /*1850*/  @P1 SEL R14, R10, R12, P0 ;  /* 0x0000000c0a0e1207 */ /* 0x000fe40000000000 */
[----:B-1----:R-:W-:Y:S01]  /*1860*/  FSETP.GT.FTZ.AND P0, PT, R20, R23, PT ;  /* 0x000000171400720b */ /* 0x002fe20003f14000 */
[----:B0-----:R-:W-:-:S03]  /*1870*/  IMAD.WIDE R8, R13, 0x4, R8 ;  /* 0x000000040d087825 */ /* 0x001fc600078e0208 */
[----:B------:R-:W-:Y:S02]  /*1880*/  SEL R11, R14, R22, P0 ;  /* 0x000000160e0b7207 */ /* 0x000fe40000000000 */
[----:B------:R-:W-:-:S03]  /*1890*/  FSEL R23, R20, R23, P0 ;  /* 0x0000001714177208 */ /* 0x000fc60000000000 */
[----:B--2---:R-:W-:Y:S01]  /*18a0*/  IMAD.WIDE R4, R11, 0x4, R4 ;  /* 0x000000040b047825 */ /* 0x004fe200078e0204 */
[----:B------:R1:W-:Y:S03]  /*18b0*/  STG.E desc[UR10][R8.64], R11 ;  /* 0x0000000b08007986 */ /* 0x0003e6000c10190a */
[----:B---3--:R-:W-:-:S04]  /*18c0*/  IMAD.WIDE R6, R13, 0x4, R6 ;  /* 0x000000040d067825 */ /* 0x008fc800078e0206 */
[----:B------:R-:W-:Y:S01]  /*18d0*/  IMAD.MOV.U32 R13, RZ, RZ, -0x800001 ;  /* 0xff7fffffff0d7424 */ /* 0x000fe200078e00ff */
[----:B------:R1:W-:Y:S04]  /*18e0*/  STG.E desc[UR10][R6.64], R23 ;  /* 0x0000001706007986 */ /* 0x0003e8000c10190a */
[----:B------:R1:W-:Y:S02]  /*18f0*/  STG.E desc[UR10][R4.64], R13 ;  /* 0x0000000d04007986 */ /* 0x0003e4000c10190a */
.L_x_127:
[----:B------:R-:W-:Y:S05]  /*1900*/  BSYNC.RECONVERGENT B0 ;  /* 0x0000000000007941 */ /* 0x000fea0003800200 */
.L_x_126:
[----:B------:R-:W-:Y:S01]  /*1910*/  UIADD3 UR4, UPT, UPT, UR4, 0x1, URZ ;  /* 0x0000000104047890 */ /* 0x000fe2000fffe0ff */
[----:B------:R-:W-:Y:S05]  /*1920*/  BAR.SYNC.DEFER_BLOCKING 0x0 ;  /* 0x0000000000007b1d */ /* 0x000fea0000010000 */
[----:B------:R-:W-:-:S13]  /*1930*/  ISETP.NE.AND P0, PT, R2, UR4, PT ;  /* 0x0000000402007c0c */ /* 0x000fda000bf05270 */
[----:B------:R-:W-:Y:S05]  /*1940*/  @P0 BRA `(.L_x_128) ;  /* 0xffffffec00e40947 */ /* 0x000fea000383ffff */
[----:B------:R-:W-:Y:S05]  /*1950*/  EXIT ;  /* 0x000000000000794d */ /* 0x000fea0003800000 */
.L_x_129:
        /* <DEDUP_REMOVED lines=10> */
.L_x_197:


//--------------------- .text._ZN17fastertransformer20topk_stage2_samplingIfLi128ELi8EEEvPKiPT_PiS5_PbPfS7_iS2_fPKfP17curandStateXORWOWS2_iPKb --------------------------
	.section	.text._ZN17fastertransformer20topk_stage2_samplingIfLi128ELi8EEEvPKiPT_PiS5_PbPfS7_iS2_fPKfP17curandStateXORWOWS2_iPKb,"ax",@progbits
	.align	128
        .global         _ZN17fastertransformer20topk_stage2_samplingIfLi128ELi8EEEvPKiPT_PiS5_PbPfS7_iS2_fPKfP17curandStateXORWOWS2_iPKb
        .type           _ZN17fastertransformer20topk_stage2_samplingIfLi128ELi8EEEvPKiPT_PiS5_PbPfS7_iS2_fPKfP17curandStateXORWOWS2_iPKb,@function
        .size           _ZN17fastertransformer20topk_stage2_samplingIfLi128ELi8EEEvPKiPT_PiS5_PbPfS7_iS2_fPKfP17curandStateXORWOWS2_iPKb,(.L_x_198 - _ZN17fastertransformer20topk_stage2_samplingIfLi128ELi8EEEvPKiPT_PiS5_PbPfS7_iS2_fPKfP17curandStateXORWOWS2_iPKb)
        .other          _ZN17fastertransformer20topk_stage2_samplingIfLi128ELi8EEEvPKiPT_PiS5_PbPfS7_iS2_fPKfP17curandStateXORWOWS2_iPKb,@"STO_CUDA_ENTRY STV_DEFAULT"
_ZN17fastertransformer20topk_stage2_samplingIfLi128ELi8EEEvPKiPT_PiS5_PbPfS7_iS2_fPKfP17curandStateXORWOWS2_iPKb:
.text._ZN17fastertransformer20topk_stage2_samplingIfLi128ELi8EEEvPKiPT_PiS5_PbPfS7_iS2_fPKfP17curandStateXORWOWS2_iPKb:
        /* <DEDUP_REMOVED lines=14> */
.L_x_130:
[----:B------:R-:W0:Y:S01]  /*00e0*/  LDC.64 R4, c[0x0][0x3c0] ;  /* 0x0000f000ff047b82 */ /* 0x000e220000000a00 */
[----:B------:R-:W2:Y:S01]  /*00f0*/  LDCU UR4, c[0x0][0x3b8] ;  /* 0x00007700ff0477ac */ /* 0x000ea20008000800 */
[----:B------:R-:W3:Y:S06]  /*0100*/  LDCU.64 UR8, c[0x0][0x3a0] ;  /* 0x00007400ff0877ac */ /* 0x000eec0008000a00 */
[----:B------:R-:W4:Y:S01]  /*0110*/  LDC.64 R6, c[0x0][0x3d0] ;  /* 0x0000f400ff067b82 */ /* 0x000f220000000a00 */
[----:B--2---:R-:W-:Y:S01]  /*0120*/  IMAD.U32 R3, RZ, RZ, UR4 ;  /* 0x00000004ff037e24 */ /* 0x004fe2000f8e00ff */
[----:B------:R-:W2:Y:S01]  /*0130*/  LDCU UR4, c[0x0][0x3b8] ;  /* 0x00007700ff0477ac */ /* 0x000ea20008000800 */
[----:B0-----:R-:W-:-:S04]  /*0140*/  ISETP.NE.U32.AND P0, PT, R4, RZ, PT ;  /* 0x000000ff0400720c */ /* 0x001fc80003f05070 */
[----:B------:R-:W-:Y:S02]  /*0150*/  ISETP.NE.AND.EX P0, PT, R5, RZ, PT, P0 ;  /* 0x000000ff0500720c */ /* 0x000fe40003f05300 */
[----:B----4-:R-:W-:-:S04]  /*0160*/  ISETP.NE.U32.AND P1, PT, R6, RZ, PT ;  /* 0x000000ff0600720c */ /* 0x010fc80003f25070 */
[----:B------:R-:W-:-:S07]  /*0170*/  ISETP.NE.AND.EX P1, PT, R7, RZ, PT, P1 ;  /* 0x000000ff0700720c */ /* 0x000fce0003f25310 */
[----:B------:R-:W1:Y:S01]  /*0180*/  @P0 LDC.64 R6, c[0x0][0x3c0] ;  /* 0x0000f000ff060b82 */ /* 0x000e620000000a00 */
[----:B------:R-:W0:Y:S07]  /*0190*/  S2R R4, SR_TID.X ;  /* 0x0000000000047919 */ /* 0x000e2e0000002100 */
[----:B------:R-:W4:Y:S01]  /*01a0*/  @P1 LDC.64 R8, c[0x0][0x3d0] ;  /* 0x0000f400ff081b82 */ /* 0x000f220000000a00 */
[----:B-1----:R-:W-:-:S05]  /*01b0*/  @P0 IMAD.WIDE.U32 R6, R0, 0x4, R6 ;  /* 0x0000000400060825 */ /* 0x002fca00078e0006 */
[----:B------:R1:W5:Y:S01]  /*01c0*/  @P0 LDG.E R3, desc[UR6][R6.64] ;  /* 0x0000000606030981 */ /* 0x000362000c1e1900 */
[----:B----4-:R-:W-:-:S05]  /*01d0*/  @P1 IMAD.WIDE.U32 R8, R0, 0x4, R8 ;  /* 0x0000000400081825 */ /* 0x010fca00078e0008 */
[----:B------:R1:W5:Y:S01]  /*01e0*/  @P1 LDG.E R2, desc[UR6][R8.64] ;  /* 0x0000000608021981 */ /* 0x000362000c1e1900 */
[----:B0-----:R-:W-:Y:S01]  /*01f0*/  ISETP.NE.AND P1, PT, R4, RZ, PT ;  /* 0x000000ff0400720c */ /* 0x001fe20003f25270 */
[----:B---3--:R-:W-:-:S04]  /*0200*/  UISETP.NE.U32.AND UP0, UPT, UR8, URZ, UPT ;  /* 0x000000ff0800728c */ /* 0x008fc8000bf05070 */
[----:B------:R-:W-:-:S08]  /*0210*/  UISETP.NE.AND.EX UP0, UPT, UR9, URZ, UPT, UP0 ;  /* 0x000000ff0900728c */ /* 0x000fd0000bf05300 */
[----:B------:R-:W0:Y:S01]  /*0220*/  @!P1 S2R R10, SR_CgaCtaId ;  /* 0x00000000000a9919 */ /* 0x000e220000008800 */
[----:B------:R-:W-:-:S04]  /*0230*/  @!P1 MOV R5, 0x400 ;  /* 0x0000040000059802 */ /* 0x000fc80000000f00 */
[----:B0-----:R-:W-:Y:S01]  /*0240*/  @!P1 LEA R10, R10, R5, 0x18 ;  /* 0x000000050a0a9211 */ /* 0x001fe200078ec0ff */
[----:B--2---:R-:W-:-:S04]  /*0250*/  IMAD R5, R0, UR4, RZ ;  /* 0x0000000400057c24 */ /* 0x004fc8000f8e02ff */
[----:B------:R1:W-:Y:S01]  /*0260*/  @!P1 STS [R10+0x30], RZ ;  /* 0x000030ff0a009388 */ /* 0x0003e20000000800 */
[----:B------:R-:W-:Y:S05]  /*0270*/  BRA.U !UP0, `(.L_x_131) ;  /* 0x0000000108307547 */ /* 0x000fea000b800000 */
[----:B-1----:R-:W-:-:S05]  /*0280*/  IADD3 R6, P0, PT, R0, UR8, RZ ;  /* 0x0000000800067c10 */ /* 0x002fca000ff1e0ff */
[----:B------:R-:W-:-:S05]  /*0290*/  IMAD.X R7, RZ, RZ, UR9, P0 ;  /* 0x00000009ff077e24 */ /* 0x000fca00080e06ff */
[----:B------:R-:W2:Y:S02]  /*02a0*/  LDG.E.U8 R6, desc[UR6][R6.64] ;  /* 0x0000000606067981 */ /* 0x000ea4000c1e1100 */
[----:B--2---:R-:W-:-:S13]  /*02b0*/  ISETP.NE.AND P0, PT, R6, 0x1, PT ;  /* 0x000000010600780c */ /* 0x004fda0003f05270 */
[----:B------:R-:W-:Y:S05]  /*02c0*/  @P0 BRA `(.L_x_131) ;  /* 0x00000000001c0947 */ /* 0x000fea0003800000 */
[----:B-----5:R-:W0:Y:S08]  /*02d0*/  LDC.64 R2, c[0x0][0x3e0] ;  /* 0x0000f800ff027b82 */ /* 0x020e300000000a00 */
[----:B------:R-:W1:Y:S01]  /*02e0*/  LDC.64 R4, c[0x0][0x390] ;  /* 0x0000e400ff047b82 */ /* 0x000e620000000a00 */
[----:B0-----:R-:W-:-:S06]  /*02f0*/  IMAD.WIDE.U32 R2, R0, 0x4, R2 ;  /* 0x0000000400027825 */ /* 0x001fcc00078e0002 */
[----:B------:R-:W2:Y:S01]  /*0300*/  LDG.E R3, desc[UR6][R2.64] ;  /* 0x0000000602037981 */ /* 0x000ea2000c1e1900 */
[----:B-1----:R-:W-:-:S05]  /*0310*/  IMAD.WIDE.U32 R4, R0, 0x4, R4 ;  /* 0x0000000400047825 */ /* 0x002fca00078e0004 */
[----:B--2---:R-:W-:Y:S01]  /*0320*/  STG.E desc[UR6][R4.64], R3 ;  /* 0x0000000304007986 */ /* 0x004fe2000c101906 */
[----:B------:R-:W-:Y:S05]  /*0330*/  EXIT ;  /* 0x000000000000794d */ /* 0x000fea0003800000 */
.L_x_131:
        /* <DEDUP_REMOVED lines=18> */
.L_x_144:
[----:B------:R-:W-:Y:S01]  /*0460*/  IMAD.SHL.U32 R9, R3, 0x8, RZ ;  /* 0x0000000803097824 */ /* 0x000fe200078e00ff */
[----:B------:R-:W-:Y:S01]  /*0470*/  BSSY.RECONVERGENT B0, `(.L_x_133) ;  /* 0x00000ae000007945 */ /* 0x000fe20003800200 */
[----:B------:R-:W-:Y:S02]  /*0480*/  IMAD.MOV.U32 R10, RZ, RZ, -0x1 ;  /* 0xffffffffff0a7424 */ /* 0x000fe400078e00ff */
[----:B------:R-:W-:Y:S01]  /*0490*/  IMAD.MOV.U32 R14, RZ, RZ, -0x800001 ;  /* 0xff7fffffff0e7424 */ /* 0x000fe200078e00ff */
[----:B------:R-:W-:Y:S01]  /*04a0*/  ISETP.GE.AND P0, PT, R4, R9, PT ;  /* 0x000000090400720c */ /* 0x000fe20003f06270 */
[----:B------:R-:W-:-:S12]  /*04b0*/  IMAD.MOV.U32 R18, RZ, RZ, -0x800001 ;  /* 0xff7fffffff127424 */ /* 0x000fd800078e00ff */
[----:B0-----:R-:W-:Y:S05]  /*04c0*/  @P0 BRA `(.L_x_134) ;  /* 0x0000000800a00947 */ /* 0x001fea0003800000 */
        /* <DEDUP_REMOVED lines=13> */
.L_x_137:
        /* <DEDUP_REMOVED lines=69> */
.L_x_136:
[----:B------:R-:W-:Y:S05]  /*09f0*/  BSYNC.RECONVERGENT B1 ;  /* 0x0000000000017941 */ /* 0x000fea0003800200 */
.L_x_135:
        /* <DEDUP_REMOVED lines=40> */
.L_x_139:
[----:B------:R-:W-:Y:S05]  /*0c80*/  BSYNC.RECONVERGENT B1 ;  /* 0x0000000000017941 */ /* 0x000fea0003800200 */
.L_x_138:
        /* <DEDUP_REMOVED lines=24> */
.L_x_141:
[----:B------:R-:W-:Y:S05]  /*0e10*/  BSYNC.RECONVERGENT B1 ;  /* 0x0000000000017941 */ /* 0x000fea0003800200 */
.L_x_140:
        /* <DEDUP_REMOVED lines=19> */
.L_x_134:
[----:B------:R-:W-:Y:S05]  /*0f50*/  BSYNC.RECONVERGENT B0 ;  /* 0x0000000000007941 */ /* 0x000fea0003800200 */
.L_x_133:
        /* <DEDUP_REMOVED lines=59> */
[C---:B------:R-:W-:Y:S01]  /*1310*/  IMAD R10, R12.reuse, 0x4, R25 ;  /* 0x000000040c0a7824 */ /* 0x040fe200078e0219 */
[-C--:B--2---:R-:W-:Y:S02]  /*1320*/  FSETP.GT.FTZ.AND P3, PT, R27, R24.reuse, PT ;  /* 0x000000181b00720b */ /* 0x084fe40003f74000 */
[----:B------:R-:W-:Y:S01]  /*1330*/  LOP3.LUT P0, RZ, R19, UR5, RZ, 0xfc, P0 ;  /* 0x0000000513ff7c12 */ /* 0x000fe2000800fcff */
[----:B------:R-:W-:Y:S01]  /*1340*/  IMAD R19, R12, 0x4, R6 ;  /* 0x000000040c137824 */ /* 0x000fe200078e0206 */
[----:B------:R-:W-:-:S05]  /*1350*/  FSEL R24, R27, R24, P3 ;  /* 0x000000181b187208 */ /* 0x000fca0001800000 */
[----:B------:R-:W-:Y:S04]  /*1360*/  @!P4 STS [R23+0x34], R24 ;  /* 0x000034181700c388 */ /* 0x000fe80000000800 */
[----:B0-----:R-:W-:-:S05]  /*1370*/  @P3 SEL R11, R22, R9, P2 ;  /* 0x00000009160b3207 */ /* 0x001fca0001000000 */
        /* <DEDUP_REMOVED lines=11> */
.L_x_143:
[----:B------:R-:W-:Y:S05]  /*1430*/  BSYNC.RECONVERGENT B0 ;  /* 0x0000000000007941 */ /* 0x000fea0003800200 */
.L_x_142:
[----:B------:R-:W-:Y:S01]  /*1440*/  VIADD R12, R12, 0x1 ;  /* 0x000000010c0c7836 */ /* 0x000fe20000000000 */
[----:B------:R-:W-:Y:S04]  /*1450*/  BAR.SYNC.DEFER_BLOCKING 0x0 ;  /* 0x0000000000007b1d */ /* 0x000fe80000010000 */
[----:B------:R-:W-:-:S13]  /*1460*/  ISETP.NE.AND P0, PT, R12, R3, PT ;  /* 0x000000030c00720c */ /* 0x000fda0003f05270 */
[----:B------:R-:W-:Y:S05]  /*1470*/  @P0 BRA `(.L_x_144) ;  /* 0xffffffec00f80947 */ /* 0x000fea000383ffff */
.L_x_132:
[----:B------:R-:W-:Y:S05]  /*1480*/  @P1 EXIT ;  /* 0x000000000000194d */ /* 0x000fea0003800000 */
[----:B------:R-:W1:Y:S08]  /*1490*/  LDC.64 R10, c[0x0][0x3d8] ;  /* 0x0000f600ff0a7b82 */ /* 0x000e700000000a00 */
[----:B------:R-:W2:Y:S01]  /*14a0*/  S2UR UR5, SR_CgaCtaId ;  /* 0x00000000000579c3 */ /* 0x000ea20000008800 */
[----:B------:R-:W-:-:S07]  /*14b0*/  UMOV UR4, 0x400 ;  /* 0x0000040000047882 */ /* 0x000fce0000000000 */
[----:B------:R-:W3:Y:S01]  /*14c0*/  LDC.64 R18, c[0x0][0x390] ;  /* 0x0000e400ff127b82 */ /* 0x000ee20000000a00 */
[----:B-1----:R-:W-:-:S05]  /*14d0*/  IMAD.WIDE.U32 R10, R0, 0x30, R10 ;  /* 0x00000030000a7825 */ /* 0x002fca00078e000a */
[----:B------:R-:W4:Y:S04]  /*14e0*/  LDG.E.64 R14, desc[UR6][R10.64] ;  /* 0x000000060a0e7981 */ /* 0x000f28000c1e1b00 */
[----:B------:R-:W5:Y:S04]  /*14f0*/  LDG.E.64 R12, desc[UR6][R10.64+0x10] ;  /* 0x000010060a0c7981 */ /* 0x000f68000c1e1b00 */
[----:B------:R-:W3:Y:S01]  /*1500*/  LDG.E.64 R8, desc[UR6][R10.64+0x8] ;  /* 0x000008060a087981 */ /* 0x000ee2000c1e1b00 */
[----:B--2---:R-:W-:Y:S01]  /*1510*/  ULEA UR4, UR5, UR4, 0x18 ;  /* 0x0000000405047291 */ /* 0x004fe2000f8ec0ff */
[----:B------:R-:W-:-:S08]  /*1520*/  ISETP.GE.AND P0, PT, R3, 0x1, PT ;  /* 0x000000010300780c */ /* 0x000fd00003f06270 */
[----:B------:R-:W1:Y:S01]  /*1530*/  LDS R4, [UR4+0x30] ;  /* 0x00003004ff047984 */ /* 0x000e620008000800 */
        /* <DEDUP_REMOVED lines=16> */
[----:B------:R-:W-:Y:S01]  /*1640*/  FFMA.FTZ R7, R7, R16, 1.1641532182693481445e-10 ;  /* 0x2f00000007077423 */ /* 0x000fe20000010010 */
[----:B------:R-:W-:-:S03]  /*1650*/  IMAD.MOV.U32 R16, RZ, RZ, R13 ;  /* 0x000000ffff107224 */ /* 0x000fc600078e000d */
[----:B------:R-:W-:Y:S02]  /*1660*/  FMUL.FTZ R7, R7, R2 ;  /* 0x0000000207077220 */ /* 0x000fe40000410000 */
[----:B------:R2:W-:Y:S02]  /*1670*/  STG.E.64 desc[UR6][R10.64+0x10], R16 ;  /* 0x000010100a007986 */ /* 0x0005e4000c101b06 */
[----:B-1----:R-:W-:-:S05]  /*1680*/  FMUL.FTZ R7, R7, R4 ;  /* 0x0000000407077220 */ /* 0x002fca0000410000 */
[----:B------:R2:W-:Y:S01]  /*1690*/  STS [UR4+0x2c], R7 ;  /* 0x00002c07ff007988 */ /* 0x0005e20008000804 */
[----:B------:R-:W-:Y:S05]  /*16a0*/  @!P0 BRA `(.L_x_145) ;  /* 0x0000000400288947 */ /* 0x000fea0003800000 */
[----:B--2---:R-:W-:Y:S02]  /*16b0*/  IMAD.MOV.U32 R11, RZ, RZ, R7 ;  /* 0x000000ffff0b7224 */ /* 0x004fe400078e0007 */
[----:B------:R-:W-:Y:S02]  /*16c0*/  VIADD R10, R3, 0xffffffff ;  /* 0xffffffff030a7836 */ /* 0x000fe40000000000 */
[----:B------:R-:W-:-:S07]  /*16d0*/  IMAD.MOV.U32 R7, RZ, RZ, RZ ;  /* 0x000000ffff077224 */ /* 0x000fce00078e00ff */
.L_x_147:
[----:B------:R-:W-:-:S06]  /*16e0*/  IMAD R2, R7, 0x4, R6 ;  /* 0x0000000407027824 */ /* 0x000fcc00078e0206 */
[----:B------:R-:W1:Y:S02]  /*16f0*/  LDS R2, [R2] ;  /* 0x0000000002027984 */ /* 0x000e640000000800 */
[----:B-1----:R-:W-:-:S05]  /*1700*/  FADD.FTZ R11, -R2, R11 ;  /* 0x0000000b020b7221 */ /* 0x002fca0000010100 */
[----:B------:R-:W-:-:S04]  /*1710*/  FSETP.GTU.FTZ.AND P0, PT, R11, RZ, PT ;  /* 0x000000ff0b00720b */ /* 0x000fc80003f1c000 */
[----:B------:R-:W-:-:S13]  /*1720*/  ISETP.NE.AND P0, PT, R7, R10, P0 ;  /* 0x0000000a0700720c */ /* 0x000fda0000705270 */
[----:B------:R-:W-:Y:S05]  /*1730*/  @!P0 BRA `(.L_x_146) ;  /* 0x0000000000208947 */ /* 0x000fea0003800000 */
[----:B------:R-:W-:-:S05]  /*1740*/  VIADD R7, R7, 0x1 ;  /* 0x0000000107077836 */ /* 0x000fca0000000000 */
[----:B------:R-:W-:-:S13]  /*1750*/  ISETP.NE.AND P0, PT, R7, R3, PT ;  /* 0x000000030700720c */ /* 0x000fda0003f05270 */
[----:B------:R-:W-:Y:S05]  /*1760*/  @P0 BRA `(.L_x_147) ;  /* 0xfffffffc00dc0947 */ /* 0x000fea000383ffff */
[----:B------:R-:W1:Y:S01]  /*1770*/  S2UR UR5, SR_CgaCtaId ;  /* 0x00000000000579c3 */ /* 0x000e620000008800 */
[----:B------:R-:W-:Y:S02]  /*1780*/  UMOV UR4, 0x400 ;  /* 0x0000040000047882 */ /* 0x000fe40000000000 */
[----:B-1----:R-:W-:-:S09]  /*1790*/  ULEA UR4, UR5, UR4, 0x18 ;  /* 0x0000000405047291 */ /* 0x002fd2000f8ec0ff */
[----:B------:R3:W-:Y:S01]  /*17a0*/  STS [UR4+0x2c], R11 ;  /* 0x00002c0bff007988 */ /* 0x0007e20008000804 */
[----:B------:R-:W-:Y:S05]  /*17b0*/  BRA `(.L_x_145) ;  /* 0x0000000000e47947 */ /* 0x000fea0003800000 */
.L_x_146:
[----:B------:R-:W1:Y:S01]  /*17c0*/  S2R R6, SR_CgaCtaId ;  /* 0x0000000000067919 */ /* 0x000e620000008800 */
[----:B------:R-:W-:-:S05]  /*17d0*/  MOV R3, 0x400 ;  /* 0x0000040000037802 */ /* 0x000fca0000000f00 */
[----:B------:R-:W-:-:S05]  /*17e0*/  VIADD R13, R3, 0x40 ;  /* 0x00000040030d7836 */ /* 0x000fca0000000000 */
[C---:B-1----:R-:W-:Y:S02]  /*17f0*/  LEA R10, R6.reuse, R13, 0x18 ;  /* 0x0000000d060a7211 */ /* 0x042fe400078ec0ff */
[----:B------:R-:W-:Y:S01]  /*1800*/  LEA R14, R6, R3, 0x18 ;  /* 0x00000003060e7211 */ /* 0x000fe200078ec0ff */
[----:B------:R-:W1:Y:S02]  /*1810*/  LDC R13, c[0x0][0x3e8] ;  /* 0x0000fa00ff0d7b82 */ /* 0x000e640000000800 */
[----:B------:R-:W-:Y:S02]  /*1820*/  IMAD R3, R7, 0x4, R10 ;  /* 0x0000000407037824 */ /* 0x000fe400078e020a */
[----:B------:R-:W-:Y:S04]  /*1830*/  STS [R14+0x2c], R11 ;  /* 0x00002c0b0e007388 */ /* 0x000fe80000000800 */
[----:B------:R-:W2:Y:S01]  /*1840*/  LDS R10, [R3] ;  /* 0x00000000030a7984 */ /* 0x000ea20000000800 */
[----:B------:R-:W3:Y:S01]  /*1850*/  LDC.64 R6, c[0x0][0x380] ;  /* 0x0000e000ff067b82 */ /* 0x000ee20000000a00 */
[----:B--2---:R-:W-:-:S04]  /*1860*/  IMAD.IADD R5, R5, 0x1, R10 ;  /* 0x0000000105057824 */ /* 0x004fc800078e020a */
[----:B---3--:R-:W-:-:S06]  /*1870*/  IMAD.WIDE R6, R5, 0x4, R6 ;  /* 0x0000000405067825 */ /* 0x008fcc00078e0206 */
[----:B------:R-:W2:Y:S01]  /*1880*/  LDG.E.CONSTANT R6, desc[UR6][R6.64] ;  /* 0x0000000606067981 */ /* 0x000ea2000c1e9900 */
[----:B-1----:R-:W-:-:S04]  /*1890*/  IABS R12, R13 ;  /* 0x0000000d000c7213 */ /* 0x002fc80000000000 */
[----:B------:R-:W1:Y:S08]  /*18a0*/  I2F.RP R5, R12 ;  /* 0x0000000c00057306 */ /* 0x000e700000209400 */
[----:B-1----:R-:W1:Y:S02]  /*18b0*/  MUFU.RCP R5, R5 ;  /* 0x0000000500057308 */ /* 0x002e640000001000 */
[----:B-1----:R-:W-:-:S06]  /*18c0*/  VIADD R10, R5, 0xffffffe ;  /* 0x0ffffffe050a7836 */ /* 0x002fcc0000000000 */
[----:B------:R1:W3:Y:S02]  /*18d0*/  F2I.FTZ.U32.TRUNC.NTZ R11, R10 ;  /* 0x0000000a000b7305 */ /* 0x0002e4000021f000 */
[----:B-1----:R-:W-:Y:S02]  /*18e0*/  IMAD.MOV.U32 R10, RZ, RZ, RZ ;  /* 0x000000ffff0a7224 */ /* 0x002fe400078e00ff */
[----:B---3--:R-:W-:-:S04]  /*18f0*/  IMAD.MOV R3, RZ, RZ, -R11 ;  /* 0x000000ffff037224 */ /* 0x008fc800078e0a0b */
[----:B------:R-:W-:-:S04]  /*1900*/  IMAD R3, R3, R12, RZ ;  /* 0x0000000c03037224 */ /* 0x000fc800078e02ff */
[----:B------:R-:W-:Y:S01]  /*1910*/  IMAD.HI.U32 R11, R11, R3, R10 ;  /* 0x000000030b0b7227 */ /* 0x000fe200078e000a */
[----:B--2---:R-:W-:Y:S02]  /*1920*/  IABS R7, R6 ;  /* 0x0000000600077213 */ /* 0x004fe40000000000 */
[----:B------:R-:W-:-:S03]  /*1930*/  ISETP.GE.AND P1, PT, R6, RZ, PT ;  /* 0x000000ff0600720c */ /* 0x000fc60003f26270 */
[----:B------:R-:W-:Y:S02]  /*1940*/  IMAD.MOV.U32 R3, RZ, RZ, R7 ;  /* 0x000000ffff037224 */ /* 0x000fe400078e0007 */
[----:B------:R-:W1:Y:S02]  /*1950*/  LDC.64 R6, c[0x0][0x3a8] ;  /* 0x0000ea00ff067b82 */ /* 0x000e640000000a00 */
[----:B------:R-:W-:-:S04]  /*1960*/  IMAD.HI.U32 R11, R11, R3, RZ ;  /* 0x000000030b0b7227 */ /* 0x000fc800078e00ff */
[----:B------:R-:W-:-:S04]  /*1970*/  IMAD.MOV R11, RZ, RZ, -R11 ;  /* 0x000000ffff0b7224 */ /* 0x000fc800078e0a0b */
[C---:B------:R-:W-:Y:S02]  /*1980*/  IMAD R3, R12.reuse, R11, R3 ;  /* 0x0000000b0c037224 */ /* 0x040fe400078e0203 */
[----:B------:R-:W1:Y:S03]  /*1990*/  LDC.64 R10, c[0x0][0x3b0] ;  /* 0x0000ec00ff0a7b82 */ /* 0x000e660000000a00 */
[----:B------:R-:W-:-:S13]  /*19a0*/  ISETP.GT.U32.AND P0, PT, R12, R3, PT ;  /* 0x000000030c00720c */ /* 0x000fda0003f04070 */
[----:B------:R-:W-:-:S05]  /*19b0*/  @!P0 IMAD.IADD R3, R3, 0x1, -R12 ;  /* 0x0000000103038824 */ /* 0x000fca00078e0a0c */
[----:B------:R-:W-:-:S13]  /*19c0*/  ISETP.GT.U32.AND P0, PT, R12, R3, PT ;  /* 0x000000030c00720c */ /* 0x000fda0003f04070 */
[----:B------:R-:W-:Y:S01]  /*19d0*/  @!P0 IMAD.IADD R3, R3, 0x1, -R12 ;  /* 0x0000000103038824 */ /* 0x000fe200078e0a0c */
[----:B------:R-:W-:-:S03]  /*19e0*/  ISETP.NE.AND P0, PT, R13, RZ, PT ;  /* 0x000000ff0d00720c */ /* 0x000fc60003f05270 */
[----:B------:R-:W-:-:S10]  /*19f0*/  @!P1 IMAD.MOV R3, RZ, RZ, -R3 ;  /* 0x000000ffff039224 */ /* 0x000fd400078e0a03 */
[----:B------:R-:W-:Y:S02]  /*1a00*/  @!P0 LOP3.LUT R3, RZ, R13, RZ, 0x33, !PT ;  /* 0x0000000dff038212 */ /* 0x000fe400078e33ff */
[----:B-1----:R-:W-:-:S03]  /*1a10*/  LOP3.LUT P0, RZ, R6, R10, RZ, 0xfc, !PT ;  /* 0x0000000a06ff7212 */ /* 0x002fc6000780fcff */
[----:B------:R1:W-:Y:S01]  /*1a20*/  STG.E desc[UR6][R8.64], R3 ;  /* 0x0000000308007986 */ /* 0x0003e2000c101906 */
[----:B------:R-:W-:-:S13]  /*1a30*/  LOP3.LUT P0, RZ, R7, R11, RZ, 0xfc, P0 ;  /* 0x0000000b07ff7212 */ /* 0x000fda000000fcff */
[----:B-1----:R-:W-:Y:S05]  /*1a40*/  @!P0 BRA `(.L_x_145) ;  /* 0x0000000000408947 */ /* 0x002fea0003800000 */
[----:B------:R-:W-:-:S04]  /*1a50*/  ISETP.NE.U32.AND P0, PT, R6, RZ, PT ;  /* 0x000000ff0600720c */ /* 0x000fc80003f05070 */
[----:B------:R-:W-:-:S13]  /*1a60*/  ISETP.NE.AND.EX P0, PT, R7, RZ, PT, P0 ;  /* 0x000000ff0700720c */ /* 0x000fda0003f05300 */
[----:B------:R-:W1:Y:S02]  /*1a70*/  @P0 LDC.64 R6, c[0x0][0x3a8] ;  /* 0x0000ea00ff060b82 */ /* 0x000e640000000a00 */
[----:B-1----:R-:W-:-:S05]  /*1a80*/  @P0 IMAD.WIDE.U32 R6, R0, 0x4, R6 ;  /* 0x0000000400060825 */ /* 0x002fca00078e0006 */
[----:B------:R-:W2:Y:S01]  /*1a90*/  @P0 LDG.E R3, desc[UR6][R6.64] ;  /* 0x0000000606030981 */ /* 0x000ea2000c1e1900 */
[----:B------:R-:W-:Y:S01]  /*1aa0*/  ISETP.NE.U32.AND P1, PT, R10, RZ, PT ;  /* 0x000000ff0a00720c */ /* 0x000fe20003f25070 */
[----:B------:R-:W1:Y:S03]  /*1ab0*/  MUFU.LG2 R2, R2 ;  /* 0x0000000200027308 */ /* 0x000e660000000c00 */
[----:B------:R-:W-:-:S13]  /*1ac0*/  ISETP.NE.AND.EX P1, PT, R11, RZ, PT, P1 ;  /* 0x000000ff0b00720c */ /* 0x000fda0003f25310 */
[----:B------:R-:W3:Y:S01]  /*1ad0*/  @P1 LDC.64 R10, c[0x0][0x3b0] ;  /* 0x0000ec00ff0a1b82 */ /* 0x000ee20000000a00 */
[----:B------:R-:W4:Y:S01]  /*1ae0*/  @P1 MUFU.LG2 R4, R4 ;  /* 0x0000000400041308 */ /* 0x000f220000000c00 */
[----:B-1----:R-:W-:-:S04]  /*1af0*/  FMUL.FTZ R13, R2, 0.69314718246459960938 ;  /* 0x3f317218020d7820 */ /* 0x002fc80000410000 */
[----:B----4-:R-:W-:Y:S01]  /*1b00*/  @P1 FFMA.FTZ R5, R4, -0.69314718246459960938, R13 ;  /* 0xbf31721804051823 */ /* 0x010fe2000001000d */
[----:B---3--:R-:W-:-:S04]  /*1b10*/  @P1 IMAD.WIDE.U32 R10, R0, 0x4, R10 ;  /* 0x00000004000a1825 */ /* 0x008fc800078e000a */
[----:B--2---:R-:W-:-:S05]  /*1b20*/  @P0 FADD.FTZ R3, R13, R3 ;  /* 0x000000030d030221 */ /* 0x004fca0000010000 */
[----:B------:R1:W-:Y:S04]  /*1b30*/  @P0 STG.E desc[UR6][R6.64], R3 ;  /* 0x0000000306000986 */ /* 0x0003e8000c101906 */
[----:B------:R1:W-:Y:S02]  /*1b40*/  @P1 STG.E desc[UR6][R10.64], R5 ;  /* 0x000000050a001986 */ /* 0x0003e4000c101906 */
.L_x_145:
[----:B-1----:R-:W1:Y:S01]  /*1b50*/  LDC.64 R2, c[0x0][0x398] ;  /* 0x0000e600ff027b82 */ /* 0x002e620000000a00 */
[----:B------:R-:W4:Y:S02]  /*1b60*/  LDCU.64 UR4, c[0x0][0x3a0] ;  /* 0x00007400ff0477ac */ /* 0x000f240008000a00 */
[----:B----4-:R-:W-:-:S04]  /*1b70*/  ISETP.NE.U32.AND P1, PT, RZ, UR4, PT ;  /* 0x00000004ff007c0c */ /* 0x010fc8000bf25070 */
[----:B------:R-:W-:Y:S02]  /*1b80*/  ISETP.NE.AND.EX P1, PT, RZ, UR5, PT, P1 ;  /* 0x00000005ff007c0c */ /* 0x000fe4000bf25310 */
[----:B-1----:R-:W-:-:S04]  /*1b90*/  ISETP.EQ.U32.AND P0, PT, R2, RZ, PT ;  /* 0x000000ff0200720c */ /* 0x002fc80003f02070 */
[----:B------:R-:W-:-:S13]  /*1ba0*/  ISETP.EQ.OR.EX P0, PT, R3, RZ, !P1, P0 ;  /* 0x000000ff0300720c */ /* 0x000fda0004f02700 */
[----:B------:R-:W-:Y:S05]  /*1bb0*/  @P0 EXIT ;  /* 0x000000000000094d */ /* 0x000fea0003800000 */
[----:B------:R-:W1:Y:S01]  /*1bc0*/  LDC.64 R2, c[0x0][0x398] ;  /* 0x0000e600ff027b82 */ /* 0x000e620000000a00 */
[----:B------:R-:W-:-:S05]  /*1bd0*/  IADD3 R4, P0, PT, R0, UR4, RZ ;  /* 0x0000000400047c10 */ /* 0x000fca000ff1e0ff */
[----:B------:R-:W-:Y:S02]  /*1be0*/  IMAD.X R5, RZ, RZ, UR5, P0 ;  /* 0x00000005ff057e24 */ /* 0x000fe400080e06ff */
[----:B--2---:R-:W2:Y:S03]  /*1bf0*/  LDC.64 R6, c[0x0][0x3e0] ;  /* 0x0000f800ff067b82 */ /* 0x004ea60000000a00 */
[----:B------:R-:W4:Y:S01]  /*1c00*/  LDG.E.U8 R10, desc[UR6][R4.64] ;  /* 0x00000006040a7981 */ /* 0x000f22000c1e1100 */
[----:B-1----:R-:W-:-:S05]  /*1c10*/  IMAD.WIDE.U32 R2, R0, 0x4, R2 ;  /* 0x0000000400027825 */ /* 0x002fca00078e0002 */
[----:B---3--:R-:W3:Y:S01]  /*1c20*/  LDG.E R11, desc[UR6][R2.64] ;  /* 0x00000006020b7981 */ /* 0x008ee2000c1e1900 */
[----:B--2---:R-:W-:Y:S01]  /*1c30*/  IMAD.WIDE.U32 R6, R0, 0x4, R6 ;  /* 0x0000000400067825 */ /* 0x004fe200078e0006 */
[----:B----4-:R-:W-:-:S13]  /*1c40*/  ISETP.NE.AND P0, PT, R10, RZ, PT ;  /* 0x000000ff0a00720c */ /* 0x010fda0003f05270 */
[----:B---3--:R-:W-:-:S05]  /*1c50*/  @!P0 VIADD R11, R11, 0x1 ;  /* 0x000000010b0b8836 */ /* 0x008fca0000000000 */
[----:B------:R-:W-:Y:S04]  /*1c60*/  STG.E desc[UR6][R2.64], R11 ;  /* 0x0000000b02007986 */ /* 0x000fe8000c101906 */
[----:B------:R-:W2:Y:S04]  /*1c70*/  LDG.E R8, desc[UR6][R8.64] ;  /* 0x0000000608087981 */ /* 0x000ea8000c1e1900 */
[----:B------:R-:W2:Y:S02]  /*1c80*/  LDG.E R7, desc[UR6][R6.64] ;  /* 0x0000000606077981 */ /* 0x000ea4000c1e1900 */
[----:B--2---:R-:W-:-:S04]  /*1c90*/  ISETP.NE.AND P0, PT, R8, R7, PT ;  /* 0x000000070800720c */ /* 0x004fc80003f05270 */
[----:B------:R-:W-:-:S05]  /*1ca0*/  SEL R13, RZ, 0x1, P0 ;  /* 0x00000001ff0d7807 */ /* 0x000fca0000000000 */
[----:B------:R-:W-:Y:S01]  /*1cb0*/  STG.E.U8 desc[UR6][R4.64], R13 ;  /* 0x0000000d04007986 */ /* 0x000fe2000c101106 */
[----:B------:R-:W-:Y:S05]  /*1cc0*/  EXIT ;  /* 0x000000000000794d */ /* 0x000fea0003800000 */
.L_x_148:
        /* <DEDUP_REMOVED lines=11> */
.L_x_198:


//--------------------- .text._ZN17fastertransformer11topk_stage1IfLi128ELi8EEEvPKT_PS1_PiS4_PKbiPKiiS9_S7_ --------------------------
	.section	.text._ZN17fastertransformer11topk_stage1IfLi128ELi8EEEvPKT_PS1_PiS4_PKbiPKiiS9_S7_,"ax",@progbits
	.align	128
        .global         _ZN17fastertransformer11topk_stage1IfLi128ELi8EEEvPKT_PS1_PiS4_PKbiPKiiS9_S7_
        .type           _ZN17fastertransformer11topk_stage1IfLi128ELi8EEEvPKT_PS1_PiS4_PKbiPKiiS9_S7_,@function
        .size           _ZN17fastertransformer11topk_stage1IfLi128ELi8EEEvPKT_PS1_PiS4_PKbiPKiiS9_S7_,(.L_x_199 - _ZN17fastertransformer11topk_stage1IfLi128ELi8EEEvPKT_PS1_PiS4_PKbiPKiiS9_S7_)
        .other          _ZN17fastertransformer11topk_stage1IfLi128ELi8EEEvPKT_PS1_PiS4_PKbiPKiiS9_S7_,@"STO_CUDA_ENTRY STV_DEFAULT"
_ZN17fastertransformer11topk_stage1IfLi128ELi8EEEvPKT_PS1_PiS4_PKbiPKiiS9_S7_:
.text._ZN17fastertransformer11topk_stage1IfLi128ELi8EEEvPKT_PS1_PiS4_PKbiPKiiS9_S7_:
        /* <DEDUP_REMOVED lines=13> */
.L_x_149:
        /* <DEDUP_REMOVED lines=43> */
.L_x_151:
        /* <DEDUP_REMOVED lines=9> */
.L_x_150:
        /* <DEDUP_REMOVED lines=21> */
.L_x_156:
        /* <DEDUP_REMOVED lines=9> */
.L_x_155:
[----:B------:R-:W-:Y:S05]  /*05f0*/  BSYNC.RECONVERGENT B1 ;  /* 0x0000000000017941 */ /* 0x000fea0003800200 */
.L_x_154:
[----:B------:R-:W-:Y:S05]  /*0600*/  @!P1 BRA `(.L_x_153) ;  /* 0x0000000000409947 */ /* 0x000fea0003800000 */
.L_x_157:
        /* <DEDUP_REMOVED lines=16> */
.L_x_153:
[----:B------:R-:W-:Y:S05]  /*0710*/  BSYNC.RECONVERGENT B0 ;  /* 0x0000000000007941 */ /* 0x000fea0003800200 */
.L_x_152:
[----:B------:R-:W-:-:S13]  /*0720*/  ISETP.GE.AND P0, PT, R22, 0x1, PT ;  /* 0x000000011600780c */ /* 0x000fda0003f06270 */
[----:B------:R-:W-:Y:S05]  /*0730*/  @!P0 EXIT ;  /* 0x000000000000894d */ /* 0x000fea0003800000 */
[----:B------:R-:W-:Y:S01]  /*0740*/  VIADDMNMX R2, R19, 0x400, R0, !PT ;  /* 0x0000040013027846 */ /* 0x000fe20007800100 */
[----:B------:R-:W1:Y:S01]  /*0750*/  S2UR UR5, SR_CgaCtaId ;  /* 0x00000000000579c3 */ /* 0x000e620000008800 */
[----:B------:R-:W-:Y:S01]  /*0760*/  LOP3.LUT R3, RZ, R21, RZ, 0x33, !PT ;  /* 0x00000015ff037212 */ /* 0x000fe200078e33ff */
[----:B0-----:R-:W0:Y:S01]  /*0770*/  S2R R17, SR_LANEID ;  /* 0x0000000000117919 */ /* 0x001e220000000000 */
[----:B------:R-:W3:Y:S01]  /*0780*/  LDCU.64 UR6, c[0x0][0x388] ;  /* 0x00007100ff0677ac */ /* 0x000ee20008000a00 */
[----:B------:R-:W-:Y:S02]  /*0790*/  SHF.R.U32.HI R13, RZ, 0x2, R21 ;  /* 0x00000002ff0d7819 */ /* 0x000fe40000011615 */
[----:B------:R-:W-:Y:S01]  /*07a0*/  IMAD.IADD R3, R3, 0x1, R2 ;  /* 0x0000000103037824 */ /* 0x000fe200078e0202 */
[----:B------:R-:W-:Y:S01]  /*07b0*/  UMOV UR4, 0x400 ;  /* 0x0000040000047882 */ /* 0x000fe20000000000 */
[----:B------:R-:W-:Y:S02]  /*07c0*/  LOP3.LUT R13, R13, 0xf8, RZ, 0xc0, !PT ;  /* 0x000000f80d0d7812 */ /* 0x000fe400078ec0ff */
[----:B------:R-:W-:-:S05]  /*07d0*/  IMAD R18, R14, -0x80, R3 ;  /* 0xffffff800e127824 */ /* 0x000fca00078e0203 */
[----:B------:R-:W-:-:S04]  /*07e0*/  LEA.HI R12, R18, 0x1, RZ, 0x16 ;  /* 0x00000001120c7811 */ /* 0x000fc800078fb0ff */
[C---:B------:R-:W-:Y:S02]  /*07f0*/  LOP3.LUT R15, R12.reuse, 0x7, RZ, 0xc0, !PT ;  /* 0x000000070c0f7812 */ /* 0x040fe400078ec0ff */
[----:B------:R-:W-:Y:S01]  /*0800*/  LOP3.LUT R16, R12, 0xf, RZ, 0xc0, !PT ;  /* 0x0000000f0c107812 */ /* 0x000fe200078ec0ff */
[----:B---3--:R-:W-:Y:S02]  /*0810*/  UIADD3 UR6, UP0, UPT, UR6, 0x8000, URZ ;  /* 0x0000800006067890 */ /* 0x008fe4000ff1e0ff */
[----:B------:R-:W-:Y:S01]  /*0820*/  VIADD R3, R15, 0xffffffff ;  /* 0xffffffff0f037836 */ /* 0x000fe20000000000 */
[----:B-1----:R-:W-:Y:S01]  /*0830*/  ULEA UR5, UR5, UR4, 0x18 ;  /* 0x0000000405057291 */ /* 0x002fe2000f8ec0ff */
[----:B------:R-:W-:Y:S01]  /*0840*/  VIADD R2, R16, 0xffffffff ;  /* 0xffffffff10027836 */ /* 0x000fe20000000000 */
[----:B------:R-:W-:Y:S02]  /*0850*/  UIADD3.X UR7, UPT, UPT, URZ, UR7, URZ, UP0, !UPT ;  /* 0x00000007ff077290 */ /* 0x000fe400087fe4ff */
[----:B------:R-:W-:Y:S01]  /*0860*/  ISETP.GE.U32.AND P3, PT, R3, 0x3, PT ;  /* 0x000000030300780c */ /* 0x000fe20003f66070 */
[----:B------:R-:W-:Y:S01]  /*0870*/  IMAD R3, R24, R0, R21 ;  /* 0x0000000018037224 */ /* 0x000fe200078e0215 */
[----:B------:R-:W-:Y:S01]  /*0880*/  LOP3.LUT R0, R12, 0x7ffff0, RZ, 0xc0, !PT ;  /* 0x007ffff00c007812 */ /* 0x000fe200078ec0ff */
[----:B------:R-:W-:Y:S01]  /*0890*/  UMOV UR4, URZ ;  /* 0x000000ff00047c82 */ /* 0x000fe20008000000 */
[----:B------:R-:W-:Y:S01]  /*08a0*/  ISETP.GE.U32.AND P2, PT, R2, 0x7, PT ;  /* 0x000000070200780c */ /* 0x000fe20003f46070 */
[----:B------:R-:W-:Y:S01]  /*08b0*/  IMAD R14, R14, 0x80, R3 ;  /* 0x000000800e0e7824 */ /* 0x000fe200078e0203 */
[----:B------:R-:W-:Y:S01]  /*08c0*/  LOP3.LUT R12, R12, 0x3, RZ, 0xc0, !PT ;  /* 0x000000030c0c7812 */ /* 0x000fe200078ec0ff */
[----:B0-----:R-:W-:-:S10]  /*08d0*/  IMAD.MOV R0, RZ, RZ, -R0 ;  /* 0x000000ffff007224 */ /* 0x001fd400078e0a00 */
.L_x_170:
[----:B0-----:R-:W0:Y:S01]  /*08e0*/  LDCU UR8, c[0x0][0x3b8] ;  /* 0x00007700ff0877ac */ /* 0x001e220008000800 */
[----:B------:R-:W-:Y:S01]  /*08f0*/  BSSY.RECONVERGENT B0, `(.L_x_158) ;  /* 0x00000b6000007945 */ /* 0x000fe20003800200 */
[----:B--2---:R-:W-:Y:S02]  /*0900*/  IMAD.MOV.U32 R5, RZ, RZ, -0x1 ;  /* 0xffffffffff057424 */ /* 0x004fe400078e00ff */
[----:B------:R-:W-:Y:S01]  /*0910*/  IMAD.MOV.U32 R4, RZ, RZ, -0x800001 ;  /* 0xff7fffffff047424 */ /* 0x000fe200078e00ff */
[----:B0-----:R-:W-:-:S13]  /*0920*/  ISETP.GE.AND P0, PT, R19, UR8, PT ;  /* 0x0000000813007c0c */ /* 0x001fda000bf06270 */
[----:B------:R-:W-:Y:S05]  /*0930*/  @P0 BRA `(.L_x_159) ;  /* 0x0000000800c40947 */ /* 0x000fea0003800000 */
[----:B------:R-:W-:Y:S01]  /*0940*/  ISETP.GE.U32.AND P0, PT, R18, 0x3c00, PT ;  /* 0x00003c001200780c */ /* 0x000fe20003f06070 */
[----:B------:R-:W-:Y:S01]  /*0950*/  BSSY.RECONVERGENT B1, `(.L_x_160) ;  /* 0x0000056000017945 */ /* 0x000fe20003800200 */
[----:B------:R-:W-:Y:S02]  /*0960*/  IMAD.MOV.U32 R4, RZ, RZ, -0x800001 ;  /* 0xff7fffffff047424 */ /* 0x000fe400078e00ff */
[----:B------:R-:W-:Y:S02]  /*0970*/  IMAD.MOV.U32 R5, RZ, RZ, -0x1 ;  /* 0xffffffffff057424 */ /* 0x000fe400078e00ff */
[----:B------:R-:W-:-:S07]  /*0980*/  IMAD.MOV.U32 R7, RZ, RZ, R19 ;  /* 0x000000ffff077224 */ /* 0x000fce00078e0013 */
[----:B------:R-:W-:Y:S05]  /*0990*/  @!P0 BRA `(.L_x_161) ;  /* 0x0000000400448947 */ /* 0x000fea0003800000 */
[----:B------:R-:W-:Y:S01]  /*09a0*/  BSSY.RECONVERGENT B2, `(.L_x_162) ;  /* 0x000004f000027945 */ /* 0x000fe20003800200 */
[----:B------:R-:W-:Y:S01]  /*09b0*/  LOP3.LUT R6, R19, 0x2000, RZ, 0xfc, !PT ;  /* 0x0000200013067812 */ /* 0x000fe200078efcff */
[----:B------:R-:W-:Y:S02]  /*09c0*/  IMAD.MOV.U32 R4, RZ, RZ, -0x800001 ;  /* 0xff7fffffff047424 */ /* 0x000fe400078e00ff */
[----:B------:R-:W-:Y:S02]  /*09d0*/  IMAD.MOV.U32 R5, RZ, RZ, -0x1 ;  /* 0xffffffffff057424 */ /* 0x000fe400078e00ff */
[----:B------:R-:W-:Y:S02]  /*09e0*/  IMAD.MOV.U32 R8, RZ, RZ, R0 ;  /* 0x000000ffff087224 */ /* 0x000fe400078e0000 */
[----:B------:R-:W-:-:S07]  /*09f0*/  IMAD.MOV.U32 R7, RZ, RZ, R14 ;  /* 0x000000ffff077224 */ /* 0x000fce00078e000e */
.L_x_163:
        /* <DEDUP_REMOVED lines=8> */
[----:B------:R-:W5:Y:S01]  /*0a80*/  LDG.E R11, desc[UR10][R2.64+-0x3000] ;  /* 0xffd0000a020b7981 */ /* 0x000f62000c1e1900 */
[----:B---3--:R-:W-:-:S04]  /*0a90*/  FSETP.GT.FTZ.AND P6, PT, R23, R4, PT ;  /* 0x000000041700720b */ /* 0x008fc80003fd4000 */
[----:B------:R-:W-:Y:S02]  /*0aa0*/  FSEL R4, R23, R4, P6 ;  /* 0x0000000417047208 */ /* 0x000fe40003000000 */
[----:B------:R-:W3:Y:S02]  /*0ab0*/  LDG.E R23, desc[UR10][R2.64+-0x2000] ;  /* 0xffe0000a02177981 */ /* 0x000ee4000c1e1900 */
[----:B----4-:R-:W-:-:S04]  /*0ac0*/  FSETP.GT.FTZ.AND P5, PT, R27, R4, PT ;  /* 0x000000041b00720b */ /* 0x010fc80003fb4000 */
[----:B------:R-:W-:Y:S02]  /*0ad0*/  FSEL R26, R27, R4, P5 ;  /* 0x000000041b1a7208 */ /* 0x000fe40002800000 */
[----:B------:R-:W4:Y:S02]  /*0ae0*/  LDG.E R4, desc[UR10][R2.64+-0x1000] ;  /* 0xfff0000a02047981 */ /* 0x000f24000c1e1900 */
[----:B--2---:R-:W-:-:S04]  /*0af0*/  FSETP.GT.FTZ.AND P4, PT, R9, R26, PT ;  /* 0x0000001a0900720b */ /* 0x004fc80003f94000 */
[----:B------:R-:W-:Y:S02]  /*0b00*/  FSEL R27, R9, R26, P4 ;  /* 0x0000001a091b7208 */ /* 0x000fe40002000000 */
[----:B------:R-:W2:Y:S02]  /*0b10*/  LDG.E R9, desc[UR10][R2.64] ;  /* 0x0000000a02097981 */ /* 0x000ea4000c1e1900 */
[----:B-----5:R-:W-:-:S04]  /*0b20*/  FSETP.GT.FTZ.AND P0, PT, R10, R27, PT ;  /* 0x0000001b0a00720b */ /* 0x020fc80003f14000 */
[----:B------:R-:W-:-:S04]  /*0b30*/  FSEL R10, R10, R27, P0 ;  /* 0x0000001b0a0a7208 */ /* 0x000fc80000000000 */
[----:B------:R-:W-:-:S04]  /*0b40*/  FSETP.GT.FTZ.AND P1, PT, R25, R10, PT ;  /* 0x0000000a1900720b */ /* 0x000fc80003f34000 */
[----:B------:R-:W-:Y:S02]  /*0b50*/  FSEL R26, R25, R10, P1 ;  /* 0x0000000a191a7208 */ /* 0x000fe40000800000 */
[----:B------:R-:W5:Y:S01]  /*0b60*/  LDG.E R10, desc[UR10][R2.64+0x1000] ;  /* 0x0010000a020a7981 */ /* 0x000f62000c1e1900 */
[----:B------:R-:W-:Y:S02]  /*0b70*/  SEL R5, R7, R5, P6 ;  /* 0x0000000507057207 */ /* 0x000fe40003000000 */
[----:B------:R-:W-:Y:S01]  /*0b80*/  FSETP.GT.FTZ.AND P6, PT, R11, R26, PT ;  /* 0x0000001a0b00720b */ /* 0x000fe20003fd4000 */
[----:B------:R-:W-:-:S03]  /*0b90*/  @P5 VIADD R5, R7, 0x400 ;  /* 0x0000040007055836 */ /* 0x000fc60000000000 */
[----:B------:R-:W-:Y:S02]  /*0ba0*/  FSEL R26, R11, R26, P6 ;  /* 0x0000001a0b1a7208 */ /* 0x000fe40003000000 */
[----:B------:R-:W5:Y:S01]  /*0bb0*/  LDG.E R11, desc[UR10][R2.64+0x2000] ;  /* 0x0020000a020b7981 */ /* 0x000f62000c1e1900 */
[C---:B------:R-:W-:Y:S02]  /*0bc0*/  @P4 VIADD R5, R7.reuse, 0x800 ;  /* 0x0000080007054836 */ /* 0x040fe40000000000 */
[----:B------:R-:W-:Y:S01]  /*0bd0*/  @P0 VIADD R5, R7, 0xc00 ;  /* 0x00000c0007050836 */ /* 0x000fe20000000000 */
[----:B---3--:R-:W-:-:S04]  /*0be0*/  FSETP.GT.FTZ.AND P5, PT, R23, R26, PT ;  /* 0x0000001a1700720b */ /* 0x008fc80003fb4000 */
[----:B------:R-:W-:Y:S02]  /*0bf0*/  FSEL R25, R23, R26, P5 ;  /* 0x0000001a17197208 */ /* 0x000fe40002800000 */
[----:B------:R-:W3:Y:S02]  /*0c00*/  LDG.E R23, desc[UR10][R2.64+0x3000] ;  /* 0x0030000a02177981 */ /* 0x000ee4000c1e1900 */
[----:B----4-:R-:W-:-:S04]  /*0c10*/  FSETP.GT.FTZ.AND P4, PT, R4, R25, PT ;  /* 0x000000190400720b */ /* 0x010fc80003f94000 */
[----:B------:R-:W-:Y:S02]  /*0c20*/  FSEL R26, R4, R25, P4 ;  /* 0x00000019041a7208 */ /* 0x000fe40002000000 */
[----:B------:R-:W4:Y:S02]  /*0c30*/  LDG.E R4, desc[UR10][R2.64+0x4000] ;  /* 0x0040000a02047981 */ /* 0x000f24000c1e1900 */
[CC--:B--2---:R-:W-:Y:S02]  /*0c40*/  FSETP.GT.FTZ.AND P0, PT, R9.reuse, R26.reuse, PT ;  /* 0x0000001a0900720b */ /* 0x0c4fe40003f14000 */
[----:B------:R-:W2:Y:S02]  /*0c50*/  LDG.E R25, desc[UR10][R2.64+0x5000] ;  /* 0x0050000a02197981 */ /* 0x000ea4000c1e1900 */
[----:B------:R-:W-:Y:S02]  /*0c60*/  FSEL R27, R9, R26, P0 ;  /* 0x0000001a091b7208 */ /* 0x000fe40000000000 */
[----:B------:R-:W2:Y:S01]  /*0c70*/  LDG.E R9, desc[UR10][R2.64+0x6000] ;  /* 0x0060000a02097981 */ /* 0x000ea2000c1e1900 */
[----:B------:R-:W-:-:S04]  /*0c80*/  IMAD.MOV.U32 R26, RZ, RZ, 0x1000 ;  /* 0x00001000ff1a7424 */ /* 0x000fc800078e00ff */
[C---:B------:R-:W-:Y:S02]  /*0c90*/  @P1 IMAD.IADD.U32 R5, R7.reuse, 0x1, R26 ;  /* 0x0000000107051824 */ /* 0x040fe400078e001a */
[----:B------:R-:W2:Y:S01]  /*0ca0*/  LDG.E R26, desc[UR10][R2.64+0x7000] ;  /* 0x0070000a021a7981 */ /* 0x000ea2000c1e1900 */
[----:B-----5:R-:W-:Y:S01]  /*0cb0*/  FSETP.GT.FTZ.AND P1, PT, R10, R27, PT ;  /* 0x0000001b0a00720b */ /* 0x020fe20003f34000 */
[----:B------:R-:W-:-:S03]  /*0cc0*/  @P6 VIADD R5, R7, 0x1400 ;  /* 0x0000140007056836 */ /* 0x000fc60000000000 */
[----:B------:R-:W-:-:S04]  /*0cd0*/  FSEL R10, R10, R27, P1 ;  /* 0x0000001b0a0a7208 */ /* 0x000fc80000800000 */
[----:B------:R-:W-:Y:S01]  /*0ce0*/  FSETP.GT.FTZ.AND P6, PT, R11, R10, PT ;  /* 0x0000000a0b00720b */ /* 0x000fe20003fd4000 */
[----:B------:R-:W-:-:S03]  /*0cf0*/  @P5 VIADD R5, R7, 0x1800 ;  /* 0x0000180007055836 */ /* 0x000fc60000000000 */
[----:B------:R-:W-:Y:S01]  /*0d00*/  FSEL R10, R11, R10, P6 ;  /* 0x0000000a0b0a7208 */ /* 0x000fe20003000000 */
[C---:B------:R-:W-:Y:S02]  /*0d10*/  @P4 VIADD R5, R7.reuse, 0x1c00 ;  /* 0x00001c0007054836 */ /* 0x040fe40000000000 */
[C---:B------:R-:W-:Y:S02]  /*0d20*/  @P0 VIADD R5, R7.reuse, 0x2000 ;  /* 0x0000200007050836 */ /* 0x040fe40000000000 */
[C---:B------:R-:W-:Y:S02]  /*0d30*/  @P1 VIADD R5, R7.reuse, 0x2400 ;  /* 0x0000240007051836 */ /* 0x040fe40000000000 */
[----:B------:R-:W-:Y:S02]  /*0d40*/  VIADD R8, R8, 0x10 ;  /* 0x0000001008087836 */ /* 0x000fe40000000000 */
[----:B------:R-:W-:Y:S02]  /*0d50*/  @P6 VIADD R5, R7, 0x2800 ;  /* 0x0000280007056836 */ /* 0x000fe40000000000 */
[----:B------:R-:W-:Y:S01]  /*0d60*/  VIADD R6, R6, 0x4000 ;  /* 0x0000400006067836 */ /* 0x000fe20000000000 */
[----:B---3--:R-:W-:-:S04]  /*0d70*/  FSETP.GT.FTZ.AND P5, PT, R23, R10, PT ;  /* 0x0000000a1700720b */ /* 0x008fc80003fb4000 */
[----:B------:R-:W-:-:S04]  /*0d80*/  FSEL R23, R23, R10, P5 ;  /* 0x0000000a17177208 */ /* 0x000fc80002800000 */
[----:B----4-:R-:W-:-:S04]  /*0d90*/  FSETP.GT.FTZ.AND P4, PT, R4, R23, PT ;  /* 0x000000170400720b */ /* 0x010fc80003f94000 */
[----:B------:R-:W-:-:S04]  /*0da0*/  FSEL R4, R4, R23, P4 ;  /* 0x0000001704047208 */ /* 0x000fc80002000000 */
[----:B--2---:R-:W-:-:S04]  /*0db0*/  FSETP.GT.FTZ.AND P0, PT, R25, R4, PT ;  /* 0x000000041900720b */ /* 0x004fc80003f14000 */
[----:B------:R-:W-:-:S04]  /*0dc0*/  FSEL R4, R25, R4, P0 ;  /* 0x0000000419047208 */ /* 0x000fc80000000000 */
[-C--:B------:R-:W-:Y:S01]  /*0dd0*/  FSETP.GT.FTZ.AND P1, PT, R9, R4.reuse, PT ;  /* 0x000000040900720b */ /* 0x080fe20003f34000 */
[C---:B------:R-:W-:Y:S02]  /*0de0*/  @P5 VIADD R5, R7.reuse, 0x2c00 ;  /* 0x00002c0007055836 */ /* 0x040fe40000000000 */
[----:B------:R-:W-:Y:S01]  /*0df0*/  @P4 VIADD R5, R7, 0x3000 ;  /* 0x0000300007054836 */ /* 0x000fe20000000000 */
        /* <DEDUP_REMOVED lines=10> */
.L_x_162:
[----:B------:R-:W-:-:S07]  /*0ea0*/  VIADD R7, R6, 0xffffe000 ;  /* 0xffffe00006077836 */ /* 0x000fce0000000000 */
.L_x_161:
[----:B------:R-:W-:Y:S05]  /*0eb0*/  BSYNC.RECONVERGENT B1 ;  /* 0x0000000000017941 */ /* 0x000fea0003800200 */
.L_x_160:
        /* <DEDUP_REMOVED lines=28> */
[----:B------:R-:W-:-:S03]  /*1080*/  @P1 VIADD R5, R6, 0x800 ;  /* 0x0000080006051836 */ /* 0x000fc60000000000 */
[----:B------:R-:W-:-:S04]  /*1090*/  FSETP.GT.FTZ.AND P5, PT, R8, R11, PT ;  /* 0x0000000b0800720b */ /* 0x000fc80003fb4000 */
[----:B------:R-:W-:Y:S01]  /*10a0*/  FSEL R8, R8, R11, P5 ;  /* 0x0000000b08087208 */ /* 0x000fe20002800000 */
[----:B------:R-:W-:-:S03]  /*10b0*/  @P4 VIADD R5, R6, 0xc00 ;  /* 0x00000c0006054836 */ /* 0x000fc60000000000 */
[----:B------:R-:W-:-:S04]  /*10c0*/  FSETP.GT.FTZ.AND P6, PT, R9, R8, PT ;  /* 0x000000080900720b */ /* 0x000fc80003fd4000 */
[----:B------:R-:W-:Y:S01]  /*10d0*/  FSEL R9, R9, R8, P6 ;  /* 0x0000000809097208 */ /* 0x000fe20003000000 */
[----:B------:R-:W-:-:S03]  /*10e0*/  @P5 IMAD.IADD.U32 R5, R6, 0x1, R3 ;  /* 0x0000000106055824 */ /* 0x000fc600078e0003 */
[----:B------:R-:W-:-:S04]  /*10f0*/  FSETP.GT.FTZ.AND P1, PT, R10, R9, PT ;  /* 0x000000090a00720b */ /* 0x000fc80003f34000 */
[----:B------:R-:W-:Y:S01]  /*1100*/  FSEL R4, R10, R9, P1 ;  /* 0x000000090a047208 */ /* 0x000fe20000800000 */
[----:B------:R-:W-:-:S03]  /*1110*/  @P6 VIADD R5, R6, 0x1400 ;  /* 0x0000140006056836 */ /* 0x000fc60000000000 */
[----:B------:R-:W-:-:S04]  /*1120*/  FSETP.GT.FTZ.AND P4, PT, R23, R4, PT ;  /* 0x000000041700720b */ /* 0x000fc80003f94000 */
[----:B------:R-:W-:Y:S01]  /*1130*/  FSEL R4, R23, R4, P4 ;  /* 0x0000000417047208 */ /* 0x000fe20002000000 */
[----:B------:R-:W-:-:S08]  /*1140*/  @P1 VIADD R5, R6, 0x1800 ;  /* 0x0000180006051836 */ /* 0x000fd00000000000 */
[----:B------:R-:W-:-:S07]  /*1150*/  @P4 VIADD R5, R6, 0x1c00 ;  /* 0x00001c0006054836 */ /* 0x000fce0000000000 */
.L_x_165:
[----:B------:R-:W-:Y:S05]  /*1160*/  BSYNC.RECONVERGENT B1 ;  /* 0x0000000000017941 */ /* 0x000fea0003800200 */
.L_x_164:
        /* <DEDUP_REMOVED lines=23> */
[----:B------:R-:W-:-:S07]  /*12e0*/  @P6 VIADD R5, R6, 0xc00 ;  /* 0x00000c0006056836 */ /* 0x000fce0000000000 */
.L_x_167:
[----:B------:R-:W-:Y:S05]  /*12f0*/  BSYNC.RECONVERGENT B1 ;  /* 0x0000000000017941 */ /* 0x000fea0003800200 */
.L_x_166:
        /* <DEDUP_REMOVED lines=15> */
[----:B------:R-:W-:-:S04]  /*13f0*/  FSEL R4, R7, R4, P0 ;  /* 0x0000000407047208 */ /* 0x000fc80000000000 */
[----:B--2---:R-:W-:-:S05]  /*1400*/  @P4 FSETP.GT.FTZ.AND P1, PT, R9, R4, PT ;  /* 0x000000040900420b */ /* 0x004fca0003f34000 */
[----:B------:R-:W-:Y:S01]  /*1410*/  @P0 VIADD R5, R6, 0x400 ;  /* 0x0000040006050836 */ /* 0x000fe20000000000 */
[----:B------:R-:W-:Y:S02]  /*1420*/  @P4 PLOP3.LUT P5, PT, P1, PT, PT, 0x80, 0x8 ;  /* 0x000000000008481c */ /* 0x000fe40000faf070 */
[----:B------:R-:W-:-:S11]  /*1430*/  @P4 FSEL R4, R9, R4, P1 ;  /* 0x0000000409044208 */ /* 0x000fd60000800000 */
[----:B------:R-:W-:-:S07]  /*1440*/  @P5 VIADD R5, R6, 0x800 ;  /* 0x0000080006055836 */ /* 0x000fce0000000000 */
.L_x_159:
[----:B------:R-:W-:Y:S05]  /*1450*/  BSYNC.RECONVERGENT B0 ;  /* 0x0000000000007941 */ /* 0x000fea0003800200 */
.L_x_158:
[----:B------:R-:W0:Y:S01]  /*1460*/  SHFL.DOWN PT, R3, R4, 0x1, 0x1f ;  /* 0x08201f0004037f89 */ /* 0x000e2200000e0000 */
[----:B------:R-:W-:Y:S03]  /*1470*/  BSSY.RECONVERGENT B0, `(.L_x_168) ;  /* 0x000003c000007945 */ /* 0x000fe60003800200 */
        /* <DEDUP_REMOVED lines=28> */
[----:B-1----:R-:W-:Y:S02]  /*1640*/  SEL R26, R3, R26, P0 ;  /* 0x0000001a031a7207 */ /* 0x002fe40000000000 */
[----:B------:R-:W-:Y:S02]  /*1650*/  FSEL R23, R8, R5, P0 ;  /* 0x0000000508177208 */ /* 0x000fe40000000000 */
[----:B------:R-:W-:Y:S01]  /*1660*/  ISETP.NE.AND P0, PT, R21, RZ, PT ;  /* 0x000000ff1500720c */ /* 0x000fe20003f05270 */
[----:B------:R0:W-:Y:S04]  /*1670*/  @!P1 STS [R13+UR5+0x4], R26 ;  /* 0x0000041a0d009988 */ /* 0x0001e80008000805 */
[----:B------:R0:W-:Y:S01]  /*1680*/  @!P1 STS [R13+UR5+0x8], R23 ;  /* 0x000008170d009988 */ /* 0x0001e20008000805 */
[----:B------:R-:W-:Y:S07]  /*1690*/  BAR.SYNC.DEFER_BLOCKING 0x0 ;  /* 0x0000000000007b1d */ /* 0x000fee0000010000 */
[----:B------:R-:W-:Y:S05]  /*16a0*/  @P0 BRA `(.L_x_169) ;  /* 0x0000000000600947 */ /* 0x000fea0003800000 */
[----:B------:R-:W1:Y:S01]  /*16b0*/  S2UR UR9, SR_CgaCtaId ;  /* 0x00000000000979c3 */ /* 0x000e620000008800 */
[----:B------:R-:W-:-:S07]  /*16c0*/  UMOV UR8, 0x400 ;  /* 0x0000040000087882 */ /* 0x000fce0000000000 */
[----:B------:R-:W2:Y:S08]  /*16d0*/  LDC.64 R10, c[0x0][0x390] ;  /* 0x0000e400ff0a7b82 */ /* 0x000eb00000000a00 */
[----:B------:R-:W3:Y:S01]  /*16e0*/  LDC.64 R8, c[0x0][0x398] ;  /* 0x0000e600ff087b82 */ /* 0x000ee20000000a00 */
[----:B-1----:R-:W-:-:S07]  /*16f0*/  ULEA UR8, UR9, UR8, 0x18 ;  /* 0x0000000809087291 */ /* 0x002fce000f8ec0ff */
[----:B------:R-:W1:Y:S02]  /*1700*/  LDC.64 R2, c[0x0][0x388] ;  /* 0x0000e200ff027b82 */ /* 0x000e640000000a00 */
[----:B------:R-:W4:Y:S04]  /*1710*/  LDS.128 R4, [UR8+0x10] ;  /* 0x00001008ff047984 */ /* 0x000f280008000c00 */
[----:B------:R-:W5:Y:S01]  /*1720*/  LDS R25, [UR8+0x20] ;  /* 0x00002008ff197984 */ /* 0x000f620008000800 */
[----:B----4-:R-:W-:-:S04]  /*1730*/  FSETP.GT.FTZ.AND P0, PT, R23, R4, PT ;  /* 0x000000041700720b */ /* 0x010fc80003f14000 */
[----:B0-----:R-:W-:-:S09]  /*1740*/  FSEL R23, R23, R4, P0 ;  /* 0x0000000417177208 */ /* 0x001fd20000000000 */
[----:B------:R-:W0:Y:S01]  /*1750*/  @!P0 LDS R26, [UR8+0xc] ;  /* 0x00000c08ff1a8984 */ /* 0x000e220008000800 */
[----:B------:R-:W-:-:S04]  /*1760*/  FSETP.GT.FTZ.AND P0, PT, R23, R6, PT ;  /* 0x000000061700720b */ /* 0x000fc80003f14000 */
[----:B------:R-:W-:Y:S01]  /*1770*/  FSEL R6, R23, R6, P0 ;  /* 0x0000000617067208 */ /* 0x000fe20000000000 */
[----:B------:R-:W-:-:S03]  /*1780*/  VIADD R23, R20, UR4 ;  /* 0x0000000414177c36 */ /* 0x000fc60008000000 */
[----:B-----5:R-:W-:Y:S01]  /*1790*/  FSETP.GT.FTZ.AND P1, PT, R6, R25, PT ;  /* 0x000000190600720b */ /* 0x020fe20003f34000 */
[----:B---3--:R-:W-:-:S03]  /*17a0*/  IMAD.WIDE R8, R23, 0x4, R8 ;  /* 0x0000000417087825 */ /* 0x008fc600078e0208 */
[----:B------:R-:W-:-:S09]  /*17b0*/  FSEL R25, R6, R25, P1 ;  /* 0x0000001906197208 */ /* 0x000fd20000800000 */
[----:B0-----:R-:W-:Y:S01]  /*17c0*/  @P1 SEL R7, R26, R5, P0 ;  /* 0x000000051a071207 */ /* 0x001fe20000000000 */
[----:B--2---:R-:W-:-:S04]  /*17d0*/  IMAD.WIDE R4, R23, 0x4, R10 ;  /* 0x0000000417047825 */ /* 0x004fc800078e020a */
[----:B------:R-:W-:Y:S01]  /*17e0*/  IMAD.MOV.U32 R11, RZ, RZ, -0x800001 ;  /* 0xff7fffffff0b7424 */ /* 0x000fe200078e00ff */
[----:B------:R2:W-:Y:S01]  /*17f0*/  STG.E desc[UR10][R4.64], R7 ;  /* 0x0000000704007986 */ /* 0x0005e2000c10190a */
[----:B-1----:R-:W-:-:S03]  /*1800*/  IMAD.WIDE R2, R7, 0x4, R2 ;  /* 0x0000000407027825 */ /* 0x002fc600078e0202 */
[----:B------:R2:W-:Y:S04]  /*1810*/  STG.E desc[UR10][R8.64], R25 ;  /* 0x0000001908007986 */ /* 0x0005e8000c10190a */
[----:B------:R2:W-:Y:S02]  /*1820*/  STG.E desc[UR10][R2.64], R11 ;  /* 0x0000000b02007986 */ /* 0x0005e4000c10190a */
.L_x_169:
[----:B------:R-:W-:Y:S05]  /*1830*/  BSYNC.RECONVERGENT B0 ;  /* 0x0000000000007941 */ /* 0x000fea0003800200 */
.L_x_168:
[----:B------:R-:W-:Y:S01]  /*1840*/  UIADD3 UR4, UPT, UPT, UR4, 0x1, URZ ;  /* 0x0000000104047890 */ /* 0x000fe2000fffe0ff */
[----:B------:R-:W-:Y:S05]  /*1850*/  BAR.SYNC.DEFER_BLOCKING 0x0 ;  /* 0x0000000000007b1d */ /* 0x000fea0000010000 */
[----:B------:R-:W-:-:S13]  /*1860*/  ISETP.NE.AND P0, PT, R22, UR4, PT ;  /* 0x0000000416007c0c */ /* 0x000fda000bf05270 */
[----:B------:R-:W-:Y:S05]  /*1870*/  @P0 BRA `(.L_x_170) ;  /* 0xfffffff000180947 */ /* 0x000fea000383ffff */
[----:B------:R-:W-:Y:S05]  /*1880*/  EXIT ;  /* 0x000000000000794d */ /* 0x000fea0003800000 */
.L_x_171:
        /* <DEDUP_REMOVED lines=15> */
.L_x_199:


//--------------------- .text._ZN17fastertransformer14addBiasEndMaskI6__halfEEvPT_PKS2_PKiPKbii --------------------------
	.section	.text._ZN17fastertransformer14addBiasEndMaskI6__halfEEvPT_PKS2_PKiPKbii,"ax",@progbits
	.align	128
        .global         _ZN17fastertransformer14addBiasEndMaskI6__halfEEvPT_PKS2_PKiPKbii
        .type           _ZN17fastertransformer14addBiasEndMaskI6__halfEEvPT_PKS2_PKiPKbii,@function
        .size           _ZN17fastertransformer14addBiasEndMaskI6__halfEEvPT_PKS2_PKiPKbii,(.L_x_200 - _ZN17fastertransformer14addBiasEndMaskI6__halfEEvPT_PKS2_PKiPKbii)
        .other          _ZN17fastertransformer14addBiasEndMaskI6__halfEEvPT_PKS2_PKiPKbii,@"STO_CUDA_ENTRY STV_DEFAULT"
_ZN17fastertransformer14addBiasEndMaskI6__halfEEvPT_PKS2_PKiPKbii:
.text._ZN17fastertransformer14addBiasEndMaskI6__halfEEvPT_PKS2_PKiPKbii:
[----:B------:R-:W-:Y:S01]  /*0000*/  LDC R1, c[0x0][0x37c] ;  /* 0x0000df00ff017b82 */ /* 0x000fe20000000800 */
[----:B------:R-:W0:Y:S01]  /*0010*/  LDCU.64 UR6, c[0x0][0x398] ;  /* 0x00007300ff0677ac */ /* 0x000e220008000a00 */
[----:B------:R-:W1:Y:S01]  /*0020*/  S2R R0, SR_CTAID.X ;  /* 0x0000000000007919 */ /* 0x000e620000002500 */
[----:B------:R-:W2:Y:S01]  /*0030*/  LDCU.64 UR4, c[0x0][0x358] ;  /* 0x00006b00ff0477ac */ /* 0x000ea20008000a00 */
[----:B0-----:R-:W-:-:S04]  /*0040*/  ISETP.NE.U32.AND P0, PT, RZ, UR6, PT ;  /* 0x00000006ff007c0c */ /* 0x001fc8000bf05070 */
[----:B------:R-:W-:-:S13]  /*0050*/  ISETP.NE.AND.EX P0, PT, RZ, UR7, PT, P0 ;  /* 0x00000007ff007c0c */ /* 0x000fda000bf05300 */
[----:B-1----:R-:W-:Y:S01]  /*0060*/  @P0 IADD3 R2, P1, PT, R0, UR6, RZ ;  /* 0x0000000600020c10 */ /* 0x002fe2000ff3e0ff */
[----:B------:R-:W0:Y:S01]  /*0070*/  S2R R5, SR_TID.X ;  /* 0x0000000000057919 */ /* 0x000e220000002100 */
[----:B------:R-:W0:Y:S02]  /*0080*/  LDCU UR6, c[0x0][0x3a4] ;  /* 0x00007480ff0677ac */ /* 0x000e240008000800 */
[----:B------:R-:W-:-:S05]  /*0090*/  @P0 IADD3.X R3, PT, PT, RZ, UR7, RZ, P1, !PT ;  /* 0x00000007ff030c10 */ /* 0x000fca0008ffe4ff */
[----:B--2---:R1:W5:Y:S01]  /*00a0*/  @P0 LDG.E.U8 R4, desc[UR4][R2.64] ;  /* 0x0000000402040981 */ /* 0x004362000c1e1100 */
[----:B0-----:R-:W-:-:S13]  /*00b0*/  ISETP.GE.AND P1, PT, R5, UR6, PT ;  /* 0x0000000605007c0c */ /* 0x001fda000bf26270 */
[----:B-1----:R-:W-:Y:S05]  /*00c0*/  @P1 EXIT ;  /* 0x000000000000194d */ /* 0x002fea0003800000 */
[----:B------:R-:W0:Y:S01]  /*00d0*/  LDCU.64 UR8, c[0x0][0x388] ;  /* 0x00007100ff0877ac */ /* 0x000e220008000a00 */
[----:B------:R-:W1:Y:S01]  /*00e0*/  LDC.64 R2, c[0x0][0x390] ;  /* 0x0000e400ff027b82 */ /* 0x000e620000000a00 */
[----:B-----5:R-:W-:Y:S01]  /*00f0*/  ISETP.EQ.OR P0, PT, R4, RZ, !P0 ;  /* 0x000000ff0400720c */ /* 0x020fe20004702670 */
[----:B------:R-:W2:Y:S01]  /*0100*/  LDCU UR6, c[0x0][0x360] ;  /* 0x00006c00ff0677ac */ /* 0x000ea20008000800 */
[----:B------:R-:W3:Y:S05]  /*0110*/  LDCU UR10, c[0x0][0x3a4] ;  /* 0x00007480ff0a77ac */ /* 0x000eea0008000800 */
[----:B------:R-:W4:Y:S01]  /*0120*/  LDC.64 R6, c[0x0][0x380] ;  /* 0x0000e000ff067b82 */ /* 0x000f220000000a00 */
[----:B------:R-:W1:Y:S07]  /*0130*/  LDCU UR7, c[0x0][0x3a0] ;  /* 0x00007400ff0777ac */ /* 0x000e6e0008000800 */
[----:B------:R-:W2:Y:S01]  /*0140*/  LDC.64 R8, c[0x0][0x380] ;  /* 0x0000e000ff087b82 */ /* 0x000ea20000000a00 */
[----:B0-----:R-:W-:-:S04]  /*0150*/  UISETP.NE.U32.AND UP0, UPT, UR8, URZ, UPT ;  /* 0x000000ff0800728c */ /* 0x001fc8000bf05070 */
[----:B------:R-:W-:-:S03]  /*0160*/  UISETP.NE.AND.EX UP0, UPT, UR9, URZ, UPT, UP0 ;  /* 0x000000ff0900728c */ /* 0x000fc6000bf05300 */
[----:B------:R-:W0:Y:S01]  /*0170*/  LDC.64 R10, c[0x0][0x388] ;  /* 0x0000e200ff0a7b82 */ /* 0x000e220000000a00 */
[----:B-1----:R-:W-:-:S05]  /*0180*/  IMAD.WIDE.U32 R2, R0, 0x4, R2 ;  /* 0x0000000400027825 */ /* 0x002fca00078e0002 */
[----:B---3--:R-:W-:Y:S05]  /*0190*/  BRA.U !UP0, `(.L_x_172) ;  /* 0x0000000108847547 */ /* 0x008fea000b800000 */
.L_x_176:
[----:B------:R-:W-:Y:S01]  /*01a0*/  ISETP.GE.AND P1, PT, R5, UR7, PT ;  /* 0x0000000705007c0c */ /* 0x000fe2000bf26270 */
[----:B01-3--:R-:W-:Y:S01]  /*01b0*/  HFMA2 R14, -RZ, RZ, 0, -65504 ;  /* 0x0000fbffff0e7431 */ /* 0x00bfe200000001ff */
[----:B------:R-:W-:Y:S11]  /*01c0*/  BSSY.RECONVERGENT B0, `(.L_x_173) ;  /* 0x000001a000007945 */ /* 0x000ff60003800200 */
[----:B------:R-:W1:Y:S08]  /*01d0*/  @P1 LDC R4, c[0x0][0x3a4] ;  /* 0x0000e900ff041b82 */ /* 0x000e700000000800 */
[----:B------:R-:W3:Y:S01]  /*01e0*/  @P1 LDC.64 R12, c[0x0][0x380] ;  /* 0x0000e000ff0c1b82 */ /* 0x000ee20000000a00 */
[----:B-1----:R-:W-:-:S04]  /*01f0*/  @P1 IMAD R15, R0, R4, R5 ;  /* 0x00000004000f1224 */ /* 0x002fc800078e0205 */
[----:B---3--:R-:W-:-:S05]  /*0200*/  @P1 IMAD.WIDE R12, R15, 0x2, R12 ;  /* 0x000000020f0c1825 */ /* 0x008fca00078e020c */
[----:B------:R1:W-:Y:S01]  /*0210*/  @P1 STG.E.U16 desc[UR4][R12.64], R14 ;  /* 0x0000000e0c001986 */ /* 0x0003e2000c101504 */
[----:B------:R-:W-:Y:S05]  /*0220*/  @P1 BRA `(.L_x_174) ;  /* 0x00000000004c1947 */ /* 0x000fea0003800000 */
[----:B------:R-:W-:Y:S05]  /*0230*/  @P0 BRA `(.L_x_175) ;  /* 0x0000000000280947 */ /* 0x000fea0003800000 */
[----:B------:R-:W3:Y:S01]  /*0240*/  LDG.E R4, desc[UR4][R2.64] ;  /* 0x0000000402047981 */ /* 0x000ee2000c1e1900 */
[----:B-1----:R-:W-:Y:S02]  /*0250*/  IMAD.MOV.U32 R14, RZ, RZ, 0x7bff ;  /* 0x00007bffff0e7424 */ /* 0x002fe400078e00ff */
[----:B------:R-:W-:Y:S01]  /*0260*/  IMAD.MOV.U32 R12, RZ, RZ, 0xfbff ;  /* 0x0000fbffff0c7424 */ /* 0x000fe200078e00ff */
[----:B---3--:R-:W-:Y:S02]  /*0270*/  ISETP.NE.AND P1, PT, R5, R4, PT ;  /* 0x000000040500720c */ /* 0x008fe40003f25270 */
[----:B------:R-:W-:-:S05]  /*0280*/  MOV R4, UR10 ;  /* 0x0000000a00047c02 */ /* 0x000fca0008000f00 */
[----:B------:R-:W-:-:S06]  /*0290*/  IMAD R13, R0, R4, R5 ;  /* 0x00000004000d7224 */ /* 0x000fcc00078e0205 */
[----:B------:R-:W-:Y:S01]  /*02a0*/  @P1 PRMT R14, R12, 0x7610, R14 ;  /* 0x000076100c0e1816 */ /* 0x000fe2000000000e */
[----:B----4-:R-:W-:-:S05]  /*02b0*/  IMAD.WIDE R12, R13, 0x2, R6 ;  /* 0x000000020d0c7825 */ /* 0x010fca00078e0206 */
[----:B------:R3:W-:Y:S01]  /*02c0*/  STG.E.U16 desc[UR4][R12.64], R14 ;  /* 0x0000000e0c007986 */ /* 0x0007e2000c101504 */
[----:B------:R-:W-:Y:S05]  /*02d0*/  BRA `(.L_x_174) ;  /* 0x0000000000207947 */ /* 0x000fea0003800000 */
.L_x_175:
[----:B------:R-:W-:Y:S01]  /*02e0*/  MOV R4, UR10 ;  /* 0x0000000a00047c02 */ /* 0x000fe20008000f00 */
[----:B01----:R-:W-:-:S04]  /*02f0*/  IMAD.WIDE R12, R5, 0x2, R10 ;  /* 0x00000002050c7825 */ /* 0x003fc800078e020a */
[----:B------:R-:W-:Y:S02]  /*0300*/  IMAD R15, R0, R4, R5 ;  /* 0x00000004000f7224 */ /* 0x000fe400078e0205 */
[----:B------:R-:W3:Y:S02]  /*0310*/  LDG.E.U16 R12, desc[UR4][R12.64] ;  /* 0x000000040c0c7981 */ /* 0x000ee4000c1e1500 */
[----:B--2---:R-:W-:-:S05]  /*0320*/  IMAD.WIDE R14, R15, 0x2, R8 ;  /* 0x000000020f0e7825 */ /* 0x004fca00078e0208 */
[----:B------:R-:W3:Y:S02]  /*0330*/  LDG.E.U16 R17, desc[UR4][R14.64] ;  /* 0x000000040e117981 */ /* 0x000ee4000c1e1500 */
[----:B---3--:R-:W-:-:S05]  /*0340*/  HADD2 R13, R17.H0_H0, R12.H0_H0 ;  /* 0x2000000c110d7230 */ /* 0x008fca0000000800 */
[----:B------:R0:W-:Y:S02]  /*0350*/  STG.E.U16 desc[UR4][R14.64], R13 ;  /* 0x0000000d0e007986 */ /* 0x0001e4000c101504 */
.L_x_174:
[----:B--2---:R-:W-:Y:S05]  /*0360*/  BSYNC.RECONVERGENT B0 ;  /* 0x0000000000007941 */ /* 0x004fea0003800200 */
.L_x_173:
[----:B------:R-:W-:-:S05]  /*0370*/  VIADD R5, R5, UR6 ;  /* 0x0000000605057c36 */ /* 0x000fca0008000000 */
[----:B------:R-:W-:-:S13]  /*0380*/  ISETP.GE.AND P1, PT, R5, R4, PT ;  /* 0x000000040500720c */ /* 0x000fda0003f26270 */
[----:B------:R-:W-:Y:S05]  /*0390*/  @!P1 BRA `(.L_x_176) ;  /* 0xfffffffc00809947 */ /* 0x000fea000383ffff */
[----:B------:R-:W-:Y:S05]  /*03a0*/  EXIT ;  /* 0x000000000000794d */ /* 0x000fea0003800000 */
.L_x_172:
[----:B----4-:R-:W1:Y:S01]  /*03b0*/  LDC.64 R6, c[0x0][0x380] ;  /* 0x0000e000ff067b82 */ /* 0x010e620000000a00 */
[----:B------:R-:W3:Y:S01]  /*03c0*/  LDCU UR7, c[0x0][0x3a0] ;  /* 0x00007400ff0777ac */ /* 0x000ee20008000800 */
[----:B------:R-:W4:Y:S02]  /*03d0*/  LDCU UR8, c[0x0][0x3a4] ;  /* 0x00007480ff0877ac */ /* 0x000f240008000800 */
.L_x_179:
[----:B---3--:R-:W-:Y:S01]  /*03e0*/  ISETP.GE.AND P1, PT, R5, UR7, PT ;  /* 0x0000000705007c0c */ /* 0x008fe2000bf26270 */
[----:B------:R-:W-:Y:S01]  /*03f0*/  BSSY.RECONVERGENT B0, `(.L_x_177) ;  /* 0x0000011000007945 */ /* 0x000fe20003800200 */
[----:B0-2---:R-:W-:-:S11]  /*0400*/  MOV R4, 0xfbff ;  /* 0x0000fbff00047802 */ /* 0x005fd60000000f00 */
[----:B0-----:R-:W0:Y:S08]  /*0410*/  @P1 LDC R11, c[0x0][0x3a4] ;  /* 0x0000e900ff0b1b82 */ /* 0x001e300000000800 */
[----:B--2---:R-:W2:Y:S01]  /*0420*/  @P1 LDC.64 R8, c[0x0][0x380] ;  /* 0x0000e000ff081b82 */ /* 0x004ea20000000a00 */
[----:B0-----:R-:W-:-:S04]  /*0430*/  @P1 IMAD R11, R0, R11, R5 ;  /* 0x0000000b000b1224 */ /* 0x001fc800078e0205 */
[----:B--2---:R-:W-:-:S05]  /*0440*/  @P1 IMAD.WIDE R8, R11, 0x2, R8 ;  /* 0x000000020b081825 */ /* 0x004fca00078e0208 */
[----:B------:R0:W-:Y:S01]  /*0450*/  @P1 STG.E.U16 desc[UR4][R8.64], R4 ;  /* 0x0000000408001986 */ /* 0x0001e2000c101504 */
[----:B------:R-:W-:Y:S05]  /*0460*/  @P1 BRA `(.L_x_178) ;  /* 0x0000000000241947 */ /* 0x000fea0003800000 */
[----:B------:R-:W-:Y:S05]  /*0470*/  @P0 BRA `(.L_x_178) ;  /* 0x0000000000200947 */ /* 0x000fea0003800000 */
[----:B0-----:R-:W2:Y:S01]  /*0480*/  LDG.E R4, desc[UR4][R2.64] ;  /* 0x0000000402047981 */ /* 0x001ea2000c1e1900 */
[----:B------:R-:W-:Y:S02]  /*0490*/  HFMA2 R10, -RZ, RZ, 0, -65504 ;  /* 0x0000fbffff0a7431 */ /* 0x000fe400000001ff */
[----:B----4-:R-:W-:-:S04]  /*04a0*/  IMAD R9, R0, UR8, R5 ;  /* 0x0000000800097c24 */ /* 0x010fc8000f8e0205 */
[----:B-1----:R-:W-:Y:S01]  /*04b0*/  IMAD.WIDE R8, R9, 0x2, R6 ;  /* 0x0000000209087825 */ /* 0x002fe200078e0206 */
[----:B--2---:R-:W-:-:S03]  /*04c0*/  ISETP.NE.AND P1, PT, R5, R4, PT ;  /* 0x000000040500720c */ /* 0x004fc60003f25270 */
[----:B------:R-:W-:-:S10]  /*04d0*/  IMAD.MOV.U32 R4, RZ, RZ, 0x7bff ;  /* 0x00007bffff047424 */ /* 0x000fd400078e00ff */
[----:B------:R-:W-:-:S05]  /*04e0*/  @P1 PRMT R4, R10, 0x7610, R4 ;  /* 0x000076100a041816 */ /* 0x000fca0000000004 */
[----:B------:R2:W-:Y:S02]  /*04f0*/  STG.E.U16 desc[UR4][R8.64], R4 ;  /* 0x0000000408007986 */ /* 0x0005e4000c101504 */
.L_x_178:
[----:B----4-:R-:W-:Y:S05]  /*0500*/  BSYNC.RECONVERGENT B0 ;  /* 0x0000000000007941 */ /* 0x010fea0003800200 */
.L_x_177:
[----:B------:R-:W-:-:S05]  /*0510*/  VIADD R5, R5, UR6 ;  /* 0x0000000605057c36 */ /* 0x000fca0008000000 */
[----:B------:R-:W-:-:S13]  /*0520*/  ISETP.GE.AND P1, PT, R5, UR8, PT ;  /* 0x0000000805007c0c */ /* 0x000fda000bf26270 */
[----:B------:R-:W-:Y:S05]  /*0530*/  @!P1 BRA `(.L_x_179) ;  /* 0xfffffffc00a89947 */ /* 0x000fea000383ffff */
[----:B------:R-:W-:Y:S05]  /*0540*/  EXIT ;  /* 0x000000000000794d */ /* 0x000fea0003800000 */
.L_x_180:
        /* <DEDUP_REMOVED lines=11> */
.L_x_200:


//--------------------- .text._ZN17fastertransformer14addBiasEndMaskIfEEvPT_PKS1_PKiPKbii --------------------------
	.section	.text._ZN17fastertransformer14addBiasEndMaskIfEEvPT_PKS1_PKiPKbii,"ax",@progbits
	.align	128
        .global         _ZN17fastertransformer14addBiasEndMaskIfEEvPT_PKS1_PKiPKbii
        .type           _ZN17fastertransformer14addBiasEndMaskIfEEvPT_PKS1_PKiPKbii,@function
        .size           _ZN17fastertransformer14addBiasEndMaskIfEEvPT_PKS1_PKiPKbii,(.L_x_201 - _ZN17fastertransformer14addBiasEndMaskIfEEvPT_PKS1_PKiPKbii)
        .other          _ZN17fastertransformer14addBiasEndMaskIfEEvPT_PKS1_PKiPKbii,@"STO_CUDA_ENTRY STV_DEFAULT"
_ZN17fastertransformer14addBiasEndMaskIfEEvPT_PKS1_PKiPKbii:
.text._ZN17fastertransformer14addBiasEndMaskIfEEvPT_PKS1_PKiPKbii:
        /* <DEDUP_REMOVED lines=17> */
[----:B------:R-:W3:Y:S01]  /*0110*/  LDCU UR10, c[0x0][0x3a4] ;  /* 0x00007480ff0a77ac */ /* 0x000ee20008000800 */
[----:B------:R-:W4:Y:S01]  /*0120*/  LDCU UR7, c[0x0][0x3a0] ;  /* 0x00007400ff0777ac */ /* 0x000f220008000800 */
[----:B0-----:R-:W-:-:S04]  /*0130*/  UISETP.NE.U32.AND UP0, UPT, UR8, URZ, UPT ;  /* 0x000000ff0800728c */ /* 0x001fc8000bf05070 */
[----:B------:R-:W-:Y:S01]  /*0140*/  UISETP.NE.AND.EX UP0, UPT, UR9, URZ, UPT, UP0 ;  /* 0x000000ff0900728c */ /* 0x000fe2000bf05300 */
[----:B-1----:R-:W-:-:S08]  /*0150*/  IMAD.WIDE.U32 R2, R0, 0x4, R2 ;  /* 0x0000000400027825 */ /* 0x002fd000078e0002 */
[----:B--234-:R-:W-:Y:S05]  /*0160*/  BRA.U !UP0, `(.L_x_181) ;  /* 0x0000000108847547 */ /* 0x01cfea000b800000 */
.L_x_184:
[----:B------:R-:W-:Y:S01]  /*0170*/  ISETP.GE.AND P1, PT, R5, UR7, PT ;  /* 0x0000000705007c0c */ /* 0x000fe2000bf26270 */
[----:B------:R-:W-:-:S12]  /*0180*/  BSSY.RECONVERGENT B0, `(.L_x_182) ;  /* 0x000001b000007945 */ /* 0x000fd80003800200 */
[----:B0-----:R-:W0:Y:S01]  /*0190*/  @P1 LDC R4, c[0x0][0x3a4] ;  /* 0x0000e900ff041b82 */ /* 0x001e220000000800 */
[----:B-1----:R-:W-:-:S07]  /*01a0*/  @P1 MOV R11, 0xff7fffff ;  /* 0xff7fffff000b1802 */ /* 0x002fce0000000f00 */
[----:B------:R-:W1:Y:S01]  /*01b0*/  @P1 LDC.64 R6, c[0x0][0x380] ;  /* 0x0000e000ff061b82 */ /* 0x000e620000000a00 */
[----:B0-----:R-:W-:-:S04]  /*01c0*/  @P1 IMAD R9, R0, R4, R5 ;  /* 0x0000000400091224 */ /* 0x001fc800078e0205 */
[----:B-1----:R-:W-:-:S05]  /*01d0*/  @P1 IMAD.WIDE R6, R9, 0x4, R6 ;  /* 0x0000000409061825 */ /* 0x002fca00078e0206 */
[----:B------:R0:W-:Y:S01]  /*01e0*/  @P1 STG.E desc[UR4][R6.64], R11 ;  /* 0x0000000b06001986 */ /* 0x0001e2000c101904 */
[----:B------:R-:W-:Y:S05]  /*01f0*/  @P1 BRA `(.L_x_183) ;  /* 0x00000000004c1947 */ /* 0x000fea0003800000 */
[----:B------:R-:W2:Y:S01]  /*0200*/  @!P0 LDG.E R12, desc[UR4][R2.64] ;  /* 0x00000004020c8981 */ /* 0x000ea2000c1e1900 */
[----:B------:R-:W1:Y:S01]  /*0210*/  @!P0 LDC.64 R8, c[0x0][0x380] ;  /* 0x0000e000ff088b82 */ /* 0x000e620000000a00 */
[----:B------:R-:W-:Y:S02]  /*0220*/  @!P0 IMAD.U32 R4, RZ, RZ, UR10 ;  /* 0x0000000aff048e24 */ /* 0x000fe4000f8e00ff */
[----:B------:R-:W-:Y:S02]  /*0230*/  @!P0 IMAD.MOV.U32 R13, RZ, RZ, 0x7f7fffff ;  /* 0x7f7fffffff0d8424 */ /* 0x000fe400078e00ff */
[C-C-:B------:R-:W-:Y:S01]  /*0240*/  @!P0 IMAD R15, R0.reuse, R4, R5.reuse ;  /* 0x00000004000f8224 */ /* 0x140fe200078e0205 */
[----:B------:R-:W-:Y:S02]  /*0250*/  @P0 MOV R4, UR10 ;  /* 0x0000000a00040c02 */ /* 0x000fe40008000f00 */
[----:B0-----:R-:W0:Y:S03]  /*0260*/  LDC.64 R6, c[0x0][0x388] ;  /* 0x0000e200ff067b82 */ /* 0x001e260000000a00 */
[----:B------:R-:W-:-:S05]  /*0270*/  @P0 IMAD R17, R0, R4, R5 ;  /* 0x0000000400110224 */ /* 0x000fca00078e0205 */
[----:B------:R-:W3:Y:S01]  /*0280*/  LDC.64 R10, c[0x0][0x380] ;  /* 0x0000e000ff0a7b82 */ /* 0x000ee20000000a00 */
[----:B-1----:R-:W-:-:S04]  /*0290*/  @!P0 IMAD.WIDE R8, R15, 0x4, R8 ;  /* 0x000000040f088825 */ /* 0x002fc800078e0208 */
[----:B0-----:R-:W-:-:S04]  /*02a0*/  @P0 IMAD.WIDE R6, R5, 0x4, R6 ;  /* 0x0000000405060825 */ /* 0x001fc800078e0206 */
[----:B---3--:R-:W-:Y:S01]  /*02b0*/  @P0 IMAD.WIDE R10, R17, 0x4, R10 ;  /* 0x00000004110a0825 */ /* 0x008fe200078e020a */
[----:B--2---:R-:W-:-:S04]  /*02c0*/  @!P0 ISETP.NE.AND P1, PT, R5, R12, PT ;  /* 0x0000000c0500820c */ /* 0x004fc80003f25270 */
[----:B------:R-:W-:-:S05]  /*02d0*/  @!P0 FSEL R13, R13, -3.40282346638528859812e+38, !P1 ;  /* 0xff7fffff0d0d8808 */ /* 0x000fca0004800000 */
[----:B------:R1:W-:Y:S04]  /*02e0*/  @!P0 STG.E desc[UR4][R8.64], R13 ;  /* 0x0000000d08008986 */ /* 0x0003e8000c101904 */
[----:B------:R-:W2:Y:S04]  /*02f0*/  @P0 LDG.E R6, desc[UR4][R6.64] ;  /* 0x0000000406060981 */ /* 0x000ea8000c1e1900 */
[----:B------:R-:W2:Y:S02]  /*0300*/  @P0 LDG.E R15, desc[UR4][R10.64] ;  /* 0x000000040a0f0981 */ /* 0x000ea4000c1e1900 */
[----:B--2---:R-:W-:-:S05]  /*0310*/  @P0 FADD.FTZ R15, R6, R15 ;  /* 0x0000000f060f0221 */ /* 0x004fca0000010000 */
[----:B------:R1:W-:Y:S02]  /*0320*/  @P0 STG.E desc[UR4][R10.64], R15 ;  /* 0x0000000f0a000986 */ /* 0x0003e4000c101904 */
.L_x_183:
[----:B------:R-:W-:Y:S05]  /*0330*/  BSYNC.RECONVERGENT B0 ;  /* 0x0000000000007941 */ /* 0x000fea0003800200 */
.L_x_182:
[----:B------:R-:W-:-:S04]  /*0340*/  IADD3 R5, PT, PT, R5, UR6, RZ ;  /* 0x0000000605057c10 */ /* 0x000fc8000fffe0ff */
[----:B------:R-:W-:-:S13]  /*0350*/  ISETP.GE.AND P1, PT, R5, R4, PT ;  /* 0x000000040500720c */ /* 0x000fda0003f26270 */
[----:B------:R-:W-:Y:S05]  /*0360*/  @!P1 BRA `(.L_x_184) ;  /* 0xfffffffc00809947 */ /* 0x000fea000383ffff */
[----:B------:R-:W-:Y:S05]  /*0370*/  EXIT ;  /* 0x000000000000794d */ /* 0x000fea0003800000 */
.L_x_181:
[----:B------:R-:W0:Y:S01]  /*0380*/  LDC.64 R8, c[0x0][0x380] ;  /* 0x0000e000ff087b82 */ /* 0x000e220000000a00 */
[----:B------:R-:W1:Y:S01]  /*0390*/  LDCU UR7, c[0x0][0x3a0] ;  /* 0x00007400ff0777ac */ /* 0x000e620008000800 */
[----:B------:R-:W2:Y:S02]  /*03a0*/  LDCU UR8, c[0x0][0x3a4] ;  /* 0x00007480ff0877ac */ /* 0x000ea40008000800 */
.L_x_187:
[----:B-1----:R-:W-:Y:S01]  /*03b0*/  ISETP.GE.AND P1, PT, R5, UR7, PT ;  /* 0x0000000705007c0c */ /* 0x002fe2000bf26270 */
[----:B------:R-:W-:-:S12]  /*03c0*/  BSSY.RECONVERGENT B0, `(.L_x_185) ;  /* 0x0000010000007945 */ /* 0x000fd80003800200 */
[----:B---3--:R-:W1:Y:S01]  /*03d0*/  @P1 LDC R11, c[0x0][0x3a4] ;  /* 0x0000e900ff0b1b82 */ /* 0x008e620000000800 */
[----:B------:R-:W-:-:S07]  /*03e0*/  @P1 IMAD.MOV.U32 R13, RZ, RZ, -0x800001 ;  /* 0xff7fffffff0d1424 */ /* 0x000fce00078e00ff */
[----:B------:R-:W3:Y:S01]  /*03f0*/  @P1 LDC.64 R6, c[0x0][0x380] ;  /* 0x0000e000ff061b82 */ /* 0x000ee20000000a00 */
[----:B-1----:R-:W-:-:S04]  /*0400*/  @P1 IMAD R11, R0, R11, R5 ;  /* 0x0000000b000b1224 */ /* 0x002fc800078e0205 */
[----:B---3--:R-:W-:-:S05]  /*0410*/  @P1 IMAD.WIDE R6, R11, 0x4, R6 ;  /* 0x000000040b061825 */ /* 0x008fca00078e0206 */
[----:B------:R1:W-:Y:S01]  /*0420*/  @P1 STG.E desc[UR4][R6.64], R13 ;  /* 0x0000000d06001986 */ /* 0x0003e2000c101904 */
[----:B------:R-:W-:Y:S05]  /*0430*/  @P1 BRA `(.L_x_186) ;  /* 0x0000000000201947 */ /* 0x000fea0003800000 */
[----:B------:R-:W-:Y:S05]  /*0440*/  @P0 BRA `(.L_x_186) ;  /* 0x00000000001c0947 */ /* 0x000fea0003800000 */
[----:B------:R-:W3:Y:S01]  /*0450*/  LDG.E R4, desc[UR4][R2.64] ;  /* 0x0000000402047981 */ /* 0x000ee2000c1e1900 */
[----:B------:R-:W-:Y:S01]  /*0460*/  MOV R11, 0x7f7fffff ;  /* 0x7f7fffff000b7802 */ /* 0x000fe20000000f00 */
[----:B-12---:R-:W-:-:S04]  /*0470*/  IMAD R7, R0, UR8, R5 ;  /* 0x0000000800077c24 */ /* 0x006fc8000f8e0205 */
[----:B0-----:R-:W-:Y:S01]  /*0480*/  IMAD.WIDE R6, R7, 0x4, R8 ;  /* 0x0000000407067825 */ /* 0x001fe200078e0208 */
[----:B---3--:R-:W-:-:S04]  /*0490*/  ISETP.NE.AND P1, PT, R5, R4, PT ;  /* 0x000000040500720c */ /* 0x008fc80003f25270 */
[----:B------:R-:W-:-:S05]  /*04a0*/  FSEL R11, R11, -3.40282346638528859812e+38, !P1 ;  /* 0xff7fffff0b0b7808 */ /* 0x000fca0004800000 */
[----:B------:R3:W-:Y:S04]  /*04b0*/  STG.E desc[UR4][R6.64], R11 ;  /* 0x0000000b06007986 */ /* 0x0007e8000c101904 */
.L_x_186:
[----:B--2---:R-:W-:Y:S05]  /*04c0*/  BSYNC.RECONVERGENT B0 ;  /* 0x0000000000007941 */ /* 0x004fea0003800200 */
.L_x_185:
[----:B------:R-:W-:-:S05]  /*04d0*/  VIADD R5, R5, UR6 ;  /* 0x0000000605057c36 */ /* 0x000fca0008000000 */
[----:B------:R-:W-:-:S13]  /*04e0*/  ISETP.GE.AND P1, PT, R5, UR8, PT ;  /* 0x0000000805007c0c */ /* 0x000fda000bf26270 */
[----:B------:R-:W-:Y:S05]  /*04f0*/  @!P1 BRA `(.L_x_187) ;  /* 0xfffffffc00ac9947 */ /* 0x000fea000383ffff */
[----:B------:R-:W-:Y:S05]  /*0500*/  EXIT ;  /* 0x000000000000794d */ /* 0x000fea0003800000 */
.L_x_188:
        /* <DEDUP_REMOVED lines=15> */
.L_x_201:


//--------------------- .text._ZN17fastertransformer21curandBatchInitializeEP17curandStateXORWOWiPKy --------------------------
	.section	.text._ZN17fastertransformer21curandBatchInitializeEP17curandStateXORWOWiPKy,"ax",@progbits
	.align	128
        .global         _ZN17fastertransformer21curandBatchInitializeEP17curandStateXORWOWiPKy
        .type           _ZN17fastertransformer21curandBatchInitializeEP17curandStateXORWOWiPKy,@function
        .size           _ZN17fastertransformer21curandBatchInitializeEP17curandStateXORWOWiPKy,(.L_x_202 - _ZN17fastertransformer21curandBatchInitializeEP17curandStateXORWOWiPKy)
        .other          _ZN17fastertransformer21curandBatchInitializeEP17curandStateXORWOWiPKy,@"STO_CUDA_ENTRY STV_DEFAULT"
_ZN17fastertransformer21curandBatchInitializeEP17curandStateXORWOWiPKy:
.text._ZN17fastertransformer21curandBatchInitializeEP17curandStateXORWOWiPKy:
[----:B------:R-:W-:Y:S01]  /*0000*/  LDC R1, c[0x0][0x37c] ;  /* 0x0000df00ff017b82 */ /* 0x000fe20000000800 */
[----:B------:R-:W0:Y:S07]  /*0010*/  S2R R7, SR_TID.X ;  /* 0x0000000000077919 */ /* 0x000e2e0000002100 */
[----:B------:R-:W0:Y:S01]  /*0020*/  S2UR UR4, SR_CTAID.X ;  /* 0x00000000000479c3 */ /* 0x000e220000002500 */
[----:B------:R-:W1:Y:S07]  /*0030*/  LDCU UR5, c[0x0][0x388] ;  /* 0x00007100ff0577ac */ /* 0x000e6e0008000800 */
[----:B------:R-:W0:Y:S02]  /*0040*/  LDC R0, c[0x0][0x360] ;  /* 0x0000d800ff007b82 */ /* 0x000e240000000800 */
[----:B0-----:R-:W-:-:S05]  /*0050*/  IMAD R7, R0, UR4, R7 ;  /* 0x0000000400077c24 */ /* 0x001fca000f8e0207 */
[----:B-1----:R-:W-:-:S13]  /*0060*/  ISETP.GE.AND P0, PT, R7, UR5, PT ;  /* 0x0000000507007c0c */ /* 0x002fda000bf06270 */
[----:B------:R-:W-:Y:S05]  /*0070*/  @P0 EXIT ;  /* 0x000000000000094d */ /* 0x000fea0003800000 */
[----:B------:R-:W0:Y:S01]  /*0080*/  LDC.64 R2, c[0x0][0x390] ;  /* 0x0000e400ff027b82 */ /* 0x000e220000000a00 */
[----:B------:R-:W1:Y:S07]  /*0090*/  LDCU.64 UR4, c[0x0][0x358] ;  /* 0x00006b00ff0477ac */ /* 0x000e6e0008000a00 */
[----:B------:R-:W2:Y:S01]  /*00a0*/  LDC.64 R4, c[0x0][0x380] ;  /* 0x0000e000ff047b82 */ /* 0x000ea20000000a00 */
[----:B0-----:R-:W-:-:S06]  /*00b0*/  IMAD.WIDE R2, R7, 0x8, R2 ;  /* 0x0000000807027825 */ /* 0x001fcc00078e0202 */
[----:B-1----:R-:W3:Y:S01]  /*00c0*/  LDG.E.64 R2, desc[UR4][R2.64] ;  /* 0x0000000402027981 */ /* 0x002ee2000c1e1b00 */
[----:B--2---:R-:W-:-:S05]  /*00d0*/  IMAD.WIDE R4, R7, 0x30, R4 ;  /* 0x0000003007047825 */ /* 0x004fca00078e0204 */
[----:B------:R-:W-:Y:S04]  /*00e0*/  STG.E.64 desc[UR4][R4.64+0x18], RZ ;  /* 0x000018ff04007986 */ /* 0x000fe8000c101b04 */
[----:B------:R-:W-:Y:S04]  /*00f0*/  STG.E desc[UR4][R4.64+0x20], RZ ;  /* 0x000020ff04007986 */ /* 0x000fe8000c101904 */
[----:B------:R-:W-:Y:S01]  /*0100*/  STG.E.64 desc[UR4][R4.64+0x28], RZ ;  /* 0x000028ff04007986 */ /* 0x000fe2000c101b04 */
[----:B---3--:R-:W-:Y:S02]  /*0110*/  LOP3.LUT R0, R2, 0xaad26b49, RZ, 0x3c, !PT ;  /* 0xaad26b4902007812 */ /* 0x008fe400078e3cff */
[----:B------:R-:W-:-:S03]  /*0120*/  LOP3.LUT R6, R3, 0xf7dcefdd, RZ, 0x3c, !PT ;  /* 0xf7dcefdd03067812 */ /* 0x000fc600078e3cff */
[----:B------:R-:W-:Y:S02]  /*0130*/  IMAD R0, R0, 0x4182bed5, RZ ;  /* 0x4182bed500007824 */ /* 0x000fe400078e02ff */
[----:B------:R-:W-:Y:S02]  /*0140*/  IMAD R9, R6, -0x658354e5, RZ ;  /* 0x9a7cab1b06097824 */ /* 0x000fe400078e02ff */
[C---:B------:R-:W-:Y:S01]  /*0150*/  VIADD R7, R0.reuse, 0x75bcd15 ;  /* 0x075bcd1500077836 */ /* 0x040fe20000000000 */
[C---:B------:R-:W-:Y:S01]  /*0160*/  LOP3.LUT R10, R0.reuse, 0x159a55e5, RZ, 0x3c, !PT ;  /* 0x159a55e5000a7812 */ /* 0x040fe200078e3cff */
[C---:B------:R-:W-:Y:S01]  /*0170*/  VIADD R3, R0.reuse, 0x583f19 ;  /* 0x00583f1900037836 */ /* 0x040fe20000000000 */
[----:B------:R-:W-:Y:S02]  /*0180*/  IADD3 R6, PT, PT, R0, 0x64f0c9, R9 ;  /* 0x0064f0c900067810 */ /* 0x000fe40007ffe009 */
[C---:B------:R-:W-:Y:S02]  /*0190*/  IADD3 R11, PT, PT, R9.reuse, 0x1f123bb5, RZ ;  /* 0x1f123bb5090b7810 */ /* 0x040fe40007ffe0ff */
[----:B------:R-:W-:Y:S01]  /*01a0*/  LOP3.LUT R2, R9, 0x5491333, RZ, 0x3c, !PT ;  /* 0x0549133309027812 */ /* 0x000fe200078e3cff */
[----:B------:R-:W-:Y:S04]  /*01b0*/  STG.E.64 desc[UR4][R4.64], R6 ;  /* 0x0000000604007986 */ /* 0x000fe8000c101b04 */
[----:B------:R-:W-:Y:S04]  /*01c0*/  STG.E.64 desc[UR4][R4.64+0x8], R10 ;  /* 0x0000080a04007986 */ /* 0x000fe8000c101b04 */
[----:B------:R-:W-:Y:S01]  /*01d0*/  STG.E.64 desc[UR4][R4.64+0x10], R2 ;  /* 0x0000100204007986 */ /* 0x000fe2000c101b04 */
[----:B------:R-:W-:Y:S05]  /*01e0*/  EXIT ;  /* 0x000000000000794d */ /* 0x000fea0003800000 */
.L_x_189:
        /* <DEDUP_REMOVED lines=9> */
.L_x_202:


//--------------------- .text._ZN17fastertransformer16curandInitializeEP17curandStateXORWOWiy --------------------------
	.section	.text._ZN17fastertransformer16curandInitializeEP17curandStateXORWOWiy,"ax",@progbits
	.align	128
        .global         _ZN17fastertransformer16curandInitializeEP17curandStateXORWOWiy
        .type           _ZN17fastertransformer16curandInitializeEP17curandStateXORWOWiy,@function
        .size           _ZN17fastertransformer16curandInitializeEP17curandStateXORWOWiy,(.L_x_203 - _ZN17fastertransformer16curandInitializeEP17curandStateXORWOWiy)
        .other          _ZN17fastertransformer16curandInitializeEP17curandStateXORWOWiy,@"STO_CUDA_ENTRY STV_DEFAULT"
_ZN17fastertransformer16curandInitializeEP17curandStateXORWOWiy:
.text._ZN17fastertransformer16curandInitializeEP17curandStateXORWOWiy:
[----:B------:R-:W-:Y:S01]  /*0000*/  LDC R1, c[0x0][0x37c] ;  /* 0x0000df00ff017b82 */ /* 0x000fe20000000800 */
[----:B------:R-:W0:Y:S07]  /*0010*/  S2R R5, SR_TID.X ;  /* 0x0000000000057919 */ /* 0x000e2e0000002100 */
[----:B------:R-:W0:Y:S01]  /*0020*/  S2UR UR4, SR_CTAID.X ;  /* 0x00000000000479c3 */ /* 0x000e220000002500 */
[----:B------:R-:W1:Y:S07]  /*0030*/  LDCU UR5, c[0x0][0x388] ;  /* 0x00007100ff0577ac */ /* 0x000e6e0008000800 */
[----:B------:R-:W0:Y:S02]  /*0040*/  LDC R0, c[0x0][0x360] ;  /* 0x0000d800ff007b82 */ /* 0x000e240000000800 */
[----:B0-----:R-:W-:-:S05]  /*0050*/  IMAD R5, R0, UR4, R5 ;  /* 0x0000000400057c24 */ /* 0x001fca000f8e0205 */
[----:B-1----:R-:W-:-:S13]  /*0060*/  ISETP.GE.U32.AND P0, PT, R5, UR5, PT ;  /* 0x0000000505007c0c */ /* 0x002fda000bf06070 */
[----:B------:R-:W-:Y:S05]  /*0070*/  @P0 EXIT ;  /* 0x000000000000094d */ /* 0x000fea0003800000 */
[----:B------:R-:W0:Y:S01]  /*0080*/  LDC.64 R6, c[0x0][0x390] ;  /* 0x0000e400ff067b82 */ /* 0x000e220000000a00 */
[----:B------:R-:W1:Y:S07]  /*0090*/  LDCU.64 UR4, c[0x0][0x358] ;  /* 0x00006b00ff0477ac */ /* 0x000e6e0008000a00 */
[----:B------:R-:W2:Y:S01]  /*00a0*/  LDC.64 R2, c[0x0][0x380] ;  /* 0x0000e000ff027b82 */ /* 0x000ea20000000a00 */
[----:B0-----:R-:W-:Y:S02]  /*00b0*/  LOP3.LUT R0, R6, 0xaad26b49, RZ, 0x3c, !PT ;  /* 0xaad26b4906007812 */ /* 0x001fe400078e3cff */
[----:B------:R-:W-:-:S03]  /*00c0*/  LOP3.LUT R4, R7, 0xf7dcefdd, RZ, 0x3c, !PT ;  /* 0xf7dcefdd07047812 */ /* 0x000fc600078e3cff */
[----:B------:R-:W-:Y:S02]  /*00d0*/  IMAD R0, R0, 0x4182bed5, RZ ;  /* 0x4182bed500007824 */ /* 0x000fe400078e02ff */
[----:B------:R-:W-:Y:S02]  /*00e0*/  IMAD R7, R4, -0x658354e5, RZ ;  /* 0x9a7cab1b04077824 */ /* 0x000fe400078e02ff */
[----:B--2---:R-:W-:Y:S01]  /*00f0*/  IMAD.WIDE.U32 R2, R5, 0x30, R2 ;  /* 0x0000003005027825 */ /* 0x004fe200078e0002 */
[C---:B------:R-:W-:Y:S02]  /*0100*/  LOP3.LUT R8, R0.reuse, 0x159a55e5, RZ, 0x3c, !PT ;  /* 0x159a55e500087812 */ /* 0x040fe400078e3cff */
[C---:B------:R-:W-:Y:S01]  /*0110*/  IADD3 R4, PT, PT, R0.reuse, 0x64f0c9, R7 ;  /* 0x0064f0c900047810 */ /* 0x040fe20007ffe007 */
[C---:B------:R-:W-:Y:S01]  /*0120*/  VIADD R5, R0.reuse, 0x75bcd15 ;  /* 0x075bcd1500057836 */ /* 0x040fe20000000000 */
[C---:B------:R-:W-:Y:S01]  /*0130*/  IADD3 R9, PT, PT, R7.reuse, 0x1f123bb5, RZ ;  /* 0x1f123bb507097810 */ /* 0x040fe20007ffe0ff */
[----:B------:R-:W-:Y:S01]  /*0140*/  VIADD R11, R0, 0x583f19 ;  /* 0x00583f19000b7836 */ /* 0x000fe20000000000 */
[----:B------:R-:W-:Y:S01]  /*0150*/  LOP3.LUT R10, R7, 0x5491333, RZ, 0x3c, !PT ;  /* 0x05491333070a7812 */ /* 0x000fe200078e3cff */
[----:B-1----:R-:W-:Y:S04]  /*0160*/  STG.E.64 desc[UR4][R2.64+0x18], RZ ;  /* 0x000018ff02007986 */ /* 0x002fe8000c101b04 */
[----:B------:R-:W-:Y:S04]  /*0170*/  STG.E.64 desc[UR4][R2.64], R4 ;  /* 0x0000000402007986 */ /* 0x000fe8000c101b04 */
[----:B------:R-:W-:Y:S04]  /*0180*/  STG.E.64 desc[UR4][R2.64+0x8], R8 ;  /* 0x0000080802007986 */ /* 0x000fe8000c101b04 */
[----:B------:R-:W-:Y:S04]  /*0190*/  STG.E desc[UR4][R2.64+0x20], RZ ;  /* 0x000020ff02007986 */ /* 0x000fe8000c101904 */
[----:B------:R-:W-:Y:S04]  /*01a0*/  STG.E.64 desc[UR4][R2.64+0x28], RZ ;  /* 0x000028ff02007986 */ /* 0x000fe8000c101b04 */
[----:B------:R-:W-:Y:S01]  /*01b0*/  STG.E.64 desc[UR4][R2.64+0x10], R10 ;  /* 0x0000100a02007986 */ /* 0x000fe2000c101b04 */
[----:B------:R-:W-:Y:S05]  /*01c0*/  EXIT ;  /* 0x000000000000794d */ /* 0x000fea0003800000 */
.L_x_190:
        /* <DEDUP_REMOVED lines=11> */
.L_x_203:


//--------------------- .text._ZN3cub18CUB_300001_SM_10306detail11EmptyKernelIvEEvv --------------------------
	.section	.text._ZN3cub18CUB_300001_SM_10306detail11EmptyKernelIvEEvv,"ax",@progbits
	.align	128
        .global         _ZN3cub18CUB_300001_SM_10306detail11EmptyKernelIvEEvv
        .type           _ZN3cub18CUB_300001_SM_10306detail11EmptyKernelIvEEvv,@function
        .size           _ZN3cub18CUB_300001_SM_10306detail11EmptyKernelIvEEvv,(.L_x_204 - _ZN3cub18CUB_300001_SM_10306detail11EmptyKernelIvEEvv)
        .other          _ZN3cub18CUB_300001_SM_10306detail11EmptyKernelIvEEvv,@"STO_CUDA_ENTRY STV_DEFAULT"
_ZN3cub18CUB_300001_SM_10306detail11EmptyKernelIvEEvv:
.text._ZN3cub18CUB_300001_SM_10306detail11EmptyKernelIvEEvv:
[----:B------:R-:W-:Y:S01]  /*0000*/  LDC R1, c[0x0][0x37c] ;  /* 0x0000df00ff017b82 */ /* 0x000fe20000000800 */
[----:B------:R-:W-:Y:S05]  /*0010*/  EXIT ;  /* 0x000000000000794d */ /* 0x000fea0003800000 */
.L_x_191:
        /* <DEDUP_REMOVED lines=14> */
.L_x_204:


//--------------------- .nv.global.init           --------------------------
	.section	.nv.global.init,"aw",@progbits
	.align	4
.nv.global.init:
	.type		mrg32k3aM1SubSeq,@object
	.size		mrg32k3aM1SubSeq,(mrg32k3aM2SubSeq - mrg32k3aM1SubSeq)
mrg32k3aM1SubSeq:
        /*0000*/ 	.byte	0x0b, 0xcc, 0xee, 0x04, 0x73, 0x29, 0x8b, 0x6f, 0xf6, 0x53, 0x03, 0xf6, 0x23, 0xf6, 0xea, 0xda
        /* <DEDUP_REMOVED lines=125> */
	.type		mrg32k3aM2SubSeq,@object
	.size		mrg32k3aM2SubSeq,(mrg32k3aM1 - mrg32k3aM2SubSeq)
mrg32k3aM2SubSeq:
        /* <DEDUP_REMOVED lines=126> */
	.type		mrg32k3aM1,@object
	.size		mrg32k3aM1,(mrg32k3aM1Seq - mrg32k3aM1)
mrg32k3aM1:
        /* <DEDUP_REMOVED lines=144> */
	.type		mrg32k3aM1Seq,@object
	.size		mrg32k3aM1Seq,(mrg32k3aM2 - mrg32k3aM1Seq)
mrg32k3aM1Seq:
        /* <DEDUP_REMOVED lines=144> */
	.type		mrg32k3aM2,@object
	.size		mrg32k3aM2,(mrg32k3aM2Seq - mrg32k3aM2)
mrg32k3aM2:
        /* <DEDUP_REMOVED lines=144> */
	.type		mrg32k3aM2Seq,@object
	.size		mrg32k3aM2Seq,(precalc_xorwow_matrix - mrg32k3aM2Seq)
mrg32k3aM2Seq:
        /* <DEDUP_REMOVED lines=144> */
	.type		precalc_xorwow_matrix,@object
	.size		precalc_xorwow_matrix,(precalc_xorwow_offset_matrix - precalc_xorwow_matrix)
precalc_xorwow_matrix:
        /* <DEDUP_REMOVED lines=6400> */
	.type		precalc_xorwow_offset_matrix,@object
	.size		precalc_xorwow_offset_matrix,(.L_1 - precalc_xorwow_offset_matrix)
precalc_xorwow_offset_matrix:
        /* <DEDUP_REMOVED lines=6400> */
.L_1:


//--------------------- .nv.shared._ZN17fastertransformer20topk_stage2_samplingI6__halfLi256ELi8EEEvPKiPT_PiS6_PbPfS8_iS3_fPKfP17curandStateXORWOWS3_iPKb --------------------------
	.section	.nv.shared._ZN17fastertransformer20topk_stage2_samplingI6__halfLi256ELi8EEEvPKiPT_PiS6_PbPfS8_iS3_fPKfP17curandStateXORWOWS3_iPKb,"aw",@nobits
	.sectionflags	@""
	.align	16
.nv.shared._ZN17fastertransformer20topk_stage2_samplingI6__halfLi256ELi8EEEvPKiPT_PiS6_PbPfS8_iS3_fPKfP17curandStateXORWOWS3_iPKb:
	.zero		1120


//--------------------- .nv.shared.reserved.0     --------------------------
	.section	.nv.shared.reserved.0,"aw",@nobits
	.weak		__nv_reservedSMEM_offset_0_alias
	.size		__nv_reservedSMEM_offset_0_alias, 0, 64
	.other		__nv_reservedSMEM_offset_0_alias,@"STO_CUDA_RESERVED_SHARED STV_DEFAULT"
__nv_reservedSMEM_offset_0_alias:
	.zero		0
	.zero		64


//--------------------- .nv.global                --------------------------
	.section	.nv.global,"aw",@nobits
.nv.global:
	.type		_ZN55_INTERNAL_0b8fb774_24_sampling_topk_kernels_cu_0e28dbac6thrust24THRUST_300001_SM_1030_NS12placeholders2_5E,@object
	.size		_ZN55_INTERNAL_0b8fb774_24_sampling_topk_kernels_cu_0e28dbac6thrust24THRUST_300001_SM_1030_NS12placeholders2_5E,(_ZN55_INTERNAL_0b8fb774_24_sampling_topk_kernels_cu_0e28dbac4cuda3std3__45__cpo6cbeginE - _ZN55_INTERNAL_0b8fb774_24_sampling_topk_kernels_cu_0e28dbac6thrust24THRUST_300001_SM_1030_NS12placeholders2_5E)
_ZN55_INTERNAL_0b8fb774_24_sampling_topk_kernels_cu_0e28dbac6thrust24THRUST_300001_SM_1030_NS12placeholders2_5E:
	.zero		1
	.type		_ZN55_INTERNAL_0b8fb774_24_sampling_topk_kernels_cu_0e28dbac4cuda3std3__45__cpo6cbeginE,@object
	.size		_ZN55_INTERNAL_0b8fb774_24_sampling_topk_kernels_cu_0e28dbac4cuda3std3__45__cpo6cbeginE,(_ZN55_INTERNAL_0b8fb774_24_sampling_topk_kernels_cu_0e28dbac4cuda3std6ranges3__45__cpo6cbeginE - _ZN55_INTERNAL_0b8fb774_24_sampling_topk_kernels_cu_0e28dbac4cuda3std3__45__cpo6cbeginE)
_ZN55_INTERNAL_0b8fb774_24_sampling_topk_kernels_cu_0e28dbac4cuda3std3__45__cpo6cbeginE:
	.zero		1
	.type		_ZN55_INTERNAL_0b8fb774_24_sampling_topk_kernels_cu_0e28dbac4cuda3std6ranges3__45__cpo6cbeginE,@object
	.size		_ZN55_INTERNAL_0b8fb774_24_sampling_topk_kernels_cu_0e28dbac4cuda3std6ranges3__45__cpo6cbeginE,(_ZN55_INTERNAL_0b8fb774_24_sampling_topk_kernels_cu_0e28dbac4cuda3std3__48in_placeE - _ZN55_INTERNAL_0b8fb774_24_sampling_topk_kernels_cu_0e28dbac4cuda3std6ranges3__45__cpo6cbeginE)
_ZN55_INTERNAL_0b8fb774_24_sampling_topk_kernels_cu_0e28dbac4cuda3std6ranges3__45__cpo6cbeginE:
	.zero		1
	.type		_ZN55_INTERNAL_0b8fb774_24_sampling_topk_kernels_cu_0e28dbac4cuda3std3__48in_placeE,@object
	.size		_ZN55_INTERNAL_0b8fb774_24_sampling_topk_kernels_cu_0e28dbac4cuda3std3__48in_placeE,(_ZN55_INTERNAL_0b8fb774_24_sampling_topk_kernels_cu_0e28dbac4cuda3std6ranges3__45__cpo4sizeE - _ZN55_INTERNAL_0b8fb774_24_sampling_topk_kernels_cu_0e28dbac4cuda3std3__48in_placeE)
_ZN55_INTERNAL_0b8fb774_24_sampling_topk_kernels_cu_0e28dbac4cuda3std3__48in_placeE:
	.zero		1
	.type		_ZN55_INTERNAL_0b8fb774_24_sampling_topk_kernels_cu_0e28dbac4cuda3std6ranges3__45__cpo4sizeE,@object
	.size		_ZN55_INTERNAL_0b8fb774_24_sampling_topk_kernels_cu_0e28dbac4cuda3std6ranges3__45__cpo4sizeE,(_ZN55_INTERNAL_0b8fb774_24_sampling_topk_kernels_cu_0e28dbac6thrust24THRUST_300001_SM_1030_NS12placeholders2_9E - _ZN55_INTERNAL_0b8fb774_24_sampling_topk_kernels_cu_0e28dbac4cuda3std6ranges3__45__cpo4sizeE)
_ZN55_INTERNAL_0b8fb774_24_sampling_topk_kernels_cu_0e28dbac4cuda3std6ranges3__45__cpo4sizeE:
	.zero		1
	.type		_ZN55_INTERNAL_0b8fb774_24_sampling_topk_kernels_cu_0e28dbac6thrust24THRUST_300001_SM_1030_NS12placeholders2_9E,@object
	.size		_ZN55_INTERNAL_0b8fb774_24_sampling_topk_kernels_cu_0e28dbac6thrust24THRUST_300001_SM_1030_NS12placeholders2_9E,(_ZN55_INTERNAL_0b8fb774_24_sampling_topk_kernels_cu_0e28dbac4cuda3std3__45__cpo7crbeginE - _ZN55_INTERNAL_0b8fb774_24_sampling_topk_kernels_cu_0e28dbac6thrust24THRUST_300001_SM_1030_NS12placeholders2_9E)
_ZN55_INTERNAL_0b8fb774_24_sampling_topk_kernels_cu_0e28dbac6thrust24THRUST_300001_SM_1030_NS12placeholders2_9E:
	.zero		1
	.type		_ZN55_INTERNAL_0b8fb774_24_sampling_topk_kernels_cu_0e28dbac4cuda3std3__45__cpo7crbeginE,@object
	.size		_ZN55_INTERNAL_0b8fb774_24_sampling_topk_kernels_cu_0e28dbac4cuda3std3__45__cpo7crbeginE,(_ZN55_INTERNAL_0b8fb774_24_sampling_topk_kernels_cu_0e28dbac4cuda3std6ranges3__45__cpo4nextE - _ZN55_INTERNAL_0b8fb774_24_sampling_topk_kernels_cu_0e28dbac4cuda3std3__45__cpo7crbeginE)
_ZN55_INTERNAL_0b8fb774_24_sampling_topk_kernels_cu_0e28dbac4cuda3std3__45__cpo7crbeginE:
	.zero		1
	.type		_ZN55_INTERNAL_0b8fb774_24_sampling_topk_kernels_cu_0e28dbac4cuda3std6ranges3__45__cpo4nextE,@object
	.size		_ZN55_INTERNAL_0b8fb774_24_sampling_topk_kernels_cu_0e28dbac4cuda3std6ranges3__45__cpo4nextE,(_ZN55_INTERNAL_0b8fb774_24_sampling_topk_kernels_cu_0e28dbac4cuda3std6ranges3__45__cpo4swapE - _ZN55_INTERNAL_0b8fb774_24_sampling_topk_kernels_cu_0e28dbac4cuda3std6ranges3__45__cpo4nextE)
_ZN55_INTERNAL_0b8fb774_24_sampling_topk_kernels_cu_0e28dbac4cuda3std6ranges3__45__cpo4nextE:
	.zero		1
	.type		_ZN55_INTERNAL_0b8fb774_24_sampling_topk_kernels_cu_0e28dbac4cuda3std6ranges3__45__cpo4swapE,@object
	.size		_ZN55_INTERNAL_0b8fb774_24_sampling_topk_kernels_cu_0e28dbac4cuda3std6ranges3__45__cpo4swapE,(_ZN55_INTERNAL_0b8fb774_24_sampling_topk_kernels_cu_0e28dbac6thrust24THRUST_300001_SM_1030_NS12placeholders2_1E - _ZN55_INTERNAL_0b8fb774_24_sampling_topk_kernels_cu_0e28dbac4cuda3std6ranges3__45__cpo4swapE)
_ZN55_INTERNAL_0b8fb774_24_sampling_topk_kernels_cu_0e28dbac4cuda3std6ranges3__45__cpo4swapE:
	.zero		1
	.type		_ZN55_INTERNAL_0b8fb774_24_sampling_topk_kernels_cu_0e28dbac6thrust24THRUST_300001_SM_1030_NS12placeholders2_1E,@object
	.size		_ZN55_INTERNAL_0b8fb774_24_sampling_topk_kernels_cu_0e28dbac6thrust24THRUST_300001_SM_1030_NS12placeholders2_1E,(_ZN55_INTERNAL_0b8fb774_24_sampling_topk_kernels_cu_0e28dbac6thrust24THRUST_300001_SM_1030_NS12placeholders2_3E - _ZN55_INTERNAL_0b8fb774_24_sampling_topk_kernels_cu_0e28dbac6thrust24THRUST_300001_SM_1030_NS12placeholders2_1E)
_ZN55_INTERNAL_0b8fb774_24_sampling_topk_kernels_cu_0e28dbac6thrust24THRUST_300001_SM_1030_NS12placeholders2_1E:
	.zero		1
	.type		_ZN55_INTERNAL_0b8fb774_24_sampling_topk_kernels_cu_0e28dbac6thrust24THRUST_300001_SM_1030_NS12placeholders2_3E,@object
	.size		_ZN55_INTERNAL_0b8fb774_24_sampling_topk_kernels_cu_0e28dbac6thrust24THRUST_300001_SM_1030_NS12placeholders2_3E,(_ZN55_INTERNAL_0b8fb774_24_sampling_topk_kernels_cu_0e28dbac4cuda3std3__45__cpo5beginE - _ZN55_INTERNAL_0b8fb774_24_sampling_topk_kernels_cu_0e28dbac6thrust24THRUST_300001_SM_1030_NS12placeholders2_3E)
_ZN55_INTERNAL_0b8fb774_24_sampling_topk_kernels_cu_0e28dbac6thrust24THRUST_300001_SM_1030_NS12placeholders2_3E:
	.zero		1
	.type		_ZN55_INTERNAL_0b8fb774_24_sampling_topk_kernels_cu_0e28dbac4cuda3std3__45__cpo5beginE,@object
	.size		_ZN55_INTERNAL_0b8fb774_24_sampling_topk_kernels_cu_0e28dbac4cuda3std3__45__cpo5beginE,(_ZN55_INTERNAL_0b8fb774_24_sampling_topk_kernels_cu_0e28dbac4cuda3std6ranges3__45__cpo5beginE - _ZN55_INTERNAL_0b8fb774_24_sampling_topk_kernels_cu_0e28dbac4cuda3std3__45__cpo5beginE)
_ZN55_INTERNAL_0b8fb774_24_sampling_topk_kernels_cu_0e28dbac4cuda3std3__45__cpo5beginE:
	.zero		1
	.type		_ZN55_INTERNAL_0b8fb774_24_sampling_topk_kernels_cu_0e28dbac4cuda3std6ranges3__45__cpo5beginE,@object
	.size		_ZN55_INTERNAL_0b8fb774_24_sampling_topk_kernels_cu_0e28dbac4cuda3std6ranges3__45__cpo5beginE,(_ZN55_INTERNAL_0b8fb774_24_sampling_topk_kernels_cu_0e28dbac4cuda3std3__457_GLOBAL__N__0b8fb774_24_sampling_topk_kernels_cu_0e28dbac6ignoreE - _ZN55_INTERNAL_0b8fb774_24_sampling_topk_kernels_cu_0e28dbac4cuda3std6ranges3__45__cpo5beginE)
_ZN55_INTERNAL_0b8fb774_24_sampling_topk_kernels_cu_0e28dbac4cuda3std6ranges3__45__cpo5beginE:
	.zero		1
	.type		_ZN55_INTERNAL_0b8fb774_24_sampling_topk_kernels_cu_0e28dbac4cuda3std3__457_GLOBAL__N__0b8fb774_24_sampling_topk_kernels_cu_0e28dbac6ignoreE,@object
	.size		_ZN55_INTERNAL_0b8fb774_24_sampling_topk_kernels_cu_0e28dbac4cuda3std3__457_GLOBAL__N__0b8fb774_24_sampling_topk_kernels_cu_0e28dbac6ignoreE,(_ZN55_INTERNAL_0b8fb774_24_sampling_topk_kernels_cu_0e28dbac4cuda3std6ranges3__45__cpo4dataE - _ZN55_INTERNAL_0b8fb774_24_sampling_topk_kernels_cu_0e28dbac4cuda3std3__457_GLOBAL__N__0b8fb774_24_sampling_topk_kernels_cu_0e28dbac6ignoreE)
_ZN55_INTERNAL_0b8fb774_24_sampling_topk_kernels_cu_0e28dbac4cuda3std3__457_GLOBAL__N__0b8fb774_24_sampling_topk_kernels_cu_0e28dbac6ignoreE:
	.zero		1
	.type		_ZN55_INTERNAL_0b8fb774_24_sampling_topk_kernels_cu_0e28dbac4cuda3std6ranges3__45__cpo4dataE,@object
	.size		_ZN55_INTERNAL_0b8fb774_24_sampling_topk_kernels_cu_0e28dbac4cuda3std6ranges3__45__cpo4dataE,(_ZN55_INTERNAL_0b8fb774_24_sampling_topk_kernels_cu_0e28dbac6thrust24THRUST_300001_SM_1030_NS12placeholders2_7E - _ZN55_INTERNAL_0b8fb774_24_sampling_topk_kernels_cu_0e28dbac4cuda3std6ranges3__45__cpo4dataE)
_ZN55_INTERNAL_0b8fb774_24_sampling_topk_kernels_cu_0e28dbac4cuda3std6ranges3__45__cpo4dataE:
	.zero		1
	.type		_ZN55_INTERNAL_0b8fb774_24_sampling_topk_kernels_cu_0e28dbac6thrust24THRUST_300001_SM_1030_NS12placeholders2_7E,@object
	.size		_ZN55_INTERNAL_0b8fb774_24_sampling_topk_kernels_cu_0e28dbac6thrust24THRUST_300001_SM_1030_NS12placeholders2_7E,(_ZN55_INTERNAL_0b8fb774_24_sampling_topk_kernels_cu_0e28dbac4cuda3std3__45__cpo6rbeginE - _ZN55_INTERNAL_0b8fb774_24_sampling_topk_kernels_cu_0e28dbac6thrust24THRUST_300001_SM_1030_NS12placeholders2_7E)
_ZN55_INTERNAL_0b8fb774_24_sampling_topk_kernels_cu_0e28dbac6thrust24THRUST_300001_SM_1030_NS12placeholders2_7E:
	.zero		1
	.type		_ZN55_INTERNAL_0b8fb774_24_sampling_topk_kernels_cu_0e28dbac4cuda3std3__45__cpo6rbeginE,@object
	.size		_ZN55_INTERNAL_0b8fb774_24_sampling_topk_kernels_cu_0e28dbac4cuda3std3__45__cpo6rbeginE,(_ZN55_INTERNAL_0b8fb774_24_sampling_topk_kernels_cu_0e28dbac4cuda3std6ranges3__45__cpo7advanceE - _ZN55_INTERNAL_0b8fb774_24_sampling_topk_kernels_cu_0e28dbac4cuda3std3__45__cpo6rbeginE)
_ZN55_INTERNAL_0b8fb774_24_sampling_topk_kernels_cu_0e28dbac4cuda3std3__45__cpo6rbeginE:
	.zero		1
	.type		_ZN55_INTERNAL_0b8fb774_24_sampling_topk_kernels_cu_0e28dbac4cuda3std6ranges3__45__cpo7advanceE,@object
	.size		_ZN55_INTERNAL_0b8fb774_24_sampling_topk_kernels_cu_0e28dbac4cuda3std6ranges3__45__cpo7advanceE,(_ZN55_INTERNAL_0b8fb774_24_sampling_topk_kernels_cu_0e28dbac4cuda3std3__47nulloptE - _ZN55_INTERNAL_0b8fb774_24_sampling_topk_kernels_cu_0e28dbac4cuda3std6ranges3__45__cpo7advanceE)
_ZN55_INTERNAL_0b8fb774_24_sampling_topk_kernels_cu_0e28dbac4cuda3std6ranges3__45__cpo7advanceE:
	.zero		1
	.type		_ZN55_INTERNAL_0b8fb774_24_sampling_topk_kernels_cu_0e28dbac4cuda3std3__47nulloptE,@object
	.size		_ZN55_INTERNAL_0b8fb774_24_sampling_topk_kernels_cu_0e28dbac4cuda3std3__47nulloptE,(_ZN55_INTERNAL_0b8fb774_24_sampling_topk_kernels_cu_0e28dbac4cuda3std6ranges3__45__cpo8distanceE - _ZN55_INTERNAL_0b8fb774_24_sampling_topk_kernels_cu_0e28dbac4cuda3std3__47nulloptE)
_ZN55_INTERNAL_0b8fb774_24_sampling_topk_kernels_cu_0e28dbac4cuda3std3__47nulloptE:
	.zero		1
	.type		_ZN55_INTERNAL_0b8fb774_24_sampling_topk_kernels_cu_0e28dbac4cuda3std6ranges3__45__cpo8distanceE,@object
	.size		_ZN55_INTERNAL_0b8fb774_24_sampling_topk_kernels_cu_0e28dbac4cuda3std6ranges3__45__cpo8distanceE,(_ZN55_INTERNAL_0b8fb774_24_sampling_topk_kernels_cu_0e28dbac6thrust24THRUST_300001_SM_1030_NS12placeholders2_6E - _ZN55_INTERNAL_0b8fb774_24_sampling_topk_kernels_cu_0e28dbac4cuda3std6ranges3__45__cpo8distanceE)
_ZN55_INTERNAL_0b8fb774_24_sampling_topk_kernels_cu_0e28dbac4cuda3std6ranges3__45__cpo8distanceE:
	.zero		1
	.type		_ZN55_INTERNAL_0b8fb774_24_sampling_topk_kernels_cu_0e28dbac6thrust24THRUST_300001_SM_1030_NS12placeholders2_6E,@object
	.size		_ZN55_INTERNAL_0b8fb774_24_sampling_topk_kernels_cu_0e28dbac6thrust24THRUST_300001_SM_1030_NS12placeholders2_6E,(_ZN55_INTERNAL_0b8fb774_24_sampling_topk_kernels_cu_0e28dbac4cuda3std3__45__cpo4cendE - _ZN55_INTERNAL_0b8fb774_24_sampling_topk_kernels_cu_0e28dbac6thrust24THRUST_300001_SM_1030_NS12placeholders2_6E)
_ZN55_INTERNAL_0b8fb774_24_sampling_topk_kernels_cu_0e28dbac6thrust24THRUST_300001_SM_1030_NS12placeholders2_6E:
	.zero		1
	.type		_ZN55_INTERNAL_0b8fb774_24_sampling_topk_kernels_cu_0e28dbac4cuda3std3__45__cpo4cendE,@object
	.size		_ZN55_INTERNAL_0b8fb774_24_sampling_topk_kernels_cu_0e28dbac4cuda3std3__45__cpo4cendE,(_ZN55_INTERNAL_0b8fb774_24_sampling_topk_kernels_cu_0e28dbac4cuda3std6ranges3__45__cpo4cendE - _ZN55_INTERNAL_0b8fb774_24_sampling_topk_kernels_cu_0e28dbac4cuda3std3__45__cpo4cendE)
_ZN55_INTERNAL_0b8fb774_24_sampling_topk_kernels_cu_0e28dbac4cuda3std3__45__cpo4cendE:
	.zero		1
	.type		_ZN55_INTERNAL_0b8fb774_24_sampling_topk_kernels_cu_0e28dbac4cuda3std6ranges3__45__cpo4cendE,@object
	.size		_ZN55_INTERNAL_0b8fb774_24_sampling_topk_kernels_cu_0e28dbac4cuda3std6ranges3__45__cpo4cendE,(_ZN55_INTERNAL_0b8fb774_24_sampling_topk_kernels_cu_0e28dbac4cuda3std3__420unreachable_sentinelE - _ZN55_INTERNAL_0b8fb774_24_sampling_topk_kernels_cu_0e28dbac4cuda3std6ranges3__45__cpo4cendE)
_ZN55_INTERNAL_0b8fb774_24_sampling_topk_kernels_cu_0e28dbac4cuda3std6ranges3__45__cpo4cendE:
	.zero		1
	.type		_ZN55_INTERNAL_0b8fb774_24_sampling_topk_kernels_cu_0e28dbac4cuda3std3__420unreachable_sentinelE,@object
	.size		_ZN55_INTERNAL_0b8fb774_24_sampling_topk_kernels_cu_0e28dbac4cuda3std3__420unreachable_sentinelE,(_ZN55_INTERNAL_0b8fb774_24_sampling_topk_kernels_cu_0e28dbac4cuda3std6ranges3__45__cpo5ssizeE - _ZN55_INTERNAL_0b8fb774_24_sampling_topk_kernels_cu_0e28dbac4cuda3std3__420unreachable_sentinelE)
_ZN55_INTERNAL_0b8fb774_24_sampling_topk_kernels_cu_0e28dbac4cuda3std3__420unreachable_sentinelE:
	.zero		1
	.type		_ZN55_INTERNAL_0b8fb774_24_sampling_topk_kernels_cu_0e28dbac4cuda3std6ranges3__45__cpo5ssizeE,@object
	.size		_ZN55_INTERNAL_0b8fb774_24_sampling_topk_kernels_cu_0e28dbac4cuda3std6ranges3__45__cpo5ssizeE,(_ZN55_INTERNAL_0b8fb774_24_sampling_topk_kernels_cu_0e28dbac6thrust24THRUST_300001_SM_1030_NS12placeholders3_10E - _ZN55_INTERNAL_0b8fb774_24_sampling_topk_kernels_cu_0e28dbac4cuda3std6ranges3__45__cpo5ssizeE)
_ZN55_INTERNAL_0b8fb774_24_sampling_topk_kernels_cu_0e28dbac4cuda3std6ranges3__45__cpo5ssizeE:
	.zero		1
	.type		_ZN55_INTERNAL_0b8fb774_24_sampling_topk_kernels_cu_0e28dbac6thrust24THRUST_300001_SM_1030_NS12placeholders3_10E,@object
	.size		_ZN55_INTERNAL_0b8fb774_24_sampling_topk_kernels_cu_0e28dbac6thrust24THRUST_300001_SM_1030_NS12placeholders3_10E,(_ZN55_INTERNAL_0b8fb774_24_sampling_topk_kernels_cu_0e28dbac4cuda3std3__45__cpo5crendE - _ZN55_INTERNAL_0b8fb774_24_sampling_topk_kernels_cu_0e28dbac6thrust24THRUST_300001_SM_1030_NS12placeholders3_10E)
_ZN55_INTERNAL_0b8fb774_24_sampling_topk_kernels_cu_0e28dbac6thrust24THRUST_300001_SM_1030_NS12placeholders3_10E:
	.zero		1
	.type		_ZN55_INTERNAL_0b8fb774_24_sampling_topk_kernels_cu_0e28dbac4cuda3std3__45__cpo5crendE,@object
	.size		_ZN55_INTERNAL_0b8fb774_24_sampling_topk_kernels_cu_0e28dbac4cuda3std3__45__cpo5crendE,(_ZN55_INTERNAL_0b8fb774_24_sampling_topk_kernels_cu_0e28dbac4cuda3std6ranges3__45__cpo4prevE - _ZN55_INTERNAL_0b8fb774_24_sampling_topk_kernels_cu_0e28dbac4cuda3std3__45__cpo5crendE)
_ZN55_INTERNAL_0b8fb774_24_sampling_topk_kernels_cu_0e28dbac4cuda3std3__45__cpo5crendE:
	.zero		1
	.type		_ZN55_INTERNAL_0b8fb774_24_sampling_topk_kernels_cu_0e28dbac4cuda3std6ranges3__45__cpo4prevE,@object
	.size		_ZN55_INTERNAL_0b8fb774_24_sampling_topk_kernels_cu_0e28dbac4cuda3std6ranges3__45__cpo4prevE,(_ZN55_INTERNAL_0b8fb774_24_sampling_topk_kernels_cu_0e28dbac4cuda3std6ranges3__45__cpo9iter_moveE - _ZN55_INTERNAL_0b8fb774_24_sampling_topk_kernels_cu_0e28dbac4cuda3std6ranges3__45__cpo4prevE)
_ZN55_INTERNAL_0b8fb774_24_sampling_topk_kernels_cu_0e28dbac4cuda3std6ranges3__45__cpo4prevE:
	.zero		1
	.type		_ZN55_INTERNAL_0b8fb774_24_sampling_topk_kernels_cu_0e28dbac4cuda3std6ranges3__45__cpo9iter_moveE,@object
	.size		_ZN55_INTERNAL_0b8fb774_24_sampling_topk_kernels_cu_0e28dbac4cuda3std6ranges3__45__cpo9iter_moveE,(_ZN55_INTERNAL_0b8fb774_24_sampling_topk_kernels_cu_0e28dbac6thrust24THRUST_300001_SM_1030_NS12placeholders2_2E - _ZN55_INTERNAL_0b8fb774_24_sampling_topk_kernels_cu_0e28dbac4cuda3std6ranges3__45__cpo9iter_moveE)
_ZN55_INTERNAL_0b8fb774_24_sampling_topk_kernels_cu_0e28dbac4cuda3std6ranges3__45__cpo9iter_moveE:
	.zero		1
	.type		_ZN55_INTERNAL_0b8fb774_24_sampling_topk_kernels_cu_0e28dbac6thrust24THRUST_300001_SM_1030_NS12placeholders2_2E,@object
	.size		_ZN55_INTERNAL_0b8fb774_24_sampling_topk_kernels_cu_0e28dbac6thrust24THRUST_300001_SM_1030_NS12placeholders2_2E,(_ZN55_INTERNAL_0b8fb774_24_sampling_topk_kernels_cu_0e28dbac6thrust24THRUST_300001_SM_1030_NS12placeholders2_4E - _ZN55_INTERNAL_0b8fb774_24_sampling_topk_kernels_cu_0e28dbac6thrust24THRUST_300001_SM_1030_NS12placeholders2_2E)
_ZN55_INTERNAL_0b8fb774_24_sampling_topk_kernels_cu_0e28dbac6thrust24THRUST_300001_SM_1030_NS12placeholders2_2E:
	.zero		1
	.type		_ZN55_INTERNAL_0b8fb774_24_sampling_topk_kernels_cu_0e28dbac6thrust24THRUST_300001_SM_1030_NS12placeholders2_4E,@object
	.size		_ZN55_INTERNAL_0b8fb774_24_sampling_topk_kernels_cu_0e28dbac6thrust24THRUST_300001_SM_1030_NS12placeholders2_4E,(_ZN55_INTERNAL_0b8fb774_24_sampling_topk_kernels_cu_0e28dbac4cuda3std3__45__cpo3endE - _ZN55_INTERNAL_0b8fb774_24_sampling_topk_kernels_cu_0e28dbac6thrust24THRUST_300001_SM_1030_NS12placeholders2_4E)
_ZN55_INTERNAL_0b8fb774_24_sampling_topk_kernels_cu_0e28dbac6thrust24THRUST_300001_SM_1030_NS12placeholders2_4E:
	.zero		1
	.type		_ZN55_INTERNAL_0b8fb774_24_sampling_topk_kernels_cu_0e28dbac4cuda3std3__45__cpo3endE,@object
	.size		_ZN55_INTERNAL_0b8fb774_24_sampling_topk_kernels_cu_0e28dbac4cuda3std3__45__cpo3endE,(_ZN55_INTERNAL_0b8fb774_24_sampling_topk_kernels_cu_0e28dbac4cuda3std6ranges3__45__cpo3endE - _ZN55_INTERNAL_0b8fb774_24_sampling_topk_kernels_cu_0e28dbac4cuda3std3__45__cpo3endE)
_ZN55_INTERNAL_0b8fb774_24_sampling_topk_kernels_cu_0e28dbac4cuda3std3__45__cpo3endE:
	.zero		1
	.type		_ZN55_INTERNAL_0b8fb774_24_sampling_topk_kernels_cu_0e28dbac4cuda3std6ranges3__45__cpo3endE,@object
	.size		_ZN55_INTERNAL_0b8fb774_24_sampling_topk_kernels_cu_0e28dbac4cuda3std6ranges3__45__cpo3endE,(_ZN55_INTERNAL_0b8fb774_24_sampling_topk_kernels_cu_0e28dbac4cuda3std3__419piecewise_constructE - _ZN55_INTERNAL_0b8fb774_24_sampling_topk_kernels_cu_0e28dbac4cuda3std6ranges3__45__cpo3endE)
_ZN55_INTERNAL_0b8fb774_24_sampling_topk_kernels_cu_0e28dbac4cuda3std6ranges3__45__cpo3endE:
	.zero		1
	.type		_ZN55_INTERNAL_0b8fb774_24_sampling_topk_kernels_cu_0e28dbac4cuda3std3__419piecewise_constructE,@object
	.size		_ZN55_INTERNAL_0b8fb774_24_sampling_topk_kernels_cu_0e28dbac4cuda3std3__419piecewise_constructE,(_ZN55_INTERNAL_0b8fb774_24_sampling_topk_kernels_cu_0e28dbac4cuda3std6ranges3__45__cpo5cdataE - _ZN55_INTERNAL_0b8fb774_24_sampling_topk_kernels_cu_0e28dbac4cuda3std3__419piecewise_constructE)
_ZN55_INTERNAL_0b8fb774_24_sampling_topk_kernels_cu_0e28dbac4cuda3std3__419piecewise_constructE:
	.zero		1
	.type		_ZN55_INTERNAL_0b8fb774_24_sampling_topk_kernels_cu_0e28dbac4cuda3std6ranges3__45__cpo5cdataE,@object
	.size		_ZN55_INTERNAL_0b8fb774_24_sampling_topk_kernels_cu_0e28dbac4cuda3std6ranges3__45__cpo5cdataE,(_ZN55_INTERNAL_0b8fb774_24_sampling_topk_kernels_cu_0e28dbac6thrust24THRUST_300001_SM_1030_NS12placeholders2_8E - _ZN55_INTERNAL_0b8fb774_24_sampling_topk_kernels_cu_0e28dbac4cuda3std6ranges3__45__cpo5cdataE)
_ZN55_INTERNAL_0b8fb774_24_sampling_topk_kernels_cu_0e28dbac4cuda3std6ranges3__45__cpo5cdataE:
	.zero		1
	.type		_ZN55_INTERNAL_0b8fb774_24_sampling_topk_kernels_cu_0e28dbac6thrust24THRUST_300001_SM_1030_NS12placeholders2_8E,@object
	.size		_ZN55_INTERNAL_0b8fb774_24_sampling_topk_kernels_cu_0e28dbac6thrust24THRUST_300001_SM_1030_NS12placeholders2_8E,(_ZN55_INTERNAL_0b8fb774_24_sampling_topk_kernels_cu_0e28dbac4cuda3std3__45__cpo4rendE - _ZN55_INTERNAL_0b8fb774_24_sampling_topk_kernels_cu_0e28dbac6thrust24THRUST_300001_SM_1030_NS12placeholders2_8E)
_ZN55_INTERNAL_0b8fb774_24_sampling_topk_kernels_cu_0e28dbac6thrust24THRUST_300001_SM_1030_NS12placeholders2_8E:
	.zero		1
	.type		_ZN55_INTERNAL_0b8fb774_24_sampling_topk_kernels_cu_0e28dbac4cuda3std3__45__cpo4rendE,@object
	.size		_ZN55_INTERNAL_0b8fb774_24_sampling_topk_kernels_cu_0e28dbac4cuda3std3__45__cpo4rendE,(_ZN55_INTERNAL_0b8fb774_24_sampling_topk_kernels_cu_0e28dbac4cuda3std6ranges3__45__cpo9iter_swapE - _ZN55_INTERNAL_0b8fb774_24_sampling_topk_kernels_cu_0e28dbac4cuda3std3__45__cpo4rendE)
_ZN55_INTERNAL_0b8fb774_24_sampling_topk_kernels_cu_0e28dbac4cuda3std3__45__cpo4rendE:
	.zero		1
	.type		_ZN55_INTERNAL_0b8fb774_24_sampling_topk_kernels_cu_0e28dbac4cuda3std6ranges3__45__cpo9iter_swapE,@object
	.size		_ZN55_INTERNAL_0b8fb774_24_sampling_topk_kernels_cu_0e28dbac4cuda3std6ranges3__45__cpo9iter_swapE,(_ZN55_INTERNAL_0b8fb774_24_sampling_topk_kernels_cu_0e28dbac4cuda3std3__48unexpectE - _ZN55_INTERNAL_0b8fb774_24_sampling_topk_kernels_cu_0e28dbac4cuda3std6ranges3__45__cpo9iter_swapE)
_ZN55_INTERNAL_0b8fb774_24_sampling_topk_kernels_cu_0e28dbac4cuda3std6ranges3__45__cpo9iter_swapE:
	.zero		1
	.type		_ZN55_INTERNAL_0b8fb774_24_sampling_topk_kernels_cu_0e28dbac4cuda3std3__48unexpectE,@object
	.size		_ZN55_INTERNAL_0b8fb774_24_sampling_topk_kernels_cu_0e28dbac4cuda3std3__48unexpectE,(_ZN55_INTERNAL_0b8fb774_24_sampling_topk_kernels_cu_0e28dbac6thrust24THRUST_300001_SM_1030_NS6system6detail10sequential3seqE - _ZN55_INTERNAL_0b8fb774_24_sampling_topk_kernels_cu_0e28dbac4cuda3std3__48unexpectE)
_ZN55_INTERNAL_0b8fb774_24_sampling_topk_kernels_cu_0e28dbac4cuda3std3__48unexpectE:
	.zero		1
	.type		_ZN55_INTERNAL_0b8fb774_24_sampling_topk_kernels_cu_0e28dbac6thrust24THRUST_300001_SM_1030_NS6system6detail10sequential3seqE,@object
	.size		_ZN55_INTERNAL_0b8fb774_24_sampling_topk_kernels_cu_0e28dbac6thrust24THRUST_300001_SM_1030_NS6system6detail10sequential3seqE,(.L_38 - _ZN55_INTERNAL_0b8fb774_24_sampling_topk_kernels_cu_0e28dbac6thrust24THRUST_300001_SM_1030_NS6system6detail10sequential3seqE)
_ZN55_INTERNAL_0b8fb774_24_sampling_topk_kernels_cu_0e28dbac6thrust24THRUST_300001_SM_1030_NS6system6detail10sequential3seqE:
	.zero		1
.L_38:


//--------------------- .nv.shared._ZN17fastertransformer11topk_stage1I6__halfLi256ELi8EEEvPKT_PS2_PiS5_PKbiPKiiSA_S8_ --------------------------
	.section	.nv.shared._ZN17fastertransformer11topk_stage1I6__halfLi256ELi8EEEvPKT_PS2_PiS5_PKbiPKiiSA_S8_,"aw",@nobits
	.sectionflags	@""
	.align	16
.nv.shared._ZN17fastertransformer11topk_stage1I6__halfLi256ELi8EEEvPKT_PS2_PiS5_PKbiPKiiSA_S8_:
	.zero		1104


//--------------------- .nv.shared._ZN17fastertransformer20topk_stage2_samplingI6__halfLi128ELi8EEEvPKiPT_PiS6_PbPfS8_iS3_fPKfP17curandStateXORWOWS3_iPKb --------------------------
	.section	.nv.shared._ZN17fastertransformer20topk_stage2_samplingI6__halfLi128ELi8EEEvPKiPT_PiS6_PbPfS8_iS3_fPKfP17curandStateXORWOWS3_iPKb,"aw",@nobits
	.sectionflags	@""
	.align	16
.nv.shared._ZN17fastertransformer20topk_stage2_samplingI6__halfLi128ELi8EEEvPKiPT_PiS6_PbPfS8_iS3_fPKfP17curandStateXORWOWS3_iPKb:
	.zero		1088


//--------------------- .nv.shared._ZN17fastertransformer11topk_stage1I6__halfLi128ELi8EEEvPKT_PS2_PiS5_PKbiPKiiSA_S8_ --------------------------
	.section	.nv.shared._ZN17fastertransformer11topk_stage1I6__halfLi128ELi8EEEvPKT_PS2_PiS5_PKbiPKiiSA_S8_,"aw",@nobits
	.sectionflags	@""
	.align	16
.nv.shared._ZN17fastertransformer11topk_stage1I6__halfLi128ELi8EEEvPKT_PS2_PiS5_PKbiPKiiSA_S8_:
	.zero		1072


//--------------------- .nv.shared._ZN17fastertransformer20topk_stage2_samplingIfLi256ELi8EEEvPKiPT_PiS5_PbPfS7_iS2_fPKfP17curandStateXORWOWS2_iPKb --------------------------
	.section	.nv.shared._ZN17fastertransformer20topk_stage2_samplingIfLi256ELi8EEEvPKiPT_PiS5_PbPfS7_iS2_fPKfP17curandStateXORWOWS2_iPKb,"aw",@nobits
	.sectionflags	@""
	.align	16
.nv.shared._ZN17fastertransformer20topk_stage2_samplingIfLi256ELi8EEEvPKiPT_PiS5_PbPfS7_iS2_fPKfP17curandStateXORWOWS2_iPKb:
	.zero		1120


//--------------------- .nv.shared._ZN17fastertransformer11topk_stage1IfLi256ELi8EEEvPKT_PS1_PiS4_PKbiPKiiS9_S7_ --------------------------
	.section	.nv.shared._ZN17fastertransformer11topk_stage1IfLi256ELi8EEEvPKT_PS1_PiS4_PKbiPKiiS9_S7_,"aw",@nobits
	.sectionflags	@""
	.align	16
.nv.shared._ZN17fastertransformer11topk_stage1IfLi256ELi8EEEvPKT_PS1_PiS4_PKbiPKiiS9_S7_:
	.zero		1104


//--------------------- .nv.shared._ZN17fastertransformer20topk_stage2_samplingIfLi128ELi8EEEvPKiPT_PiS5_PbPfS7_iS2_fPKfP17curandStateXORWOWS2_iPKb --------------------------
	.section	.nv.shared._ZN17fastertransformer20topk_stage2_samplingIfLi128ELi8EEEvPKiPT_PiS5_PbPfS7_iS2_fPKfP17curandStateXORWOWS2_iPKb,"aw",@nobits
	.sectionflags	@""
	.align	16
.nv.shared._ZN17fastertransformer20topk_stage2_samplingIfLi128ELi8EEEvPKiPT_PiS5_PbPfS7_iS2_fPKfP17curandStateXORWOWS2_iPKb:
	.zero		1088


//--------------------- .nv.shared._ZN17fastertransformer11topk_stage1IfLi128ELi8EEEvPKT_PS1_PiS4_PKbiPKiiS9_S7_ --------------------------
	.section	.nv.shared._ZN17fastertransformer11topk_stage1IfLi128ELi8EEEvPKT_PS1_PiS4_PKbiPKiiS9_S7_,"aw",@nobits
	.sectionflags	@""
	.align	16
.nv.shared._ZN17fastertransformer11topk_stage1IfLi128ELi8EEEvPKT_PS1_PiS4_PKbiPKiiS9_S7_:
	.zero		1072


//--------------------- .nv.shared._ZN17fastertransformer14addBiasEndMaskI6__halfEEvPT_PKS2_PKiPKbii --------------------------
	.section	.nv.shared._ZN17fastertransformer14addBiasEndMaskI6__halfEEvPT_PKS2_PKiPKbii,"aw",@nobits
	.sectionflags	@""
	.align	16
	.zero		1024


//--------------------- .nv.shared._ZN17fastertransformer14addBiasEndMaskIfEEvPT_PKS1_PKiPKbii --------------------------
	.section	.nv.shared._ZN17fastertransformer14addBiasEndMaskIfEEvPT_PKS1_PKiPKbii,"aw",@nobits
	.sectionflags	@""
	.align	16
	.zero		1024


//--------------------- .nv.shared._ZN17fastertransformer21curandBatchInitializeEP17curandStateXORWOWiPKy --------------------------
	.section	.nv.shared._ZN17fastertransformer21curandBatchInitializeEP17curandStateXORWOWiPKy,"aw",@nobits
	.sectionflags	@""
	.align	16
	.zero		1024


//--------------------- .nv.shared._ZN17fastertransformer16curandInitializeEP17curandStateXORWOWiy --------------------------
	.section	.nv.shared._ZN17fastertransformer16curandInitializeEP17curandStateXORWOWiy,"aw",@nobits
	.sectionflags	@""
	.align	16
	.zero		1024


//--------------------- .nv.shared._ZN3cub18CUB_300001_SM_10306detail11EmptyKernelIvEEvv --------------------------
	.section	.nv.shared._ZN3cub18CUB_300001_SM_10306detail11EmptyKernelIvEEvv,"aw",@nobits
	.sectionflags	@""
	.align	16
	.zero		1024


//--------------------- .nv.constant0._ZN17fastertransformer20topk_stage2_samplingI6__halfLi256ELi8EEEvPKiPT_PiS6_PbPfS8_iS3_fPKfP17curandStateXORWOWS3_iPKb --------------------------
	.section	.nv.constant0._ZN17fastertransformer20topk_stage2_samplingI6__halfLi256ELi8EEEvPKiPT_PiS6_PbPfS8_iS3_fPKfP17curandStateXORWOWS3_iPKb,"a",@progbits
	.sectionflags	@""
	.align	4
.nv.constant0._ZN17fastertransformer20topk_stage2_samplingI6__halfLi256ELi8EEEvPKiPT_PiS6_PbPfS8_iS3_fPKfP17curandStateXORWOWS3_iPKb:
	.zero		1016


//--------------------- .nv.constant0._ZN17fastertransformer11topk_stage1I6__halfLi256ELi8EEEvPKT_PS2_PiS5_PKbiPKiiSA_S8_ --------------------------
	.section	.nv.constant0._ZN17fastertransformer11topk_stage1I6__halfLi256ELi8EEEvPKT_PS2_PiS5_PKbiPKiiSA_S8_,"a",@progbits
	.sectionflags	@""
	.align	4
.nv.constant0._ZN17fastertransformer11topk_stage1I6__halfLi256ELi8EEEvPKT_PS2_PiS5_PKbiPKiiSA_S8_:
	.zero		976


//--------------------- .nv.constant0._ZN17fastertransformer20topk_stage2_samplingI6__halfLi128ELi8EEEvPKiPT_PiS6_PbPfS8_iS3_fPKfP17curandStateXORWOWS3_iPKb --------------------------
	.section	.nv.constant0._ZN17fastertransformer20topk_stage2_samplingI6__halfLi128ELi8EEEvPKiPT_PiS6_PbPfS8_iS3_fPKfP17curandStateXORWOWS3_iPKb,"a",@progbits
	.sectionflags	@""
	.align	4
.nv.constant0._ZN17fastertransformer20topk_stage2_samplingI6__halfLi128ELi8EEEvPKiPT_PiS6_PbPfS8_iS3_fPKfP17curandStateXORWOWS3_iPKb:
	.zero		1016


//--------------------- .nv.constant0._ZN17fastertransformer11topk_stage1I6__halfLi128ELi8EEEvPKT_PS2_PiS5_PKbiPKiiSA_S8_ --------------------------
	.section	.nv.constant0._ZN17fastertransformer11topk_stage1I6__halfLi128ELi8EEEvPKT_PS2_PiS5_PKbiPKiiSA_S8_,"a",@progbits
	.sectionflags	@""
	.align	4
.nv.constant0._ZN17fastertransformer11topk_stage1I6__halfLi128ELi8EEEvPKT_PS2_PiS5_PKbiPKiiSA_S8_:
	.zero		976


//--------------------- .nv.constant0._ZN17fastertransformer20topk_stage2_samplingIfLi256ELi8EEEvPKiPT_PiS5_PbPfS7_iS2_fPKfP17curandStateXORWOWS2_iPKb --------------------------
	.section	.nv.constant0._ZN17fastertransformer20topk_stage2_samplingIfLi256ELi8EEEvPKiPT_PiS5_PbPfS7_iS2_fPKfP17curandStateXORWOWS2_iPKb,"a",@progbits
	.sectionflags	@""
	.align	4
.nv.constant0._ZN17fastertransformer20topk_stage2_samplingIfLi256ELi8EEEvPKiPT_PiS5_PbPfS7_iS2_fPKfP17curandStateXORWOWS2_iPKb:
	.zero		1016


//--------------------- .nv.constant0._ZN17fastertransformer11topk_stage1IfLi256ELi8EEEvPKT_PS1_PiS4_PKbiPKiiS9_S7_ --------------------------
	.section	.nv.constant0._ZN17fastertransformer11topk_stage1IfLi256ELi8EEEvPKT_PS1_PiS4_PKbiPKiiS9_S7_,"a",@progbits
	.sectionflags	@""
	.align	4
.nv.constant0._ZN17fastertransformer11topk_stage1IfLi256ELi8EEEvPKT_PS1_PiS4_PKbiPKiiS9_S7_:
	.zero		976


//--------------------- .nv.constant0._ZN17fastertransformer20topk_stage2_samplingIfLi128ELi8EEEvPKiPT_PiS5_PbPfS7_iS2_fPKfP17curandStateXORWOWS2_iPKb --------------------------
	.section	.nv.constant0._ZN17fastertransformer20topk_stage2_samplingIfLi128ELi8EEEvPKiPT_PiS5_PbPfS7_iS2_fPKfP17curandStateXORWOWS2_iPKb,"a",@progbits
	.sectionflags	@""
	.align	4
.nv.constant0._ZN17fastertransformer20topk_stage2_samplingIfLi128ELi8EEEvPKiPT_PiS5_PbPfS7_iS2_fPKfP17curandStateXORWOWS2_iPKb:
	.zero		1016


//--------------------- .nv.constant0._ZN17fastertransformer11topk_stage1IfLi128ELi8EEEvPKT_PS1_PiS4_PKbiPKiiS9_S7_ --------------------------
	.section	.nv.constant0._ZN17fastertransformer11topk_stage1IfLi128ELi8EEEvPKT_PS1_PiS4_PKbiPKiiS9_S7_,"a",@progbits
	.sectionflags	@""
	.align	4
.nv.constant0._ZN17fastertransformer11topk_stage1IfLi128ELi8EEEvPKT_PS1_PiS4_PKbiPKiiS9_S7_:
	.zero		976


//--------------------- .nv.constant0._ZN17fastertransformer14addBiasEndMaskI6__halfEEvPT_PKS2_PKiPKbii --------------------------
	.section	.nv.constant0._ZN17fastertransformer14addBiasEndMaskI6__halfEEvPT_PKS2_PKiPKbii,"a",@progbits
	.sectionflags	@""
	.align	4
.nv.constant0._ZN17fastertransformer14addBiasEndMaskI6__halfEEvPT_PKS2_PKiPKbii:
	.zero		936


//--------------------- .nv.constant0._ZN17fastertransformer14addBiasEndMaskIfEEvPT_PKS1_PKiPKbii --------------------------
	.section	.nv.constant0._ZN17fastertransformer14addBiasEndMaskIfEEvPT_PKS1_PKiPKbii,"a",@progbits
	.sectionflags	@""
	.align	4
.nv.constant0._ZN17fastertransformer14addBiasEndMaskIfEEvPT_PKS1_PKiPKbii:
	.zero		936


//--------------------- .nv.constant0._ZN17fastertransformer21curandBatchInitializeEP17curandStateXORWOWiPKy --------------------------
	.section	.nv.constant0._ZN17fastertransformer21curandBatchInitializeEP17curandStateXORWOWiPKy,"a",@progbits
	.sectionflags	@""
	.align	4
.nv.constant0._ZN17fastertransformer21curandBatchInitializeEP17curandStateXORWOWiPKy:
	.zero		920


//--------------------- .nv.constant0._ZN17fastertransformer16curandInitializeEP17curandStateXORWOWiy --------------------------
	.section	.nv.constant0._ZN17fastertransformer16curandInitializeEP17curandStateXORWOWiy,"a",@progbits
	.sectionflags	@""
	.align	4
.nv.constant0._ZN17fastertransformer16curandInitializeEP17curandStateXORWOWiy:
	.zero		920


//--------------------- .nv.constant0._ZN3cub18CUB_300001_SM_10306detail11EmptyKernelIvEEvv --------------------------
	.section	.nv.constant0._ZN3cub18CUB_300001_SM_10306detail11EmptyKernelIvEEvv,"a",@progbits
	.sectionflags	@""
	.align	4
.nv.constant0._ZN3cub18CUB_300001_SM_10306detail11EmptyKernelIvEEvv:
	.zero		896


//--------------------- SYMBOLS --------------------------

	.type		.nv.reservedSmem.offset0,@object
	.size		.nv.reservedSmem.offset0,0x4
	.type		.nv.reservedSmem.cap,@object
	.size		.nv.reservedSmem.cap,0x4
